//
// Generated by NVIDIA NVVM Compiler
//
// Compiler Build ID: CL-36424714
// Cuda compilation tools, release 13.0, V13.0.88
// Based on NVVM 20.0.0
//

.version 9.0
.target sm_100
.address_size 64

	// .globl	_Z10kernel_funddPdi
.func  (.param .align 16 .b8 func_retval0[16]) __internal_trig_reduction_slowpathd
(
	.param .b64 __internal_trig_reduction_slowpathd_param_0
)
;
.func  (.param .b64 func_retval0) __internal_accurate_pow
(
	.param .b64 __internal_accurate_pow_param_0,
	.param .b64 __internal_accurate_pow_param_1
)
;
.func  (.param .b64 func_retval0) __internal_lgamma_pos
(
	.param .b64 __internal_lgamma_pos_param_0
)
;
.global .align 8 .b8 __cudart_i2opi_d[144] = {8, 93, 141, 31, 177, 95, 251, 107, 234, 146, 82, 138, 247, 57, 7, 61, 123, 241, 229, 235, 199, 186, 39, 117, 45, 234, 95, 158, 102, 63, 70, 79, 183, 9, 203, 39, 207, 126, 54, 109, 31, 109, 10, 90, 139, 17, 47, 239, 15, 152, 5, 222, 255, 151, 248, 31, 59, 40, 249, 189, 139, 95, 132, 156, 244, 57, 83, 131, 57, 214, 145, 57, 65, 126, 95, 180, 38, 112, 156, 233, 132, 68, 187, 46, 245, 53, 130, 232, 62, 167, 41, 177, 28, 235, 29, 254, 28, 146, 209, 9, 234, 46, 73, 6, 224, 210, 77, 66, 58, 110, 36, 183, 97, 197, 187, 222, 171, 99, 81, 254, 65, 144, 67, 60, 153, 149, 98, 219, 192, 221, 52, 245, 209, 87, 39, 252, 41, 21, 68, 78, 110, 131, 249, 162};
.global .align 16 .b8 __cudart_sin_cos_coeffs[128] = {70, 210, 176, 44, 241, 229, 90, 190, 146, 227, 172, 105, 227, 29, 199, 62, 161, 98, 219, 25, 160, 1, 42, 191, 24, 8, 17, 17, 17, 17, 129, 63, 84, 85, 85, 85, 85, 85, 197, 191, 0, 0, 0, 0, 0, 0, 0, 0, 0, 0, 0, 0, 0, 0, 0, 0, 100, 129, 253, 32, 131, 255, 168, 189, 40, 133, 239, 193, 167, 238, 33, 62, 217, 230, 6, 142, 79, 126, 146, 190, 233, 188, 221, 25, 160, 1, 250, 62, 71, 93, 193, 22, 108, 193, 86, 191, 81, 85, 85, 85, 85, 85, 165, 63, 0, 0, 0, 0, 0, 0, 224, 191, 0, 0, 0, 0, 0, 0, 240, 63};

.visible .entry _Z10kernel_funddPdi(
	.param .f64 _Z10kernel_funddPdi_param_0,
	.param .f64 _Z10kernel_funddPdi_param_1,
	.param .u64 .ptr .align 1 _Z10kernel_funddPdi_param_2,
	.param .u32 _Z10kernel_funddPdi_param_3
)
{
	.reg .pred 	%p<439>;
	.reg .b32 	%r<955>;
	.reg .b32 	%f<45>;
	.reg .b64 	%rd<167>;
	.reg .b64 	%fd<3346>;

	ld.param.f64 	%fd417, [_Z10kernel_funddPdi_param_0];
	ld.param.f64 	%fd418, [_Z10kernel_funddPdi_param_1];
	ld.param.u64 	%rd36, [_Z10kernel_funddPdi_param_2];
	ld.param.u32 	%r275, [_Z10kernel_funddPdi_param_3];
	cvta.to.global.u64 	%rd1, %rd36;
	setp.gt.s32 	%p8, %r275, 29;
	@%p8 bra 	$L__BB0_70;
	setp.gt.s32 	%p50, %r275, 13;
	@%p50 bra 	$L__BB0_36;
	setp.gt.s32 	%p72, %r275, 6;
	@%p72 bra 	$L__BB0_19;
	setp.gt.s32 	%p82, %r275, 2;
	@%p82 bra 	$L__BB0_9;
	setp.eq.s32 	%p88, %r275, 0;
	@%p88 bra 	$L__BB0_150;
	setp.eq.s32 	%p89, %r275, 1;
	@%p89 bra 	$L__BB0_155;
	setp.eq.s32 	%p90, %r275, 2;
	@%p90 bra 	$L__BB0_7;
	bra.uni 	$L__BB0_502;
$L__BB0_7:
	{
	.reg .b32 %temp; 
	mov.b64 	{%temp, %r833}, %fd417;
	}
	mov.b32 	%f42, %r833;
	abs.f32 	%f43, %f42;
	setp.geu.f32 	%p418, %f43, 0f3FE26666;
	@%p418 bra 	$L__BB0_165;
	mul.f64 	%fd3082, %fd417, %fd417;
	fma.rn.f64 	%fd3083, %fd3082, 0d3FB0066BDC1895E9, 0dBFB3823B180754AF;
	fma.rn.f64 	%fd3084, %fd3083, %fd3082, 0d3FB11E52CC2F79AE;
	fma.rn.f64 	%fd3085, %fd3084, %fd3082, 0dBF924EAF3526861B;
	fma.rn.f64 	%fd3086, %fd3085, %fd3082, 0d3F91DF02A31E6CB7;
	fma.rn.f64 	%fd3087, %fd3086, %fd3082, 0d3F847D18B0EEC6CC;
	fma.rn.f64 	%fd3088, %fd3087, %fd3082, 0d3F8D0AF961BA53B0;
	fma.rn.f64 	%fd3089, %fd3088, %fd3082, 0d3F91BF7734CF1C48;
	fma.rn.f64 	%fd3090, %fd3089, %fd3082, 0d3F96E91483144EF7;
	fma.rn.f64 	%fd3091, %fd3090, %fd3082, 0d3F9F1C6E0A4F9F81;
	fma.rn.f64 	%fd3092, %fd3091, %fd3082, 0d3FA6DB6DC27FA92B;
	fma.rn.f64 	%fd3093, %fd3092, %fd3082, 0d3FB333333320F91B;
	fma.rn.f64 	%fd3094, %fd3093, %fd3082, 0d3FC5555555555F4D;
	mul.f64 	%fd3095, %fd3082, %fd3094;
	fma.rn.f64 	%fd19, %fd3095, %fd417, %fd417;
	st.global.f64 	[%rd1], %fd19;
	bra.uni 	$L__BB0_502;
$L__BB0_9:
	setp.gt.s32 	%p83, %r275, 4;
	@%p83 bra 	$L__BB0_15;
	setp.eq.s32 	%p86, %r275, 3;
	@%p86 bra 	$L__BB0_166;
	setp.eq.s32 	%p87, %r275, 4;
	@%p87 bra 	$L__BB0_12;
	bra.uni 	$L__BB0_502;
$L__BB0_12:
	abs.f64 	%fd33, %fd417;
	setp.leu.f64 	%p406, %fd33, 0d3FF0000000000000;
	mov.f64 	%fd3254, %fd33;
	@%p406 bra 	$L__BB0_14;
	rcp.approx.ftz.f64 	%fd2952, %fd33;
	neg.f64 	%fd2953, %fd33;
	fma.rn.f64 	%fd2954, %fd2953, %fd2952, 0d3FF0000000000000;
	fma.rn.f64 	%fd2955, %fd2954, %fd2954, %fd2954;
	fma.rn.f64 	%fd2956, %fd2955, %fd2952, %fd2952;
	setp.eq.f64 	%p407, %fd33, 0d7FF0000000000000;
	selp.f64 	%fd3254, 0d0000000000000000, %fd2956, %p407;
$L__BB0_14:
	setp.gt.f64 	%p408, %fd33, 0d3FF0000000000000;
	mul.f64 	%fd2957, %fd3254, %fd3254;
	fma.rn.f64 	%fd2958, %fd2957, 0dBEF53E1D2A25FF7E, 0d3F2D3B63DBB65B49;
	fma.rn.f64 	%fd2959, %fd2958, %fd2957, 0dBF5312788DDE082E;
	fma.rn.f64 	%fd2960, %fd2959, %fd2957, 0d3F6F9690C8249315;
	fma.rn.f64 	%fd2961, %fd2960, %fd2957, 0dBF82CF5AABC7CF0D;
	fma.rn.f64 	%fd2962, %fd2961, %fd2957, 0d3F9162B0B2A3BFDE;
	fma.rn.f64 	%fd2963, %fd2962, %fd2957, 0dBF9A7256FEB6FC6B;
	fma.rn.f64 	%fd2964, %fd2963, %fd2957, 0d3FA171560CE4A489;
	fma.rn.f64 	%fd2965, %fd2964, %fd2957, 0dBFA4F44D841450E4;
	fma.rn.f64 	%fd2966, %fd2965, %fd2957, 0d3FA7EE3D3F36BB95;
	fma.rn.f64 	%fd2967, %fd2966, %fd2957, 0dBFAAD32AE04A9FD1;
	fma.rn.f64 	%fd2968, %fd2967, %fd2957, 0d3FAE17813D66954F;
	fma.rn.f64 	%fd2969, %fd2968, %fd2957, 0dBFB11089CA9A5BCD;
	fma.rn.f64 	%fd2970, %fd2969, %fd2957, 0d3FB3B12B2DB51738;
	fma.rn.f64 	%fd2971, %fd2970, %fd2957, 0dBFB745D022F8DC5C;
	fma.rn.f64 	%fd2972, %fd2971, %fd2957, 0d3FBC71C709DFE927;
	fma.rn.f64 	%fd2973, %fd2972, %fd2957, 0dBFC2492491FA1744;
	fma.rn.f64 	%fd2974, %fd2973, %fd2957, 0d3FC99999999840D2;
	fma.rn.f64 	%fd2975, %fd2974, %fd2957, 0dBFD555555555544C;
	mul.f64 	%fd2976, %fd2957, %fd2975;
	fma.rn.f64 	%fd2977, %fd2976, %fd3254, %fd3254;
	mov.f64 	%fd2978, 0d3FF921FB54442D18;
	sub.f64 	%fd2979, %fd2978, %fd2977;
	selp.f64 	%fd2980, %fd2979, %fd2977, %p408;
	copysign.f64 	%fd2981, %fd417, %fd2980;
	st.global.f64 	[%rd1], %fd2981;
	bra.uni 	$L__BB0_502;
$L__BB0_15:
	setp.eq.s32 	%p84, %r275, 5;
	@%p84 bra 	$L__BB0_176;
	setp.eq.s32 	%p85, %r275, 6;
	@%p85 bra 	$L__BB0_17;
	bra.uni 	$L__BB0_502;
$L__BB0_17:
	abs.f64 	%fd2868, %fd417;
	add.f64 	%fd2869, %fd2868, %fd2868;
	mov.f64 	%fd2870, 0d3FF0000000000000;
	sub.f64 	%fd2871, %fd2870, %fd2868;
	div.rn.f64 	%fd46, %fd2869, %fd2871;
	{
	.reg .b32 %temp; 
	mov.b64 	{%temp, %r797}, %fd46;
	}
	mov.b32 	%f40, %r797;
	setp.geu.f32 	%p390, %f40, 0f3FE55555;
	setp.leu.f32 	%p391, %f40, 0fBFD99999;
	or.pred  	%p392, %p390, %p391;
	@%p392 bra 	$L__BB0_183;
	add.f64 	%fd2905, %fd46, 0d4000000000000000;
	div.rn.f64 	%fd2906, %fd46, %fd2905;
	neg.f64 	%fd2907, %fd46;
	mul.f64 	%fd2908, %fd2906, %fd2907;
	add.f64 	%fd2909, %fd46, %fd2908;
	mul.f64 	%fd2910, %fd2909, %fd2909;
	fma.rn.f64 	%fd2911, %fd2910, 0d3EB372FB2FBE14B5, 0d3ED087FFCEB2DC44;
	fma.rn.f64 	%fd2912, %fd2911, %fd2910, 0d3EF3B9FF890F468C;
	fma.rn.f64 	%fd2913, %fd2912, %fd2910, 0d3F17457EFD51BAF8;
	fma.rn.f64 	%fd2914, %fd2913, %fd2910, 0d3F3C71C8DE3CE825;
	fma.rn.f64 	%fd2915, %fd2914, %fd2910, 0d3F6249248FA4661F;
	fma.rn.f64 	%fd2916, %fd2915, %fd2910, 0d3F899999999D70C4;
	fma.rn.f64 	%fd2917, %fd2916, %fd2910, 0d3FB5555555555462;
	mul.f64 	%fd2918, %fd2910, %fd2917;
	fma.rn.f64 	%fd2919, %fd2918, %fd2909, %fd2908;
	add.f64 	%fd3259, %fd46, %fd2919;
	bra.uni 	$L__BB0_190;
$L__BB0_19:
	setp.gt.s32 	%p73, %r275, 9;
	@%p73 bra 	$L__BB0_24;
	setp.eq.s32 	%p79, %r275, 7;
	@%p79 bra 	$L__BB0_191;
	setp.eq.s32 	%p80, %r275, 8;
	@%p80 bra 	$L__BB0_192;
	setp.eq.s32 	%p81, %r275, 9;
	@%p81 bra 	$L__BB0_23;
	bra.uni 	$L__BB0_502;
$L__BB0_23:
	copysign.f64 	%fd2846, %fd418, %fd417;
	st.global.f64 	[%rd1], %fd2846;
	bra.uni 	$L__BB0_502;
$L__BB0_24:
	setp.gt.s32 	%p74, %r275, 11;
	@%p74 bra 	$L__BB0_29;
	setp.eq.s32 	%p77, %r275, 10;
	@%p77 bra 	$L__BB0_193;
	setp.eq.s32 	%p78, %r275, 11;
	@%p78 bra 	$L__BB0_27;
	bra.uni 	$L__BB0_502;
$L__BB0_27:
	{
	.reg .b32 %temp; 
	mov.b64 	{%temp, %r762}, %fd417;
	}
	and.b32  	%r763, %r762, 2147483647;
	{
	.reg .b32 %temp; 
	mov.b64 	{%r764, %temp}, %fd417;
	}
	mov.b64 	%fd63, {%r764, %r763};
	{
	.reg .b32 %temp; 
	mov.b64 	{%temp, %r765}, %fd63;
	}
	setp.gt.u32 	%p382, %r765, 1082536910;
	@%p382 bra 	$L__BB0_199;
	fma.rn.f64 	%fd2797, %fd63, 0d3FF71547652B82FE, 0d4338000000000000;
	{
	.reg .b32 %temp; 
	mov.b64 	{%r766, %temp}, %fd2797;
	}
	mov.f64 	%fd2798, 0dC338000000000000;
	add.rn.f64 	%fd2799, %fd2797, %fd2798;
	fma.rn.f64 	%fd2800, %fd2799, 0dBFE62E42FEFA39EF, %fd63;
	fma.rn.f64 	%fd2801, %fd2799, 0dBC7ABC9E3B39803F, %fd2800;
	fma.rn.f64 	%fd2802, %fd2801, 0d3E5ADE1569CE2BDF, 0d3E928AF3FCA213EA;
	fma.rn.f64 	%fd2803, %fd2802, %fd2801, 0d3EC71DEE62401315;
	fma.rn.f64 	%fd2804, %fd2803, %fd2801, 0d3EFA01997C89EB71;
	fma.rn.f64 	%fd2805, %fd2804, %fd2801, 0d3F2A01A014761F65;
	fma.rn.f64 	%fd2806, %fd2805, %fd2801, 0d3F56C16C1852B7AF;
	fma.rn.f64 	%fd2807, %fd2806, %fd2801, 0d3F81111111122322;
	fma.rn.f64 	%fd2808, %fd2807, %fd2801, 0d3FA55555555502A1;
	fma.rn.f64 	%fd2809, %fd2808, %fd2801, 0d3FC5555555555511;
	fma.rn.f64 	%fd2810, %fd2809, %fd2801, 0d3FE000000000000B;
	fma.rn.f64 	%fd2811, %fd2810, %fd2801, 0d3FF0000000000000;
	fma.rn.f64 	%fd2812, %fd2811, %fd2801, 0d3FF0000000000000;
	shl.b32 	%r767, %r766, 20;
	{
	.reg .b32 %temp; 
	mov.b64 	{%r768, %temp}, %fd2812;
	}
	{
	.reg .b32 %temp; 
	mov.b64 	{%temp, %r769}, %fd2812;
	}
	add.s32 	%r770, %r767, %r769;
	add.s32 	%r771, %r770, -2097152;
	mov.b64 	%fd2813, {%r768, %r771};
	rcp.approx.ftz.f64 	%fd2814, %fd2813;
	neg.f64 	%fd2815, %fd2813;
	fma.rn.f64 	%fd2816, %fd2815, %fd2814, 0d3FF0000000000000;
	fma.rn.f64 	%fd2817, %fd2816, %fd2816, %fd2816;
	fma.rn.f64 	%fd2818, %fd2817, %fd2814, %fd2814;
	fma.rn.f64 	%fd3262, %fd2818, 0d3FB0000000000000, %fd2813;
	bra.uni 	$L__BB0_200;
$L__BB0_29:
	setp.eq.s32 	%p75, %r275, 12;
	@%p75 bra 	$L__BB0_201;
	setp.eq.s32 	%p76, %r275, 13;
	@%p76 bra 	$L__BB0_31;
	bra.uni 	$L__BB0_502;
$L__BB0_31:
	abs.f64 	%fd67, %fd417;
	{
	.reg .b32 %temp; 
	mov.b64 	{%temp, %r739}, %fd67;
	}
	add.s32 	%r740, %r739, -1076232192;
	setp.gt.u32 	%p375, %r740, 127533055;
	@%p375 bra 	$L__BB0_202;
	mul.f64 	%fd68, %fd67, 0d3FE0000000000000;
	fma.rn.f64 	%fd2719, %fd68, 0d3FF71547652B82FE, 0d4338000000000000;
	{
	.reg .b32 %temp; 
	mov.b64 	{%r39, %temp}, %fd2719;
	}
	mov.f64 	%fd2720, 0dC338000000000000;
	add.rn.f64 	%fd2721, %fd2719, %fd2720;
	fma.rn.f64 	%fd2722, %fd2721, 0dBFE62E42FEFA39EF, %fd68;
	fma.rn.f64 	%fd2723, %fd2721, 0dBC7ABC9E3B39803F, %fd2722;
	fma.rn.f64 	%fd2724, %fd2723, 0d3E5ADE1569CE2BDF, 0d3E928AF3FCA213EA;
	fma.rn.f64 	%fd2725, %fd2724, %fd2723, 0d3EC71DEE62401315;
	fma.rn.f64 	%fd2726, %fd2725, %fd2723, 0d3EFA01997C89EB71;
	fma.rn.f64 	%fd2727, %fd2726, %fd2723, 0d3F2A01A014761F65;
	fma.rn.f64 	%fd2728, %fd2727, %fd2723, 0d3F56C16C1852B7AF;
	fma.rn.f64 	%fd2729, %fd2728, %fd2723, 0d3F81111111122322;
	fma.rn.f64 	%fd2730, %fd2729, %fd2723, 0d3FA55555555502A1;
	fma.rn.f64 	%fd2731, %fd2730, %fd2723, 0d3FC5555555555511;
	fma.rn.f64 	%fd2732, %fd2731, %fd2723, 0d3FE000000000000B;
	fma.rn.f64 	%fd2733, %fd2732, %fd2723, 0d3FF0000000000000;
	fma.rn.f64 	%fd2734, %fd2733, %fd2723, 0d3FF0000000000000;
	{
	.reg .b32 %temp; 
	mov.b64 	{%r40, %temp}, %fd2734;
	}
	{
	.reg .b32 %temp; 
	mov.b64 	{%temp, %r41}, %fd2734;
	}
	shl.b32 	%r741, %r39, 20;
	add.s32 	%r742, %r741, %r41;
	mov.b64 	%fd3263, {%r40, %r742};
	{
	.reg .b32 %temp; 
	mov.b64 	{%temp, %r743}, %fd68;
	}
	mov.b32 	%f33, %r743;
	abs.f32 	%f1, %f33;
	setp.lt.f32 	%p376, %f1, 0f4086232B;
	@%p376 bra 	$L__BB0_35;
	setp.lt.f64 	%p377, %fd68, 0d0000000000000000;
	add.f64 	%fd2735, %fd68, 0d7FF0000000000000;
	selp.f64 	%fd3263, 0d0000000000000000, %fd2735, %p377;
	setp.geu.f32 	%p378, %f1, 0f40874800;
	@%p378 bra 	$L__BB0_35;
	shr.u32 	%r744, %r39, 31;
	add.s32 	%r745, %r39, %r744;
	shr.s32 	%r746, %r745, 1;
	shl.b32 	%r747, %r746, 20;
	add.s32 	%r748, %r41, %r747;
	mov.b64 	%fd2736, {%r40, %r748};
	sub.s32 	%r749, %r39, %r746;
	shl.b32 	%r750, %r749, 20;
	add.s32 	%r751, %r750, 1072693248;
	mov.b32 	%r752, 0;
	mov.b64 	%fd2737, {%r752, %r751};
	mul.f64 	%fd3263, %fd2737, %fd2736;
$L__BB0_35:
	rcp.approx.ftz.f64 	%fd2738, %fd67;
	neg.f64 	%fd2739, %fd67;
	fma.rn.f64 	%fd2740, %fd2739, %fd2738, 0d3FF0000000000000;
	fma.rn.f64 	%fd2741, %fd2740, %fd2740, %fd2740;
	fma.rn.f64 	%fd2742, %fd2741, %fd2738, %fd2738;
	rsqrt.approx.ftz.f64 	%fd2743, %fd67;
	mul.rn.f64 	%fd2744, %fd2743, %fd2743;
	neg.f64 	%fd2745, %fd2744;
	fma.rn.f64 	%fd2746, %fd67, %fd2745, 0d3FF0000000000000;
	mul.rn.f64 	%fd2747, %fd2746, %fd2743;
	fma.rn.f64 	%fd2748, %fd2746, 0d3FD8000000000000, 0d3FE0000000000000;
	fma.rn.f64 	%fd2749, %fd2748, %fd2747, %fd2743;
	fma.rn.f64 	%fd2750, %fd2742, 0d41D8729DA7E5A092, 0dC20A9923A6810426;
	fma.rn.f64 	%fd2751, %fd2750, %fd2742, 0d42015D3DB3C5FFE0;
	fma.rn.f64 	%fd2752, %fd2751, %fd2742, 0dC1E4D2D89A3913C1;
	fma.rn.f64 	%fd2753, %fd2752, %fd2742, 0d41BDCDFF9B080398;
	fma.rn.f64 	%fd2754, %fd2753, %fd2742, 0dC18C5F2E01FB2FF9;
	fma.rn.f64 	%fd2755, %fd2754, %fd2742, 0d4152FCFB5FD54150;
	fma.rn.f64 	%fd2756, %fd2755, %fd2742, 0dC1126D4CD831FC06;
	fma.rn.f64 	%fd2757, %fd2756, %fd2742, 0d40CA49ABC2CAD407;
	fma.rn.f64 	%fd2758, %fd2757, %fd2742, 0dC07BF09A8D0B4BCF;
	fma.rn.f64 	%fd2759, %fd2758, %fd2742, 0d4023F8F8F6F26890;
	fma.rn.f64 	%fd2760, %fd2759, %fd2742, 0dBFDD6E31961ECE73;
	fma.rn.f64 	%fd2761, %fd2760, %fd2742, 0dBFBBBDC121C5123B;
	fma.rn.f64 	%fd2762, %fd2761, %fd2742, 0dBFAD76AACF55FC53;
	fma.rn.f64 	%fd2763, %fd2762, %fd2742, 0dBFA4F1C4FF86494B;
	fma.rn.f64 	%fd2764, %fd2763, %fd2742, 0dBFA7EFC0E3C7167E;
	fma.rn.f64 	%fd2765, %fd2764, %fd2742, 0dBFC32633E6DECF48;
	fma.rn.f64 	%fd2766, %fd2765, %fd2742, 0d3FD9884533D43649;
	mul.rn.f64 	%fd2767, %fd2766, %fd2749;
	mul.rn.f64 	%fd2768, %fd2767, %fd3263;
	mul.rn.f64 	%fd2769, %fd2768, %fd3263;
	copysign.f64 	%fd73, %fd417, %fd2769;
	st.global.f64 	[%rd1], %fd73;
	bra.uni 	$L__BB0_502;
$L__BB0_36:
	setp.gt.s32 	%p51, %r275, 20;
	@%p51 bra 	$L__BB0_55;
	setp.gt.s32 	%p63, %r275, 16;
	@%p63 bra 	$L__BB0_43;
	setp.eq.s32 	%p69, %r275, 14;
	@%p69 bra 	$L__BB0_203;
	setp.eq.s32 	%p70, %r275, 15;
	@%p70 bra 	$L__BB0_204;
	setp.eq.s32 	%p71, %r275, 16;
	@%p71 bra 	$L__BB0_41;
	bra.uni 	$L__BB0_502;
$L__BB0_41:
	neg.f64 	%fd79, %fd417;
	mov.f64 	%fd2416, 0d4000000000000000;
	add.rn.f64 	%fd80, %fd2416, %fd79;
	setp.ltu.f64 	%p358, %fd417, 0d3F4FA4D2AD8F904D;
	setp.gtu.f64 	%p359, %fd417, 0d3FFFFC0B65AA4E0E;
	or.pred  	%p360, %p358, %p359;
	@%p360 bra 	$L__BB0_207;
	mul.rn.f64 	%fd2516, %fd80, %fd417;
	{
	.reg .b32 %temp; 
	mov.b64 	{%temp, %r718}, %fd2516;
	}
	{
	.reg .b32 %temp; 
	mov.b64 	{%r719, %temp}, %fd2516;
	}
	shr.u32 	%r720, %r718, 20;
	and.b32  	%r721, %r720, 2046;
	add.s32 	%r722, %r721, 2147482626;
	mov.b32 	%r723, 1127219200;
	mov.b64 	%fd2517, {%r722, %r723};
	mov.b32 	%r724, -2147483648;
	mov.b64 	%fd2518, {%r724, %r723};
	sub.f64 	%fd2519, %fd2517, %fd2518;
	and.b32  	%r725, %r718, -2145386497;
	or.b32  	%r726, %r725, 1071644672;
	mov.b64 	%fd2520, {%r719, %r726};
	add.f64 	%fd2521, %fd2520, 0dBFF0000000000000;
	add.f64 	%fd2522, %fd2520, 0d3FF0000000000000;
	rcp.approx.ftz.f64 	%fd2523, %fd2522;
	neg.f64 	%fd2524, %fd2522;
	fma.rn.f64 	%fd2525, %fd2524, %fd2523, 0d3FF0000000000000;
	fma.rn.f64 	%fd2526, %fd2525, %fd2525, %fd2525;
	fma.rn.f64 	%fd2527, %fd2526, %fd2523, %fd2523;
	mul.f64 	%fd2528, %fd2521, %fd2527;
	fma.rn.f64 	%fd2529, %fd2528, 0dC000000000000000, %fd2521;
	neg.f64 	%fd2530, %fd2528;
	fma.rn.f64 	%fd2531, %fd2530, %fd2521, %fd2529;
	fma.rn.f64 	%fd2532, %fd2531, %fd2527, %fd2528;
	mul.f64 	%fd2533, %fd2532, %fd2532;
	fma.rn.f64 	%fd2534, %fd2533, 0d3FB5C5C218C775C9, 0d3FA55CF59CDC5D89;
	fma.rn.f64 	%fd2535, %fd2534, %fd2533, 0d3FAEFD18CF6EBB9C;
	fma.rn.f64 	%fd2536, %fd2535, %fd2533, 0d3FB10682EDCB8D1B;
	fma.rn.f64 	%fd2537, %fd2536, %fd2533, 0d3FB3B1DD3AC7FC96;
	fma.rn.f64 	%fd2538, %fd2537, %fd2533, 0d3FB745CB459B54A6;
	fma.rn.f64 	%fd2539, %fd2538, %fd2533, 0d3FBC71C741A0669F;
	fma.rn.f64 	%fd2540, %fd2539, %fd2533, 0d3FC249249209112E;
	fma.rn.f64 	%fd2541, %fd2540, %fd2533, 0d3FC99999999A06C1;
	fma.rn.f64 	%fd2542, %fd2541, %fd2533, 0d3FD5555555555535;
	mul.f64 	%fd2543, %fd2533, %fd2542;
	fma.rn.f64 	%fd2544, %fd2543, %fd2532, %fd2532;
	add.f64 	%fd2545, %fd2544, %fd2544;
	fma.rn.f64 	%fd2546, %fd2519, 0d3FE62E42FEFA39EF, %fd2545;
	mov.f64 	%fd2547, 0dC009000000000000;
	sub.f64 	%fd2548, %fd2547, %fd2546;
	fma.rn.f64 	%fd2549, %fd2548, 0dBBB135D2E746E627, 0dBC08DDF93324D327;
	fma.rn.f64 	%fd2550, %fd2549, %fd2548, 0d3C37B83EEF0B7C9F;
	fma.rn.f64 	%fd2551, %fd2550, %fd2548, 0d3C69BA72CD589B91;
	fma.rn.f64 	%fd2552, %fd2551, %fd2548, 0dBCA33689090A6B96;
	fma.rn.f64 	%fd2553, %fd2552, %fd2548, 0d3C782E11898132E0;
	fma.rn.f64 	%fd2554, %fd2553, %fd2548, 0d3CFDE4ACFD9E26BA;
	fma.rn.f64 	%fd2555, %fd2554, %fd2548, 0dBD26D33EED66C487;
	fma.rn.f64 	%fd2556, %fd2555, %fd2548, 0dBD36F2167040D8E2;
	fma.rn.f64 	%fd2557, %fd2556, %fd2548, 0d3D872A22C2D77E20;
	fma.rn.f64 	%fd2558, %fd2557, %fd2548, 0dBDAC8859C4E5C0AF;
	fma.rn.f64 	%fd2559, %fd2558, %fd2548, 0dBDCDC583D118A561;
	fma.rn.f64 	%fd2560, %fd2559, %fd2548, 0d3E120F47CCF46B3C;
	fma.rn.f64 	%fd2561, %fd2560, %fd2548, 0dBE31A9E38DC84D60;
	fma.rn.f64 	%fd2562, %fd2561, %fd2548, 0dBE5F36CD6D3D46A9;
	fma.rn.f64 	%fd2563, %fd2562, %fd2548, 0d3E9C6B4F5D03B787;
	fma.rn.f64 	%fd2564, %fd2563, %fd2548, 0dBEB6E8A5434AE8A2;
	fma.rn.f64 	%fd2565, %fd2564, %fd2548, 0dBEED1D1F7B8736F6;
	fma.rn.f64 	%fd2566, %fd2565, %fd2548, 0d3F2879C2A212F024;
	fma.rn.f64 	%fd2567, %fd2566, %fd2548, 0dBF4845769484FCA8;
	fma.rn.f64 	%fd2568, %fd2567, %fd2548, 0dBF78B6C33114F909;
	fma.rn.f64 	%fd2569, %fd2568, %fd2548, 0d3FCEBD80D9B13E28;
	fma.rn.f64 	%fd2570, %fd2569, %fd2548, 0d3FFA755E7C99AE86;
	fma.rn.f64 	%fd81, %fd2570, %fd79, %fd2570;
	st.global.f64 	[%rd1], %fd81;
	bra.uni 	$L__BB0_502;
$L__BB0_43:
	setp.gt.s32 	%p64, %r275, 18;
	@%p64 bra 	$L__BB0_49;
	setp.eq.s32 	%p67, %r275, 17;
	@%p67 bra 	$L__BB0_218;
	setp.eq.s32 	%p68, %r275, 18;
	@%p68 bra 	$L__BB0_46;
	bra.uni 	$L__BB0_502;
$L__BB0_46:
	{
	.reg .b32 %temp; 
	mov.b64 	{%temp, %r670}, %fd417;
	}
	mov.b32 	%f23, %r670;
	abs.f32 	%f24, %f23;
	setp.geu.f32 	%p348, %f24, 0f3FF00000;
	@%p348 bra 	$L__BB0_230;
	neg.f64 	%fd2248, %fd417;
	fma.rn.f64 	%fd2249, %fd417, %fd2248, 0d3FF0000000000000;
	{
	.reg .b32 %temp; 
	mov.b64 	{%temp, %r671}, %fd2249;
	}
	{
	.reg .b32 %temp; 
	mov.b64 	{%r672, %temp}, %fd2249;
	}
	shr.u32 	%r673, %r671, 20;
	and.b32  	%r674, %r673, 2046;
	add.s32 	%r675, %r674, 2147482626;
	mov.b32 	%r676, 1127219200;
	mov.b64 	%fd2250, {%r675, %r676};
	mov.b32 	%r677, -2147483648;
	mov.b64 	%fd2251, {%r677, %r676};
	sub.f64 	%fd2252, %fd2250, %fd2251;
	and.b32  	%r678, %r671, -2145386497;
	or.b32  	%r679, %r678, 1071644672;
	mov.b64 	%fd2253, {%r672, %r679};
	add.f64 	%fd2254, %fd2253, 0dBFF0000000000000;
	add.f64 	%fd2255, %fd2253, 0d3FF0000000000000;
	rcp.approx.ftz.f64 	%fd2256, %fd2255;
	neg.f64 	%fd2257, %fd2255;
	fma.rn.f64 	%fd2258, %fd2257, %fd2256, 0d3FF0000000000000;
	fma.rn.f64 	%fd2259, %fd2258, %fd2258, %fd2258;
	fma.rn.f64 	%fd2260, %fd2259, %fd2256, %fd2256;
	mul.f64 	%fd2261, %fd2254, %fd2260;
	fma.rn.f64 	%fd2262, %fd2261, 0dC000000000000000, %fd2254;
	neg.f64 	%fd2263, %fd2261;
	fma.rn.f64 	%fd2264, %fd2263, %fd2254, %fd2262;
	fma.rn.f64 	%fd2265, %fd2264, %fd2260, %fd2261;
	mul.f64 	%fd2266, %fd2265, %fd2265;
	fma.rn.f64 	%fd2267, %fd2266, 0d3FB5C5C218C775C9, 0d3FA55CF59CDC5D89;
	fma.rn.f64 	%fd2268, %fd2267, %fd2266, 0d3FAEFD18CF6EBB9C;
	fma.rn.f64 	%fd2269, %fd2268, %fd2266, 0d3FB10682EDCB8D1B;
	fma.rn.f64 	%fd2270, %fd2269, %fd2266, 0d3FB3B1DD3AC7FC96;
	fma.rn.f64 	%fd2271, %fd2270, %fd2266, 0d3FB745CB459B54A6;
	fma.rn.f64 	%fd2272, %fd2271, %fd2266, 0d3FBC71C741A0669F;
	fma.rn.f64 	%fd2273, %fd2272, %fd2266, 0d3FC249249209112E;
	fma.rn.f64 	%fd2274, %fd2273, %fd2266, 0d3FC99999999A06C1;
	fma.rn.f64 	%fd2275, %fd2274, %fd2266, 0d3FD5555555555535;
	mul.f64 	%fd2276, %fd2266, %fd2275;
	fma.rn.f64 	%fd2277, %fd2276, %fd2265, %fd2265;
	add.f64 	%fd2278, %fd2277, %fd2277;
	fma.rn.f64 	%fd106, %fd2252, 0d3FE62E42FEFA39EF, %fd2278;
	{
	.reg .b32 %temp; 
	mov.b64 	{%temp, %r680}, %fd106;
	}
	setp.gt.u32 	%p351, %r680, -1072103425;
	@%p351 bra 	$L__BB0_227;
	mov.f64 	%fd2314, 0dC009000000000000;
	sub.f64 	%fd2315, %fd2314, %fd106;
	fma.rn.f64 	%fd2316, %fd2315, 0dBBB135D2E746E627, 0dBC08DDF93324D327;
	fma.rn.f64 	%fd2317, %fd2316, %fd2315, 0d3C37B83EEF0B7C9F;
	fma.rn.f64 	%fd2318, %fd2317, %fd2315, 0d3C69BA72CD589B91;
	fma.rn.f64 	%fd2319, %fd2318, %fd2315, 0dBCA33689090A6B96;
	fma.rn.f64 	%fd2320, %fd2319, %fd2315, 0d3C782E11898132E0;
	fma.rn.f64 	%fd2321, %fd2320, %fd2315, 0d3CFDE4ACFD9E26BA;
	fma.rn.f64 	%fd2322, %fd2321, %fd2315, 0dBD26D33EED66C487;
	fma.rn.f64 	%fd2323, %fd2322, %fd2315, 0dBD36F2167040D8E2;
	fma.rn.f64 	%fd2324, %fd2323, %fd2315, 0d3D872A22C2D77E20;
	fma.rn.f64 	%fd2325, %fd2324, %fd2315, 0dBDAC8859C4E5C0AF;
	fma.rn.f64 	%fd2326, %fd2325, %fd2315, 0dBDCDC583D118A561;
	fma.rn.f64 	%fd2327, %fd2326, %fd2315, 0d3E120F47CCF46B3C;
	fma.rn.f64 	%fd2328, %fd2327, %fd2315, 0dBE31A9E38DC84D60;
	fma.rn.f64 	%fd2329, %fd2328, %fd2315, 0dBE5F36CD6D3D46A9;
	fma.rn.f64 	%fd2330, %fd2329, %fd2315, 0d3E9C6B4F5D03B787;
	fma.rn.f64 	%fd2331, %fd2330, %fd2315, 0dBEB6E8A5434AE8A2;
	fma.rn.f64 	%fd2332, %fd2331, %fd2315, 0dBEED1D1F7B8736F6;
	fma.rn.f64 	%fd2333, %fd2332, %fd2315, 0d3F2879C2A212F024;
	fma.rn.f64 	%fd2334, %fd2333, %fd2315, 0dBF4845769484FCA8;
	fma.rn.f64 	%fd2335, %fd2334, %fd2315, 0dBF78B6C33114F909;
	fma.rn.f64 	%fd2336, %fd2335, %fd2315, 0d3FCEBD80D9B13E28;
	fma.rn.f64 	%fd3271, %fd2336, %fd2315, 0d3FFA755E7C99AE86;
	bra.uni 	$L__BB0_232;
$L__BB0_49:
	setp.eq.s32 	%p65, %r275, 19;
	@%p65 bra 	$L__BB0_233;
	setp.eq.s32 	%p66, %r275, 20;
	@%p66 bra 	$L__BB0_51;
	bra.uni 	$L__BB0_502;
$L__BB0_51:
	fma.rn.f64 	%fd2206, %fd417, 0d400A934F0979A371, 0d4338000000000000;
	{
	.reg .b32 %temp; 
	mov.b64 	{%r63, %temp}, %fd2206;
	}
	mov.f64 	%fd2207, 0dC338000000000000;
	add.rn.f64 	%fd2208, %fd2206, %fd2207;
	fma.rn.f64 	%fd2209, %fd2208, 0dBFD34413509F79FF, %fd417;
	fma.rn.f64 	%fd2210, %fd2208, 0d3C49DC1DA994FD21, %fd2209;
	mul.f64 	%fd2211, %fd2210, 0dBCAF48AD494EA3E9;
	fma.rn.f64 	%fd2212, %fd2210, 0d40026BB1BBB55516, %fd2211;
	fma.rn.f64 	%fd2213, %fd2212, 0d3E5ADE1569CE2BDF, 0d3E928AF3FCA213EA;
	fma.rn.f64 	%fd2214, %fd2213, %fd2212, 0d3EC71DEE62401315;
	fma.rn.f64 	%fd2215, %fd2214, %fd2212, 0d3EFA01997C89EB71;
	fma.rn.f64 	%fd2216, %fd2215, %fd2212, 0d3F2A01A014761F65;
	fma.rn.f64 	%fd2217, %fd2216, %fd2212, 0d3F56C16C1852B7AF;
	fma.rn.f64 	%fd2218, %fd2217, %fd2212, 0d3F81111111122322;
	fma.rn.f64 	%fd2219, %fd2218, %fd2212, 0d3FA55555555502A1;
	fma.rn.f64 	%fd2220, %fd2219, %fd2212, 0d3FC5555555555511;
	fma.rn.f64 	%fd2221, %fd2220, %fd2212, 0d3FE000000000000B;
	fma.rn.f64 	%fd2222, %fd2221, %fd2212, 0d3FF0000000000000;
	fma.rn.f64 	%fd2223, %fd2222, %fd2212, 0d3FF0000000000000;
	{
	.reg .b32 %temp; 
	mov.b64 	{%r64, %temp}, %fd2223;
	}
	{
	.reg .b32 %temp; 
	mov.b64 	{%temp, %r65}, %fd2223;
	}
	shl.b32 	%r647, %r63, 20;
	add.s32 	%r648, %r647, %r65;
	mov.b64 	%fd3273, {%r64, %r648};
	{
	.reg .b32 %temp; 
	mov.b64 	{%temp, %r66}, %fd417;
	}
	mov.b32 	%f21, %r66;
	abs.f32 	%f4, %f21;
	setp.lt.f32 	%p341, %f4, 0f40733A71;
	@%p341 bra 	$L__BB0_54;
	setp.lt.s32 	%p342, %r66, 0;
	selp.f64 	%fd2224, 0d0000000000000000, 0d7FF0000000000000, %p342;
	setp.nan.f64 	%p343, %fd417, %fd417;
	add.f64 	%fd2225, %fd417, %fd417;
	selp.f64 	%fd3273, %fd2225, %fd2224, %p343;
	setp.geu.f32 	%p344, %f4, 0f407439B8;
	@%p344 bra 	$L__BB0_54;
	shr.u32 	%r649, %r63, 31;
	add.s32 	%r650, %r63, %r649;
	shr.s32 	%r651, %r650, 1;
	shl.b32 	%r652, %r651, 20;
	add.s32 	%r653, %r65, %r652;
	mov.b64 	%fd2226, {%r64, %r653};
	sub.s32 	%r654, %r63, %r651;
	shl.b32 	%r655, %r654, 20;
	add.s32 	%r656, %r655, 1072693248;
	mov.b32 	%r657, 0;
	mov.b64 	%fd2227, {%r657, %r656};
	mul.f64 	%fd3273, %fd2227, %fd2226;
$L__BB0_54:
	st.global.f64 	[%rd1], %fd3273;
	bra.uni 	$L__BB0_502;
$L__BB0_55:
	setp.gt.s32 	%p52, %r275, 25;
	@%p52 bra 	$L__BB0_63;
	setp.gt.s32 	%p58, %r275, 23;
	@%p58 bra 	$L__BB0_60;
	setp.eq.s32 	%p61, %r275, 21;
	@%p61 bra 	$L__BB0_237;
	setp.eq.s32 	%p62, %r275, 23;
	@%p62 bra 	$L__BB0_59;
	bra.uni 	$L__BB0_502;
$L__BB0_59:
	abs.f64 	%fd2179, %fd417;
	st.global.f64 	[%rd1], %fd2179;
	bra.uni 	$L__BB0_502;
$L__BB0_60:
	setp.eq.s32 	%p59, %r275, 24;
	@%p59 bra 	$L__BB0_240;
	setp.eq.s32 	%p60, %r275, 25;
	@%p60 bra 	$L__BB0_62;
	bra.uni 	$L__BB0_502;
$L__BB0_62:
	cvt.rmi.f64.f64 	%fd125, %fd417;
	st.global.f64 	[%rd1], %fd125;
	bra.uni 	$L__BB0_502;
$L__BB0_63:
	setp.gt.s32 	%p53, %r275, 27;
	@%p53 bra 	$L__BB0_67;
	setp.eq.s32 	%p56, %r275, 26;
	@%p56 bra 	$L__BB0_241;
	setp.eq.s32 	%p57, %r275, 27;
	@%p57 bra 	$L__BB0_66;
	bra.uni 	$L__BB0_502;
$L__BB0_66:
	min.f64 	%fd2175, %fd417, %fd418;
	st.global.f64 	[%rd1], %fd2175;
	bra.uni 	$L__BB0_502;
$L__BB0_67:
	setp.eq.s32 	%p54, %r275, 28;
	@%p54 bra 	$L__BB0_242;
	setp.eq.s32 	%p55, %r275, 29;
	@%p55 bra 	$L__BB0_69;
	bra.uni 	$L__BB0_502;
$L__BB0_69:
	abs.f64 	%fd2144, %fd417;
	abs.f64 	%fd2145, %fd418;
	mov.b64 	%rd122, %fd2145;
	mov.b64 	%rd123, %fd2144;
	min.u64 	%rd124, %rd122, %rd123;
	mov.b64 	%fd2146, %rd124;
	max.u64 	%rd125, %rd123, %rd122;
	mov.b64 	%fd2147, %rd125;
	{
	.reg .b32 %temp; 
	mov.b64 	{%temp, %r603}, %fd2147;
	}
	and.b32  	%r604, %r603, -4194304;
	xor.b32  	%r605, %r604, 2144337920;
	mov.b32 	%r606, 0;
	mov.b64 	%fd2148, {%r606, %r605};
	mul.f64 	%fd2149, %fd2148, %fd2146;
	mul.f64 	%fd2150, %fd2148, %fd2147;
	mul.f64 	%fd2151, %fd2149, %fd2149;
	fma.rn.f64 	%fd2152, %fd2150, %fd2150, %fd2151;
	min.f64 	%fd2153, %fd2152, 0d7FEFFFFFFFFFFFFF;
	rsqrt.approx.ftz.f64 	%fd2154, %fd2153;
	mul.rn.f64 	%fd2155, %fd2154, %fd2154;
	neg.f64 	%fd2156, %fd2155;
	fma.rn.f64 	%fd2157, %fd2153, %fd2156, 0d3FF0000000000000;
	fma.rn.f64 	%fd2158, %fd2157, 0d3FD8000000000000, 0d3FE0000000000000;
	mul.rn.f64 	%fd2159, %fd2157, %fd2154;
	fma.rn.f64 	%fd2160, %fd2158, %fd2159, %fd2154;
	mul.f64 	%fd2161, %fd2152, %fd2160;
	or.b32  	%r607, %r604, 1048576;
	mov.b64 	%fd2162, {%r606, %r607};
	mul.f64 	%fd2163, %fd2162, %fd2161;
	setp.eq.f64 	%p310, %fd2146, 0d0000000000000000;
	selp.f64 	%fd2164, %fd2147, %fd2163, %p310;
	{
	.reg .b32 %temp; 
	mov.b64 	{%temp, %r608}, %fd2146;
	}
	mov.f64 	%fd2165, 0d7FF0000000000000;
	{
	.reg .b32 %temp; 
	mov.b64 	{%temp, %r609}, %fd2165;
	}
	setp.lt.u32 	%p311, %r608, %r609;
	selp.f64 	%fd137, %fd2164, %fd2146, %p311;
	st.global.f64 	[%rd1], %fd137;
	bra.uni 	$L__BB0_502;
$L__BB0_70:
	setp.gt.s32 	%p9, %r275, 43;
	@%p9 bra 	$L__BB0_118;
	setp.gt.s32 	%p31, %r275, 36;
	@%p31 bra 	$L__BB0_104;
	setp.gt.s32 	%p41, %r275, 32;
	@%p41 bra 	$L__BB0_87;
	setp.eq.s32 	%p47, %r275, 30;
	@%p47 bra 	$L__BB0_263;
	setp.eq.s32 	%p48, %r275, 31;
	@%p48 bra 	$L__BB0_279;
	setp.eq.s32 	%p49, %r275, 32;
	@%p49 bra 	$L__BB0_76;
	bra.uni 	$L__BB0_502;
$L__BB0_76:
	setp.nan.f64 	%p279, %fd417, %fd417;
	@%p279 bra 	$L__BB0_297;
	abs.f64 	%fd3286, %fd417;
	{ // callseq 12, 0
	.param .b64 param0;
	st.param.f64 	[param0], %fd3286;
	.param .b64 retval0;
	call.uni (retval0), 
	__internal_lgamma_pos, 
	(
	param0
	);
	ld.param.f64 	%fd1854, [retval0];
	} // callseq 12
	{
	.reg .b32 %temp; 
	mov.b64 	{%temp, %r570}, %fd417;
	}
	setp.gt.s32 	%p280, %r570, -1;
	mov.f64 	%fd3289, %fd1854;
	@%p280 bra 	$L__BB0_298;
	cvt.rzi.f64.f64 	%fd1856, %fd3286;
	setp.eq.f64 	%p281, %fd3286, %fd1856;
	mov.f64 	%fd3289, 0d7FF0000000000000;
	@%p281 bra 	$L__BB0_298;
	{
	.reg .b32 %temp; 
	mov.b64 	{%temp, %r103}, %fd3286;
	}
	setp.lt.s32 	%p282, %r103, 1006632960;
	@%p282 bra 	$L__BB0_81;
	{
	.reg .b32 %temp; 
	mov.b64 	{%r571, %temp}, %fd3286;
	}
	add.s32 	%r572, %r103, 1048576;
	mov.b64 	%fd1857, {%r571, %r572};
	cvt.rni.f64.f64 	%fd1858, %fd1857;
	cvt.rzi.s64.f64 	%rd108, %fd1858;
	cvt.u32.u64 	%r573, %rd108;
	fma.rn.f64 	%fd1859, %fd1858, 0dBFE0000000000000, %fd3286;
	mul.f64 	%fd1860, %fd1859, 0d3CA1A62633145C07;
	fma.rn.f64 	%fd1861, %fd1859, 0d400921FB54442D18, %fd1860;
	shl.b64 	%rd109, %rd108, 6;
	and.b64  	%rd110, %rd109, 64;
	mov.u64 	%rd111, __cudart_sin_cos_coeffs;
	add.s64 	%rd112, %rd111, %rd110;
	mul.rn.f64 	%fd1862, %fd1861, %fd1861;
	and.b64  	%rd113, %rd108, 1;
	setp.eq.b64 	%p283, %rd113, 1;
	selp.f64 	%fd1863, 0dBDA8FF8320FD8164, 0d3DE5DB65F9785EBA, %p283;
	ld.global.nc.v2.f64 	{%fd1864, %fd1865}, [%rd112];
	fma.rn.f64 	%fd1866, %fd1863, %fd1862, %fd1864;
	fma.rn.f64 	%fd1867, %fd1866, %fd1862, %fd1865;
	ld.global.nc.v2.f64 	{%fd1868, %fd1869}, [%rd112+16];
	fma.rn.f64 	%fd1870, %fd1867, %fd1862, %fd1868;
	fma.rn.f64 	%fd1871, %fd1870, %fd1862, %fd1869;
	ld.global.nc.v2.f64 	{%fd1872, %fd1873}, [%rd112+32];
	fma.rn.f64 	%fd1874, %fd1871, %fd1862, %fd1872;
	fma.rn.f64 	%fd1875, %fd1874, %fd1862, %fd1873;
	fma.rn.f64 	%fd1876, %fd1875, %fd1861, %fd1861;
	fma.rn.f64 	%fd1877, %fd1875, %fd1862, 0d3FF0000000000000;
	selp.f64 	%fd1878, %fd1877, %fd1876, %p283;
	and.b32  	%r574, %r573, 2;
	setp.eq.s32 	%p284, %r574, 0;
	mov.f64 	%fd1879, 0d0000000000000000;
	sub.f64 	%fd1880, %fd1879, %fd1878;
	selp.f64 	%fd1881, %fd1878, %fd1880, %p284;
	mul.f64 	%fd1882, %fd417, %fd1881;
	abs.f64 	%fd1883, %fd1882;
	mov.f64 	%fd1884, 0d400921FB54442D18;
	div.rn.f64 	%fd3286, %fd1884, %fd1883;
$L__BB0_81:
	{
	.reg .b32 %temp; 
	mov.b64 	{%temp, %r896}, %fd3286;
	}
	{
	.reg .b32 %temp; 
	mov.b64 	{%r897, %temp}, %fd3286;
	}
	setp.gt.s32 	%p285, %r896, 1048575;
	mov.b32 	%r898, -1023;
	@%p285 bra 	$L__BB0_83;
	mul.f64 	%fd3286, %fd3286, 0d4350000000000000;
	{
	.reg .b32 %temp; 
	mov.b64 	{%temp, %r896}, %fd3286;
	}
	{
	.reg .b32 %temp; 
	mov.b64 	{%r897, %temp}, %fd3286;
	}
	mov.b32 	%r898, -1077;
$L__BB0_83:
	add.s32 	%r577, %r896, -1;
	setp.gt.u32 	%p286, %r577, 2146435070;
	@%p286 bra 	$L__BB0_295;
	shr.u32 	%r580, %r896, 20;
	add.s32 	%r899, %r898, %r580;
	and.b32  	%r581, %r896, 1048575;
	or.b32  	%r582, %r581, 1072693248;
	mov.b64 	%fd3287, {%r897, %r582};
	setp.lt.u32 	%p288, %r582, 1073127583;
	@%p288 bra 	$L__BB0_86;
	{
	.reg .b32 %temp; 
	mov.b64 	{%r583, %temp}, %fd3287;
	}
	{
	.reg .b32 %temp; 
	mov.b64 	{%temp, %r584}, %fd3287;
	}
	add.s32 	%r585, %r584, -1048576;
	mov.b64 	%fd3287, {%r583, %r585};
	add.s32 	%r899, %r899, 1;
$L__BB0_86:
	add.f64 	%fd1886, %fd3287, 0dBFF0000000000000;
	add.f64 	%fd1887, %fd3287, 0d3FF0000000000000;
	rcp.approx.ftz.f64 	%fd1888, %fd1887;
	neg.f64 	%fd1889, %fd1887;
	fma.rn.f64 	%fd1890, %fd1889, %fd1888, 0d3FF0000000000000;
	fma.rn.f64 	%fd1891, %fd1890, %fd1890, %fd1890;
	fma.rn.f64 	%fd1892, %fd1891, %fd1888, %fd1888;
	mul.f64 	%fd1893, %fd1886, %fd1892;
	fma.rn.f64 	%fd1894, %fd1886, %fd1892, %fd1893;
	mul.f64 	%fd1895, %fd1894, %fd1894;
	fma.rn.f64 	%fd1896, %fd1895, 0d3EB1380B3AE80F1E, 0d3ED0EE258B7A8B04;
	fma.rn.f64 	%fd1897, %fd1896, %fd1895, 0d3EF3B2669F02676F;
	fma.rn.f64 	%fd1898, %fd1897, %fd1895, 0d3F1745CBA9AB0956;
	fma.rn.f64 	%fd1899, %fd1898, %fd1895, 0d3F3C71C72D1B5154;
	fma.rn.f64 	%fd1900, %fd1899, %fd1895, 0d3F624924923BE72D;
	fma.rn.f64 	%fd1901, %fd1900, %fd1895, 0d3F8999999999A3C4;
	fma.rn.f64 	%fd1902, %fd1901, %fd1895, 0d3FB5555555555554;
	sub.f64 	%fd1903, %fd1886, %fd1894;
	add.f64 	%fd1904, %fd1903, %fd1903;
	neg.f64 	%fd1905, %fd1894;
	fma.rn.f64 	%fd1906, %fd1905, %fd1886, %fd1904;
	mul.f64 	%fd1907, %fd1892, %fd1906;
	mul.f64 	%fd1908, %fd1895, %fd1902;
	fma.rn.f64 	%fd1909, %fd1908, %fd1894, %fd1907;
	xor.b32  	%r586, %r899, -2147483648;
	mov.b32 	%r587, 1127219200;
	mov.b64 	%fd1910, {%r586, %r587};
	mov.b32 	%r588, -2147483648;
	mov.b64 	%fd1911, {%r588, %r587};
	sub.f64 	%fd1912, %fd1910, %fd1911;
	fma.rn.f64 	%fd1913, %fd1912, 0d3FE62E42FEFA39EF, %fd1894;
	fma.rn.f64 	%fd1914, %fd1912, 0dBFE62E42FEFA39EF, %fd1913;
	sub.f64 	%fd1915, %fd1914, %fd1894;
	sub.f64 	%fd1916, %fd1909, %fd1915;
	fma.rn.f64 	%fd1917, %fd1912, 0d3C7ABC9E3B39803F, %fd1916;
	add.f64 	%fd3288, %fd1913, %fd1917;
	bra.uni 	$L__BB0_296;
$L__BB0_87:
	setp.gt.s32 	%p42, %r275, 34;
	@%p42 bra 	$L__BB0_96;
	setp.eq.s32 	%p45, %r275, 33;
	@%p45 bra 	$L__BB0_299;
	setp.eq.s32 	%p46, %r275, 34;
	@%p46 bra 	$L__BB0_90;
	bra.uni 	$L__BB0_502;
$L__BB0_90:
	{
	.reg .b32 %temp; 
	mov.b64 	{%temp, %r904}, %fd417;
	}
	{
	.reg .b32 %temp; 
	mov.b64 	{%r905, %temp}, %fd417;
	}
	setp.gt.s32 	%p271, %r904, 1048575;
	mov.b32 	%r906, -1023;
	@%p271 bra 	$L__BB0_92;
	mul.f64 	%fd417, %fd417, 0d4350000000000000;
	{
	.reg .b32 %temp; 
	mov.b64 	{%temp, %r904}, %fd417;
	}
	{
	.reg .b32 %temp; 
	mov.b64 	{%r905, %temp}, %fd417;
	}
	mov.b32 	%r906, -1077;
$L__BB0_92:
	add.s32 	%r544, %r904, -1;
	setp.gt.u32 	%p272, %r544, 2146435070;
	@%p272 bra 	$L__BB0_306;
	shr.u32 	%r547, %r904, 20;
	add.s32 	%r907, %r906, %r547;
	and.b32  	%r548, %r904, 1048575;
	or.b32  	%r549, %r548, 1072693248;
	mov.b64 	%fd3293, {%r905, %r549};
	setp.lt.u32 	%p274, %r549, 1073127583;
	@%p274 bra 	$L__BB0_95;
	{
	.reg .b32 %temp; 
	mov.b64 	{%r550, %temp}, %fd3293;
	}
	{
	.reg .b32 %temp; 
	mov.b64 	{%temp, %r551}, %fd3293;
	}
	add.s32 	%r552, %r551, -1048576;
	mov.b64 	%fd3293, {%r550, %r552};
	add.s32 	%r907, %r907, 1;
$L__BB0_95:
	add.f64 	%fd1787, %fd3293, 0dBFF0000000000000;
	add.f64 	%fd1788, %fd3293, 0d3FF0000000000000;
	rcp.approx.ftz.f64 	%fd1789, %fd1788;
	neg.f64 	%fd1790, %fd1788;
	fma.rn.f64 	%fd1791, %fd1790, %fd1789, 0d3FF0000000000000;
	fma.rn.f64 	%fd1792, %fd1791, %fd1791, %fd1791;
	fma.rn.f64 	%fd1793, %fd1792, %fd1789, %fd1789;
	mul.f64 	%fd1794, %fd1787, %fd1793;
	fma.rn.f64 	%fd1795, %fd1787, %fd1793, %fd1794;
	mul.f64 	%fd1796, %fd1795, %fd1795;
	fma.rn.f64 	%fd1797, %fd1796, 0d3EB1380B3AE80F1E, 0d3ED0EE258B7A8B04;
	fma.rn.f64 	%fd1798, %fd1797, %fd1796, 0d3EF3B2669F02676F;
	fma.rn.f64 	%fd1799, %fd1798, %fd1796, 0d3F1745CBA9AB0956;
	fma.rn.f64 	%fd1800, %fd1799, %fd1796, 0d3F3C71C72D1B5154;
	fma.rn.f64 	%fd1801, %fd1800, %fd1796, 0d3F624924923BE72D;
	fma.rn.f64 	%fd1802, %fd1801, %fd1796, 0d3F8999999999A3C4;
	fma.rn.f64 	%fd1803, %fd1802, %fd1796, 0d3FB5555555555554;
	sub.f64 	%fd1804, %fd1787, %fd1795;
	add.f64 	%fd1805, %fd1804, %fd1804;
	neg.f64 	%fd1806, %fd1795;
	fma.rn.f64 	%fd1807, %fd1806, %fd1787, %fd1805;
	mul.f64 	%fd1808, %fd1793, %fd1807;
	mul.f64 	%fd1809, %fd1796, %fd1803;
	fma.rn.f64 	%fd1810, %fd1809, %fd1795, %fd1808;
	xor.b32  	%r553, %r907, -2147483648;
	mov.b32 	%r554, 1127219200;
	mov.b64 	%fd1811, {%r553, %r554};
	mov.b32 	%r555, -2147483648;
	mov.b64 	%fd1812, {%r555, %r554};
	sub.f64 	%fd1813, %fd1811, %fd1812;
	fma.rn.f64 	%fd1814, %fd1813, 0d3FE62E42FEFA39EF, %fd1795;
	fma.rn.f64 	%fd1815, %fd1813, 0dBFE62E42FEFA39EF, %fd1814;
	sub.f64 	%fd1816, %fd1815, %fd1795;
	sub.f64 	%fd1817, %fd1810, %fd1816;
	fma.rn.f64 	%fd1818, %fd1813, 0d3C7ABC9E3B39803F, %fd1817;
	add.f64 	%fd3294, %fd1814, %fd1818;
	bra.uni 	$L__BB0_307;
$L__BB0_96:
	setp.eq.s32 	%p43, %r275, 35;
	@%p43 bra 	$L__BB0_308;
	setp.eq.s32 	%p44, %r275, 36;
	@%p44 bra 	$L__BB0_98;
	bra.uni 	$L__BB0_502;
$L__BB0_98:
	{
	.reg .b32 %temp; 
	mov.b64 	{%temp, %r912}, %fd417;
	}
	{
	.reg .b32 %temp; 
	mov.b64 	{%r913, %temp}, %fd417;
	}
	setp.gt.s32 	%p260, %r912, 1048575;
	mov.b32 	%r914, -1023;
	@%p260 bra 	$L__BB0_100;
	mul.f64 	%fd417, %fd417, 0d4350000000000000;
	{
	.reg .b32 %temp; 
	mov.b64 	{%temp, %r912}, %fd417;
	}
	{
	.reg .b32 %temp; 
	mov.b64 	{%r913, %temp}, %fd417;
	}
	mov.b32 	%r914, -1077;
$L__BB0_100:
	add.s32 	%r515, %r912, -1;
	setp.gt.u32 	%p261, %r515, 2146435070;
	@%p261 bra 	$L__BB0_317;
	shr.u32 	%r518, %r912, 20;
	add.s32 	%r915, %r914, %r518;
	and.b32  	%r519, %r912, 1048575;
	or.b32  	%r520, %r519, 1072693248;
	mov.b64 	%fd3298, {%r913, %r520};
	setp.lt.u32 	%p263, %r520, 1073127583;
	@%p263 bra 	$L__BB0_103;
	{
	.reg .b32 %temp; 
	mov.b64 	{%r521, %temp}, %fd3298;
	}
	{
	.reg .b32 %temp; 
	mov.b64 	{%temp, %r522}, %fd3298;
	}
	add.s32 	%r523, %r522, -1048576;
	mov.b64 	%fd3298, {%r521, %r523};
	add.s32 	%r915, %r915, 1;
$L__BB0_103:
	add.f64 	%fd1704, %fd3298, 0dBFF0000000000000;
	add.f64 	%fd1705, %fd3298, 0d3FF0000000000000;
	rcp.approx.ftz.f64 	%fd1706, %fd1705;
	neg.f64 	%fd1707, %fd1705;
	fma.rn.f64 	%fd1708, %fd1707, %fd1706, 0d3FF0000000000000;
	fma.rn.f64 	%fd1709, %fd1708, %fd1708, %fd1708;
	fma.rn.f64 	%fd1710, %fd1709, %fd1706, %fd1706;
	mul.f64 	%fd1711, %fd1704, %fd1710;
	fma.rn.f64 	%fd1712, %fd1704, %fd1710, %fd1711;
	mul.f64 	%fd1713, %fd1712, %fd1712;
	fma.rn.f64 	%fd1714, %fd1713, 0d3EB1380B3AE80F1E, 0d3ED0EE258B7A8B04;
	fma.rn.f64 	%fd1715, %fd1714, %fd1713, 0d3EF3B2669F02676F;
	fma.rn.f64 	%fd1716, %fd1715, %fd1713, 0d3F1745CBA9AB0956;
	fma.rn.f64 	%fd1717, %fd1716, %fd1713, 0d3F3C71C72D1B5154;
	fma.rn.f64 	%fd1718, %fd1717, %fd1713, 0d3F624924923BE72D;
	fma.rn.f64 	%fd1719, %fd1718, %fd1713, 0d3F8999999999A3C4;
	fma.rn.f64 	%fd1720, %fd1719, %fd1713, 0d3FB5555555555554;
	sub.f64 	%fd1721, %fd1704, %fd1712;
	add.f64 	%fd1722, %fd1721, %fd1721;
	neg.f64 	%fd1723, %fd1712;
	fma.rn.f64 	%fd1724, %fd1723, %fd1704, %fd1722;
	mul.f64 	%fd1725, %fd1710, %fd1724;
	mul.f64 	%fd1726, %fd1713, %fd1720;
	fma.rn.f64 	%fd1727, %fd1726, %fd1712, %fd1725;
	xor.b32  	%r524, %r915, -2147483648;
	mov.b32 	%r525, 1127219200;
	mov.b64 	%fd1728, {%r524, %r525};
	mov.b32 	%r526, -2147483648;
	mov.b64 	%fd1729, {%r526, %r525};
	sub.f64 	%fd1730, %fd1728, %fd1729;
	fma.rn.f64 	%fd1731, %fd1730, 0d3FE62E42FEFA39EF, %fd1712;
	fma.rn.f64 	%fd1732, %fd1730, 0dBFE62E42FEFA39EF, %fd1731;
	sub.f64 	%fd1733, %fd1732, %fd1712;
	sub.f64 	%fd1734, %fd1727, %fd1733;
	fma.rn.f64 	%fd1735, %fd1730, 0d3C7ABC9E3B39803F, %fd1734;
	add.f64 	%fd3299, %fd1731, %fd1735;
	bra.uni 	$L__BB0_318;
$L__BB0_104:
	setp.gt.s32 	%p32, %r275, 39;
	@%p32 bra 	$L__BB0_109;
	setp.eq.s32 	%p38, %r275, 37;
	@%p38 bra 	$L__BB0_319;
	setp.eq.s32 	%p39, %r275, 38;
	@%p39 bra 	$L__BB0_327;
	setp.eq.s32 	%p40, %r275, 39;
	@%p40 bra 	$L__BB0_108;
	bra.uni 	$L__BB0_502;
$L__BB0_108:
	min.f64 	%fd1699, %fd417, %fd418;
	st.global.f64 	[%rd1], %fd1699;
	bra.uni 	$L__BB0_502;
$L__BB0_109:
	setp.gt.s32 	%p33, %r275, 41;
	@%p33 bra 	$L__BB0_114;
	setp.eq.s32 	%p36, %r275, 40;
	@%p36 bra 	$L__BB0_328;
	setp.eq.s32 	%p37, %r275, 41;
	@%p37 bra 	$L__BB0_112;
	bra.uni 	$L__BB0_502;
$L__BB0_112:
	mov.b64 	%rd18, %fd417;
	setp.num.f64 	%p245, %fd417, %fd418;
	@%p245 bra 	$L__BB0_329;
	add.f64 	%fd418, %fd417, %fd418;
	bra.uni 	$L__BB0_333;
$L__BB0_114:
	setp.eq.s32 	%p34, %r275, 42;
	@%p34 bra 	$L__BB0_334;
	setp.eq.s32 	%p35, %r275, 43;
	@%p35 bra 	$L__BB0_116;
	bra.uni 	$L__BB0_502;
$L__BB0_116:
	add.f64 	%fd242, %fd417, %fd417;
	neg.f64 	%fd243, %fd242;
	mov.f64 	%fd1447, 0d4000000000000000;
	add.rn.f64 	%fd244, %fd1447, %fd243;
	setp.ltu.f64 	%p227, %fd242, 0d3F4FA4D2AD8F904D;
	setp.gtu.f64 	%p228, %fd242, 0d3FFFFC0B65AA4E0E;
	or.pred  	%p229, %p227, %p228;
	@%p229 bra 	$L__BB0_340;
	mul.rn.f64 	%fd1547, %fd244, %fd242;
	{
	.reg .b32 %temp; 
	mov.b64 	{%temp, %r487}, %fd1547;
	}
	{
	.reg .b32 %temp; 
	mov.b64 	{%r488, %temp}, %fd1547;
	}
	shr.u32 	%r489, %r487, 20;
	and.b32  	%r490, %r489, 2046;
	add.s32 	%r491, %r490, 2147482626;
	mov.b32 	%r492, 1127219200;
	mov.b64 	%fd1548, {%r491, %r492};
	mov.b32 	%r493, -2147483648;
	mov.b64 	%fd1549, {%r493, %r492};
	sub.f64 	%fd1550, %fd1548, %fd1549;
	and.b32  	%r494, %r487, -2145386497;
	or.b32  	%r495, %r494, 1071644672;
	mov.b64 	%fd1551, {%r488, %r495};
	add.f64 	%fd1552, %fd1551, 0dBFF0000000000000;
	add.f64 	%fd1553, %fd1551, 0d3FF0000000000000;
	rcp.approx.ftz.f64 	%fd1554, %fd1553;
	neg.f64 	%fd1555, %fd1553;
	fma.rn.f64 	%fd1556, %fd1555, %fd1554, 0d3FF0000000000000;
	fma.rn.f64 	%fd1557, %fd1556, %fd1556, %fd1556;
	fma.rn.f64 	%fd1558, %fd1557, %fd1554, %fd1554;
	mul.f64 	%fd1559, %fd1552, %fd1558;
	fma.rn.f64 	%fd1560, %fd1559, 0dC000000000000000, %fd1552;
	neg.f64 	%fd1561, %fd1559;
	fma.rn.f64 	%fd1562, %fd1561, %fd1552, %fd1560;
	fma.rn.f64 	%fd1563, %fd1562, %fd1558, %fd1559;
	mul.f64 	%fd1564, %fd1563, %fd1563;
	fma.rn.f64 	%fd1565, %fd1564, 0d3FB5C5C218C775C9, 0d3FA55CF59CDC5D89;
	fma.rn.f64 	%fd1566, %fd1565, %fd1564, 0d3FAEFD18CF6EBB9C;
	fma.rn.f64 	%fd1567, %fd1566, %fd1564, 0d3FB10682EDCB8D1B;
	fma.rn.f64 	%fd1568, %fd1567, %fd1564, 0d3FB3B1DD3AC7FC96;
	fma.rn.f64 	%fd1569, %fd1568, %fd1564, 0d3FB745CB459B54A6;
	fma.rn.f64 	%fd1570, %fd1569, %fd1564, 0d3FBC71C741A0669F;
	fma.rn.f64 	%fd1571, %fd1570, %fd1564, 0d3FC249249209112E;
	fma.rn.f64 	%fd1572, %fd1571, %fd1564, 0d3FC99999999A06C1;
	fma.rn.f64 	%fd1573, %fd1572, %fd1564, 0d3FD5555555555535;
	mul.f64 	%fd1574, %fd1564, %fd1573;
	fma.rn.f64 	%fd1575, %fd1574, %fd1563, %fd1563;
	add.f64 	%fd1576, %fd1575, %fd1575;
	fma.rn.f64 	%fd1577, %fd1550, 0d3FE62E42FEFA39EF, %fd1576;
	mov.f64 	%fd1578, 0dC009000000000000;
	sub.f64 	%fd1579, %fd1578, %fd1577;
	fma.rn.f64 	%fd1580, %fd1579, 0dBBB135D2E746E627, 0dBC08DDF93324D327;
	fma.rn.f64 	%fd1581, %fd1580, %fd1579, 0d3C37B83EEF0B7C9F;
	fma.rn.f64 	%fd1582, %fd1581, %fd1579, 0d3C69BA72CD589B91;
	fma.rn.f64 	%fd1583, %fd1582, %fd1579, 0dBCA33689090A6B96;
	fma.rn.f64 	%fd1584, %fd1583, %fd1579, 0d3C782E11898132E0;
	fma.rn.f64 	%fd1585, %fd1584, %fd1579, 0d3CFDE4ACFD9E26BA;
	fma.rn.f64 	%fd1586, %fd1585, %fd1579, 0dBD26D33EED66C487;
	fma.rn.f64 	%fd1587, %fd1586, %fd1579, 0dBD36F2167040D8E2;
	fma.rn.f64 	%fd1588, %fd1587, %fd1579, 0d3D872A22C2D77E20;
	fma.rn.f64 	%fd1589, %fd1588, %fd1579, 0dBDAC8859C4E5C0AF;
	fma.rn.f64 	%fd1590, %fd1589, %fd1579, 0dBDCDC583D118A561;
	fma.rn.f64 	%fd1591, %fd1590, %fd1579, 0d3E120F47CCF46B3C;
	fma.rn.f64 	%fd1592, %fd1591, %fd1579, 0dBE31A9E38DC84D60;
	fma.rn.f64 	%fd1593, %fd1592, %fd1579, 0dBE5F36CD6D3D46A9;
	fma.rn.f64 	%fd1594, %fd1593, %fd1579, 0d3E9C6B4F5D03B787;
	fma.rn.f64 	%fd1595, %fd1594, %fd1579, 0dBEB6E8A5434AE8A2;
	fma.rn.f64 	%fd1596, %fd1595, %fd1579, 0dBEED1D1F7B8736F6;
	fma.rn.f64 	%fd1597, %fd1596, %fd1579, 0d3F2879C2A212F024;
	fma.rn.f64 	%fd1598, %fd1597, %fd1579, 0dBF4845769484FCA8;
	fma.rn.f64 	%fd1599, %fd1598, %fd1579, 0dBF78B6C33114F909;
	fma.rn.f64 	%fd1600, %fd1599, %fd1579, 0d3FCEBD80D9B13E28;
	fma.rn.f64 	%fd1601, %fd1600, %fd1579, 0d3FFA755E7C99AE86;
	fma.rn.f64 	%fd3308, %fd1601, %fd243, %fd1601;
	bra.uni 	$L__BB0_351;
$L__BB0_118:
	setp.gt.s32 	%p10, %r275, 50;
	@%p10 bra 	$L__BB0_133;
	setp.gt.s32 	%p22, %r275, 46;
	@%p22 bra 	$L__BB0_126;
	setp.eq.s32 	%p28, %r275, 44;
	@%p28 bra 	$L__BB0_352;
	setp.eq.s32 	%p29, %r275, 45;
	@%p29 bra 	$L__BB0_363;
	setp.eq.s32 	%p30, %r275, 46;
	@%p30 bra 	$L__BB0_123;
	bra.uni 	$L__BB0_502;
$L__BB0_123:
	{
	.reg .b32 %temp; 
	mov.b64 	{%temp, %r172}, %fd417;
	}
	and.b32  	%r392, %r172, 2147483647;
	{
	.reg .b32 %temp; 
	mov.b64 	{%r393, %temp}, %fd417;
	}
	{
	.reg .b32 %temp; 
	mov.b64 	{%temp, %r394}, %fd418;
	}
	and.b32  	%r396, %r394, 2147483647;
	{
	.reg .b32 %temp; 
	mov.b64 	{%r397, %temp}, %fd418;
	}
	mov.b64 	%fd3313, {%r393, %r392};
	mov.b64 	%fd271, {%r397, %r396};
	max.u32 	%r398, %r392, %r396;
	setp.lt.u32 	%p183, %r398, 2146435072;
	@%p183 bra 	$L__BB0_365;
	setp.num.f64 	%p202, %fd3313, %fd3313;
	setp.num.f64 	%p203, %fd271, %fd271;
	and.pred  	%p204, %p202, %p203;
	@%p204 bra 	$L__BB0_364;
	add.rn.f64 	%fd3314, %fd417, %fd418;
	bra.uni 	$L__BB0_382;
$L__BB0_126:
	setp.gt.s32 	%p23, %r275, 48;
	@%p23 bra 	$L__BB0_130;
	setp.eq.s32 	%p26, %r275, 47;
	@%p26 bra 	$L__BB0_383;
	setp.eq.s32 	%p27, %r275, 48;
	@%p27 bra 	$L__BB0_129;
	bra.uni 	$L__BB0_502;
$L__BB0_129:
	cvt.rni.f64.f64 	%fd1379, %fd417;
	st.global.f64 	[%rd1], %fd1379;
	bra.uni 	$L__BB0_502;
$L__BB0_130:
	setp.eq.s32 	%p24, %r275, 49;
	@%p24 bra 	$L__BB0_386;
	setp.eq.s32 	%p25, %r275, 50;
	@%p25 bra 	$L__BB0_132;
	bra.uni 	$L__BB0_502;
$L__BB0_132:
	rsqrt.approx.f64 	%fd1374, %fd417;
	st.global.f64 	[%rd1], %fd1374;
	bra.uni 	$L__BB0_502;
$L__BB0_133:
	setp.gt.s32 	%p11, %r275, 54;
	@%p11 bra 	$L__BB0_142;
	setp.gt.s32 	%p17, %r275, 52;
	@%p17 bra 	$L__BB0_138;
	setp.eq.s32 	%p20, %r275, 51;
	@%p20 bra 	$L__BB0_387;
	setp.eq.s32 	%p21, %r275, 52;
	@%p21 bra 	$L__BB0_137;
	bra.uni 	$L__BB0_502;
$L__BB0_137:
	{
	.reg .b32 %temp; 
	mov.b64 	{%r375, %temp}, %fd417;
	}
	{
	.reg .b32 %temp; 
	mov.b64 	{%temp, %r376}, %fd417;
	}
	add.s32 	%r377, %r376, 1048576;
	mov.b64 	%fd1320, {%r375, %r377};
	cvt.rni.f64.f64 	%fd1321, %fd1320;
	cvt.rzi.s64.f64 	%rd59, %fd1321;
	cvt.u32.u64 	%r378, %rd59;
	fma.rn.f64 	%fd1322, %fd1321, 0dBFE0000000000000, %fd417;
	mul.f64 	%fd1323, %fd1322, 0d3CA1A62633145C07;
	fma.rn.f64 	%fd1324, %fd1322, 0d400921FB54442D18, %fd1323;
	shl.b64 	%rd60, %rd59, 6;
	and.b64  	%rd61, %rd60, 64;
	mov.u64 	%rd62, __cudart_sin_cos_coeffs;
	add.s64 	%rd63, %rd62, %rd61;
	mul.rn.f64 	%fd1325, %fd1324, %fd1324;
	and.b64  	%rd64, %rd59, 1;
	setp.eq.b64 	%p172, %rd64, 1;
	selp.f64 	%fd1326, 0dBDA8FF8320FD8164, 0d3DE5DB65F9785EBA, %p172;
	ld.global.nc.v2.f64 	{%fd1327, %fd1328}, [%rd63];
	fma.rn.f64 	%fd1329, %fd1326, %fd1325, %fd1327;
	fma.rn.f64 	%fd1330, %fd1329, %fd1325, %fd1328;
	ld.global.nc.v2.f64 	{%fd1331, %fd1332}, [%rd63+16];
	fma.rn.f64 	%fd1333, %fd1330, %fd1325, %fd1331;
	fma.rn.f64 	%fd1334, %fd1333, %fd1325, %fd1332;
	ld.global.nc.v2.f64 	{%fd1335, %fd1336}, [%rd63+32];
	fma.rn.f64 	%fd1337, %fd1334, %fd1325, %fd1335;
	fma.rn.f64 	%fd1338, %fd1337, %fd1325, %fd1336;
	fma.rn.f64 	%fd1339, %fd1338, %fd1324, %fd1324;
	fma.rn.f64 	%fd1340, %fd1338, %fd1325, 0d3FF0000000000000;
	selp.f64 	%fd1341, %fd1340, %fd1339, %p172;
	and.b32  	%r379, %r378, 2;
	setp.eq.s32 	%p173, %r379, 0;
	mov.f64 	%fd1342, 0d0000000000000000;
	sub.f64 	%fd1343, %fd1342, %fd1341;
	selp.f64 	%fd1344, %fd1341, %fd1343, %p173;
	cvt.rzi.f64.f64 	%fd1345, %fd417;
	setp.eq.f64 	%p174, %fd417, %fd1345;
	mul.rn.f64 	%fd1346, %fd417, %fd1342;
	selp.f64 	%fd1347, %fd1346, %fd1344, %p174;
	st.global.f64 	[%rd1], %fd1347;
	bra.uni 	$L__BB0_502;
$L__BB0_138:
	setp.eq.s32 	%p18, %r275, 53;
	@%p18 bra 	$L__BB0_392;
	setp.eq.s32 	%p19, %r275, 54;
	@%p19 bra 	$L__BB0_140;
	bra.uni 	$L__BB0_502;
$L__BB0_140:
	{
	.reg .b32 %temp; 
	mov.b64 	{%temp, %r371}, %fd417;
	}
	and.b32  	%r203, %r371, 2147483647;
	{
	.reg .b32 %temp; 
	mov.b64 	{%r372, %temp}, %fd417;
	}
	mov.b64 	%fd302, {%r372, %r203};
	setp.ltu.f64 	%p166, %fd302, 0d3FE4F92224DD2F1A;
	@%p166 bra 	$L__BB0_400;
	add.f64 	%fd1248, %fd302, %fd302;
	cvt.rn.f32.f64 	%f8, %fd1248;
	mul.f32 	%f9, %f8, 0f3FB8AA3B;
	cvt.rni.f32.f32 	%f10, %f9;
	cvt.f64.f32 	%fd1249, %f10;
	fma.rn.f64 	%fd1250, %fd1249, 0dBFE62E42FEFA39EF, %fd1248;
	fma.rn.f64 	%fd1251, %fd1250, 0d3E5AE904A4741B81, 0d3E928A27F89B6999;
	fma.rn.f64 	%fd1252, %fd1251, %fd1250, 0d3EC71DE715FF7E07;
	fma.rn.f64 	%fd1253, %fd1252, %fd1250, 0d3EFA019A6B0AC45A;
	fma.rn.f64 	%fd1254, %fd1253, %fd1250, 0d3F2A01A017EED94F;
	fma.rn.f64 	%fd1255, %fd1254, %fd1250, 0d3F56C16C17F2A71B;
	fma.rn.f64 	%fd1256, %fd1255, %fd1250, 0d3F811111111173C4;
	fma.rn.f64 	%fd1257, %fd1256, %fd1250, 0d3FA555555555211A;
	fma.rn.f64 	%fd1258, %fd1257, %fd1250, 0d3FC5555555555540;
	fma.rn.f64 	%fd1259, %fd1258, %fd1250, 0d3FE0000000000005;
	mul.f64 	%fd1260, %fd1250, %fd1259;
	fma.rn.f64 	%fd1261, %fd1260, %fd1250, %fd1250;
	ex2.approx.ftz.f32 	%f11, %f10;
	cvt.f64.f32 	%fd1262, %f11;
	mov.f64 	%fd1263, 0d3FF0000000000000;
	sub.f64 	%fd1264, %fd1263, %fd1262;
	neg.f64 	%fd1265, %fd1261;
	fma.rn.f64 	%fd1266, %fd1265, %fd1262, %fd1264;
	mov.f64 	%fd1267, 0d4000000000000000;
	sub.f64 	%fd1268, %fd1267, %fd1266;
	rcp.approx.ftz.f64 	%fd1269, %fd1268;
	neg.f64 	%fd1270, %fd1268;
	fma.rn.f64 	%fd1271, %fd1270, %fd1269, 0d3FF0000000000000;
	fma.rn.f64 	%fd1272, %fd1271, %fd1271, %fd1271;
	fma.rn.f64 	%fd1273, %fd1272, %fd1269, %fd1269;
	fma.rn.f64 	%fd1274, %fd1273, 0dC000000000000000, 0d3FF0000000000000;
	setp.gt.u32 	%p167, %r203, 1077088193;
	selp.f64 	%fd1275, 0d3FF0000000000000, %fd1274, %p167;
	copysign.f64 	%fd303, %fd417, %fd1275;
	st.global.f64 	[%rd1], %fd303;
	bra.uni 	$L__BB0_502;
$L__BB0_142:
	setp.gt.s32 	%p12, %r275, 56;
	@%p12 bra 	$L__BB0_146;
	setp.eq.s32 	%p15, %r275, 55;
	@%p15 bra 	$L__BB0_401;
	setp.eq.s32 	%p16, %r275, 56;
	@%p16 bra 	$L__BB0_145;
	bra.uni 	$L__BB0_502;
$L__BB0_145:
	cvt.rzi.f64.f64 	%fd982, %fd417;
	st.global.f64 	[%rd1], %fd982;
	bra.uni 	$L__BB0_502;
$L__BB0_146:
	setp.eq.s32 	%p13, %r275, 57;
	@%p13 bra 	$L__BB0_424;
	setp.eq.s32 	%p14, %r275, 58;
	@%p14 bra 	$L__BB0_148;
	bra.uni 	$L__BB0_502;
$L__BB0_148:
	abs.f64 	%fd372, %fd417;
	setp.geu.f64 	%p91, %fd372, 0d000730D67819E8D2;
	@%p91 bra 	$L__BB0_463;
	mov.f64 	%fd696, 0dBFE45F306DC9C883;
	div.rn.f64 	%fd3345, %fd696, %fd372;
	bra.uni 	$L__BB0_501;
$L__BB0_150:
	{
	.reg .b32 %temp; 
	mov.b64 	{%temp, %r1}, %fd417;
	}
	abs.f64 	%fd1, %fd417;
	{
	.reg .b32 %temp; 
	mov.b64 	{%temp, %r856}, %fd1;
	}
	setp.gt.s32 	%p431, %r856, 1071801957;
	@%p431 bra 	$L__BB0_154;
	mul.f64 	%fd3201, %fd417, %fd417;
	fma.rn.f64 	%fd3202, %fd3201, 0d3FB0066BDC1895E9, 0dBFB3823B180754AF;
	fma.rn.f64 	%fd3203, %fd3202, %fd3201, 0d3FB11E52CC2F79AE;
	fma.rn.f64 	%fd3204, %fd3203, %fd3201, 0dBF924EAF3526861B;
	fma.rn.f64 	%fd3205, %fd3204, %fd3201, 0d3F91DF02A31E6CB7;
	fma.rn.f64 	%fd3206, %fd3205, %fd3201, 0d3F847D18B0EEC6CC;
	fma.rn.f64 	%fd3207, %fd3206, %fd3201, 0d3F8D0AF961BA53B0;
	fma.rn.f64 	%fd3208, %fd3207, %fd3201, 0d3F91BF7734CF1C48;
	fma.rn.f64 	%fd3209, %fd3208, %fd3201, 0d3F96E91483144EF7;
	fma.rn.f64 	%fd3210, %fd3209, %fd3201, 0d3F9F1C6E0A4F9F81;
	fma.rn.f64 	%fd3211, %fd3210, %fd3201, 0d3FA6DB6DC27FA92B;
	fma.rn.f64 	%fd3212, %fd3211, %fd3201, 0d3FB333333320F91B;
	fma.rn.f64 	%fd3213, %fd3212, %fd3201, 0d3FC5555555555F4D;
	mul.f64 	%fd3214, %fd3201, %fd3213;
	fma.rn.f64 	%fd2, %fd3214, %fd1, %fd1;
	setp.gt.s32 	%p435, %r1, -1;
	@%p435 bra 	$L__BB0_153;
	mov.f64 	%fd3219, 0d3C91A62633145C07;
	add.rn.f64 	%fd3220, %fd2, %fd3219;
	mov.f64 	%fd3221, 0d3FF921FB54442D18;
	add.rn.f64 	%fd3, %fd3221, %fd3220;
	st.global.f64 	[%rd1], %fd3;
	bra.uni 	$L__BB0_502;
$L__BB0_153:
	mov.f64 	%fd3215, 0dBC91A62633145C07;
	add.rn.f64 	%fd3216, %fd2, %fd3215;
	neg.f64 	%fd3217, %fd3216;
	mov.f64 	%fd3218, 0d3FF921FB54442D18;
	add.rn.f64 	%fd4, %fd3218, %fd3217;
	st.global.f64 	[%rd1], %fd4;
	bra.uni 	$L__BB0_502;
$L__BB0_154:
	mov.f64 	%fd3161, 0d3FF0000000000000;
	sub.f64 	%fd3162, %fd3161, %fd1;
	{
	.reg .b32 %temp; 
	mov.b64 	{%r857, %temp}, %fd3162;
	}
	{
	.reg .b32 %temp; 
	mov.b64 	{%temp, %r858}, %fd3162;
	}
	add.s32 	%r859, %r858, -1048576;
	mov.b64 	%fd3163, {%r857, %r859};
	rsqrt.approx.ftz.f64 	%fd3164, %fd3163;
	{
	.reg .b32 %temp; 
	mov.b64 	{%r860, %temp}, %fd3164;
	}
	{
	.reg .b32 %temp; 
	mov.b64 	{%temp, %r861}, %fd3164;
	}
	add.s32 	%r862, %r861, -1048576;
	mov.b64 	%fd3165, {%r860, %r862};
	mul.f64 	%fd3166, %fd3163, %fd3164;
	neg.f64 	%fd3167, %fd3166;
	fma.rn.f64 	%fd3168, %fd3166, %fd3167, %fd3163;
	fma.rn.f64 	%fd3169, %fd3168, %fd3165, %fd3166;
	neg.f64 	%fd3170, %fd3169;
	fma.rn.f64 	%fd3171, %fd3164, %fd3170, 0d3FF0000000000000;
	fma.rn.f64 	%fd3172, %fd3171, %fd3165, %fd3165;
	fma.rn.f64 	%fd3173, %fd3169, %fd3170, %fd3163;
	fma.rn.f64 	%fd3174, %fd3173, %fd3172, %fd3169;
	{
	.reg .b32 %temp; 
	mov.b64 	{%r863, %temp}, %fd3174;
	}
	{
	.reg .b32 %temp; 
	mov.b64 	{%temp, %r864}, %fd3174;
	}
	add.s32 	%r865, %r864, 1048576;
	mov.b64 	%fd3175, {%r863, %r865};
	fma.rn.f64 	%fd3176, %fd3162, 0d3EC715B371155F70, 0dBEBAC2FE66FAAC4B;
	fma.rn.f64 	%fd3177, %fd3176, %fd3162, 0d3ED9A9B88EFCD9B8;
	fma.rn.f64 	%fd3178, %fd3177, %fd3162, 0d3EDD0F40A8A0C4C3;
	fma.rn.f64 	%fd3179, %fd3178, %fd3162, 0d3EF46D4CFA9E0E1F;
	fma.rn.f64 	%fd3180, %fd3179, %fd3162, 0d3F079C168D1E2422;
	fma.rn.f64 	%fd3181, %fd3180, %fd3162, 0d3F1C9A88C3BCA540;
	fma.rn.f64 	%fd3182, %fd3181, %fd3162, 0d3F31C4E64BD476DF;
	fma.rn.f64 	%fd3183, %fd3182, %fd3162, 0d3F46E8BA60009C8F;
	fma.rn.f64 	%fd3184, %fd3183, %fd3162, 0d3F5F1C71C62B05A2;
	fma.rn.f64 	%fd3185, %fd3184, %fd3162, 0d3F76DB6DB6DC9F2C;
	fma.rn.f64 	%fd3186, %fd3185, %fd3162, 0d3F9333333333329C;
	fma.rn.f64 	%fd3187, %fd3186, %fd3162, 0d3FB5555555555555;
	setp.lt.s32 	%p432, %r858, 1;
	mov.f64 	%fd3188, 0d0000000000000000;
	mul.rn.f64 	%fd3189, %fd1, %fd3188;
	mul.f64 	%fd3190, %fd3162, %fd3187;
	fma.rn.f64 	%fd3191, %fd3190, %fd3175, %fd3175;
	selp.f64 	%fd3192, %fd3189, %fd3191, %p432;
	setp.lt.s32 	%p433, %r858, 0;
	mov.f64 	%fd3193, 0d7FF0000000000000;
	mul.rn.f64 	%fd3194, %fd3192, %fd3193;
	selp.f64 	%fd3195, %fd3194, %fd3192, %p433;
	setp.lt.s32 	%p434, %r1, 0;
	mov.f64 	%fd3196, 0dBCA1A62633145C07;
	add.rn.f64 	%fd3197, %fd3195, %fd3196;
	neg.f64 	%fd3198, %fd3197;
	mov.f64 	%fd3199, 0d400921FB54442D18;
	add.rn.f64 	%fd3200, %fd3199, %fd3198;
	selp.f64 	%fd5, %fd3200, %fd3195, %p434;
	st.global.f64 	[%rd1], %fd5;
	bra.uni 	$L__BB0_502;
$L__BB0_155:
	mov.f64 	%fd3096, 0dBFF0000000000000;
	add.rn.f64 	%fd3097, %fd417, %fd3096;
	{
	.reg .b32 %temp; 
	mov.b64 	{%temp, %r2}, %fd3097;
	}
	setp.gt.u32 	%p421, %r2, 1127219199;
	fma.rn.f64 	%fd3098, %fd417, %fd417, 0dBFF0000000000000;
	rsqrt.approx.ftz.f64 	%fd3099, %fd3098;
	{
	.reg .b32 %temp; 
	mov.b64 	{%r838, %temp}, %fd3099;
	}
	{
	.reg .b32 %temp; 
	mov.b64 	{%temp, %r839}, %fd3099;
	}
	add.s32 	%r840, %r839, -1048576;
	mov.b64 	%fd3100, {%r838, %r840};
	mul.f64 	%fd3101, %fd3098, %fd3099;
	neg.f64 	%fd3102, %fd3101;
	fma.rn.f64 	%fd3103, %fd3101, %fd3102, %fd3098;
	fma.rn.f64 	%fd3104, %fd3103, %fd3100, %fd3101;
	neg.f64 	%fd3105, %fd3104;
	fma.rn.f64 	%fd3106, %fd3099, %fd3105, 0d3FF0000000000000;
	fma.rn.f64 	%fd3107, %fd3106, %fd3100, %fd3100;
	fma.rn.f64 	%fd3108, %fd3104, %fd3105, %fd3098;
	fma.rn.f64 	%fd3109, %fd3108, %fd3107, %fd3104;
	setp.eq.s32 	%p422, %r2, 0;
	selp.f64 	%fd3110, 0d0000000000000000, %fd3109, %p422;
	selp.f64 	%fd3111, 0dBFF0000000000001, %fd3110, %p421;
	add.f64 	%fd7, %fd3097, %fd3111;
	{
	.reg .b32 %temp; 
	mov.b64 	{%temp, %r841}, %fd7;
	}
	mov.b32 	%f44, %r841;
	setp.geu.f32 	%p423, %f44, 0f3FE55555;
	setp.leu.f32 	%p424, %f44, 0fBFD99999;
	or.pred  	%p425, %p423, %p424;
	@%p425 bra 	$L__BB0_157;
	add.f64 	%fd3145, %fd7, 0d4000000000000000;
	div.rn.f64 	%fd3146, %fd7, %fd3145;
	neg.f64 	%fd3147, %fd7;
	mul.f64 	%fd3148, %fd3146, %fd3147;
	add.f64 	%fd3149, %fd7, %fd3148;
	mul.f64 	%fd3150, %fd3149, %fd3149;
	fma.rn.f64 	%fd3151, %fd3150, 0d3EB372FB2FBE14B5, 0d3ED087FFCEB2DC44;
	fma.rn.f64 	%fd3152, %fd3151, %fd3150, 0d3EF3B9FF890F468C;
	fma.rn.f64 	%fd3153, %fd3152, %fd3150, 0d3F17457EFD51BAF8;
	fma.rn.f64 	%fd3154, %fd3153, %fd3150, 0d3F3C71C8DE3CE825;
	fma.rn.f64 	%fd3155, %fd3154, %fd3150, 0d3F6249248FA4661F;
	fma.rn.f64 	%fd3156, %fd3155, %fd3150, 0d3F899999999D70C4;
	fma.rn.f64 	%fd3157, %fd3156, %fd3150, 0d3FB5555555555462;
	mul.f64 	%fd3158, %fd3150, %fd3157;
	fma.rn.f64 	%fd3159, %fd3158, %fd3149, %fd3148;
	add.f64 	%fd3250, %fd7, %fd3159;
	bra.uni 	$L__BB0_164;
$L__BB0_157:
	add.f64 	%fd3248, %fd7, 0d3FF0000000000000;
	{
	.reg .b32 %temp; 
	mov.b64 	{%temp, %r866}, %fd3248;
	}
	{
	.reg .b32 %temp; 
	mov.b64 	{%r867, %temp}, %fd3248;
	}
	setp.gt.s32 	%p426, %r866, 1048575;
	mov.b32 	%r868, -1023;
	@%p426 bra 	$L__BB0_159;
	mul.f64 	%fd3248, %fd3248, 0d4350000000000000;
	{
	.reg .b32 %temp; 
	mov.b64 	{%temp, %r866}, %fd3248;
	}
	{
	.reg .b32 %temp; 
	mov.b64 	{%r867, %temp}, %fd3248;
	}
	mov.b32 	%r868, -1077;
$L__BB0_159:
	add.s32 	%r844, %r866, -1;
	setp.gt.u32 	%p427, %r844, 2146435070;
	@%p427 bra 	$L__BB0_163;
	shr.u32 	%r847, %r866, 20;
	add.s32 	%r869, %r868, %r847;
	and.b32  	%r848, %r866, 1048575;
	or.b32  	%r849, %r848, 1072693248;
	mov.b64 	%fd3249, {%r867, %r849};
	setp.lt.u32 	%p429, %r849, 1073127583;
	@%p429 bra 	$L__BB0_162;
	{
	.reg .b32 %temp; 
	mov.b64 	{%r850, %temp}, %fd3249;
	}
	{
	.reg .b32 %temp; 
	mov.b64 	{%temp, %r851}, %fd3249;
	}
	add.s32 	%r852, %r851, -1048576;
	mov.b64 	%fd3249, {%r850, %r852};
	add.s32 	%r869, %r869, 1;
$L__BB0_162:
	add.f64 	%fd3113, %fd3249, 0dBFF0000000000000;
	add.f64 	%fd3114, %fd3249, 0d3FF0000000000000;
	rcp.approx.ftz.f64 	%fd3115, %fd3114;
	neg.f64 	%fd3116, %fd3114;
	fma.rn.f64 	%fd3117, %fd3116, %fd3115, 0d3FF0000000000000;
	fma.rn.f64 	%fd3118, %fd3117, %fd3117, %fd3117;
	fma.rn.f64 	%fd3119, %fd3118, %fd3115, %fd3115;
	mul.f64 	%fd3120, %fd3113, %fd3119;
	fma.rn.f64 	%fd3121, %fd3113, %fd3119, %fd3120;
	mul.f64 	%fd3122, %fd3121, %fd3121;
	fma.rn.f64 	%fd3123, %fd3122, 0d3EB1380B3AE80F1E, 0d3ED0EE258B7A8B04;
	fma.rn.f64 	%fd3124, %fd3123, %fd3122, 0d3EF3B2669F02676F;
	fma.rn.f64 	%fd3125, %fd3124, %fd3122, 0d3F1745CBA9AB0956;
	fma.rn.f64 	%fd3126, %fd3125, %fd3122, 0d3F3C71C72D1B5154;
	fma.rn.f64 	%fd3127, %fd3126, %fd3122, 0d3F624924923BE72D;
	fma.rn.f64 	%fd3128, %fd3127, %fd3122, 0d3F8999999999A3C4;
	fma.rn.f64 	%fd3129, %fd3128, %fd3122, 0d3FB5555555555554;
	sub.f64 	%fd3130, %fd3113, %fd3121;
	add.f64 	%fd3131, %fd3130, %fd3130;
	neg.f64 	%fd3132, %fd3121;
	fma.rn.f64 	%fd3133, %fd3132, %fd3113, %fd3131;
	mul.f64 	%fd3134, %fd3119, %fd3133;
	mul.f64 	%fd3135, %fd3122, %fd3129;
	fma.rn.f64 	%fd3136, %fd3135, %fd3121, %fd3134;
	xor.b32  	%r853, %r869, -2147483648;
	mov.b32 	%r854, 1127219200;
	mov.b64 	%fd3137, {%r853, %r854};
	mov.b32 	%r855, -2147483648;
	mov.b64 	%fd3138, {%r855, %r854};
	sub.f64 	%fd3139, %fd3137, %fd3138;
	fma.rn.f64 	%fd3140, %fd3139, 0d3FE62E42FEFA39EF, %fd3121;
	fma.rn.f64 	%fd3141, %fd3139, 0dBFE62E42FEFA39EF, %fd3140;
	sub.f64 	%fd3142, %fd3141, %fd3121;
	sub.f64 	%fd3143, %fd3136, %fd3142;
	fma.rn.f64 	%fd3144, %fd3139, 0d3C7ABC9E3B39803F, %fd3143;
	add.f64 	%fd3250, %fd3140, %fd3144;
	bra.uni 	$L__BB0_164;
$L__BB0_163:
	fma.rn.f64 	%fd3112, %fd3248, 0d7FF0000000000000, 0d7FF0000000000000;
	{
	.reg .b32 %temp; 
	mov.b64 	{%temp, %r845}, %fd3248;
	}
	and.b32  	%r846, %r845, 2147483647;
	setp.eq.s32 	%p428, %r846, 0;
	selp.f64 	%fd3250, 0dFFF0000000000000, %fd3112, %p428;
$L__BB0_164:
	setp.gt.u32 	%p430, %r2, 1127219199;
	add.f64 	%fd3160, %fd3250, 0d3FE62E42FEFA39EF;
	selp.f64 	%fd18, %fd3160, %fd3250, %p430;
	st.global.f64 	[%rd1], %fd18;
	bra.uni 	$L__BB0_502;
$L__BB0_165:
	abs.f64 	%fd3049, %fd417;
	fma.rn.f64 	%fd3050, %fd3049, 0dBFE0000000000000, 0d3FE0000000000000;
	rsqrt.approx.ftz.f64 	%fd3051, %fd3050;
	{
	.reg .b32 %temp; 
	mov.b64 	{%r834, %temp}, %fd3051;
	}
	{
	.reg .b32 %temp; 
	mov.b64 	{%temp, %r835}, %fd3051;
	}
	add.s32 	%r836, %r835, -1048576;
	mov.b64 	%fd3052, {%r834, %r836};
	mul.f64 	%fd3053, %fd3050, %fd3051;
	neg.f64 	%fd3054, %fd3053;
	fma.rn.f64 	%fd3055, %fd3053, %fd3054, %fd3050;
	fma.rn.f64 	%fd3056, %fd3055, %fd3052, %fd3053;
	neg.f64 	%fd3057, %fd3056;
	fma.rn.f64 	%fd3058, %fd3051, %fd3057, 0d3FF0000000000000;
	fma.rn.f64 	%fd3059, %fd3058, %fd3052, %fd3052;
	fma.rn.f64 	%fd3060, %fd3056, %fd3057, %fd3050;
	fma.rn.f64 	%fd3061, %fd3060, %fd3059, %fd3056;
	{
	.reg .b32 %temp; 
	mov.b64 	{%temp, %r837}, %fd3050;
	}
	setp.lt.s32 	%p419, %r837, 0;
	selp.f64 	%fd3062, 0dFFF8000000000000, %fd3061, %p419;
	setp.ne.f64 	%p420, %fd3050, 0d0000000000000000;
	selp.f64 	%fd3063, %fd3062, %fd3050, %p420;
	fma.rn.f64 	%fd3064, %fd3050, 0d3FB0066BDC1895E9, 0dBFB3823B180754AF;
	fma.rn.f64 	%fd3065, %fd3064, %fd3050, 0d3FB11E52CC2F79AE;
	fma.rn.f64 	%fd3066, %fd3065, %fd3050, 0dBF924EAF3526861B;
	fma.rn.f64 	%fd3067, %fd3066, %fd3050, 0d3F91DF02A31E6CB7;
	fma.rn.f64 	%fd3068, %fd3067, %fd3050, 0d3F847D18B0EEC6CC;
	fma.rn.f64 	%fd3069, %fd3068, %fd3050, 0d3F8D0AF961BA53B0;
	fma.rn.f64 	%fd3070, %fd3069, %fd3050, 0d3F91BF7734CF1C48;
	fma.rn.f64 	%fd3071, %fd3070, %fd3050, 0d3F96E91483144EF7;
	fma.rn.f64 	%fd3072, %fd3071, %fd3050, 0d3F9F1C6E0A4F9F81;
	fma.rn.f64 	%fd3073, %fd3072, %fd3050, 0d3FA6DB6DC27FA92B;
	fma.rn.f64 	%fd3074, %fd3073, %fd3050, 0d3FB333333320F91B;
	fma.rn.f64 	%fd3075, %fd3074, %fd3050, 0d3FC5555555555F4D;
	mul.f64 	%fd3076, %fd3050, %fd3075;
	mul.f64 	%fd3077, %fd3063, 0dC000000000000000;
	fma.rn.f64 	%fd3078, %fd3077, %fd3076, 0d3C91A62633145C07;
	add.f64 	%fd3079, %fd3077, 0d3FE921FB54442D18;
	add.f64 	%fd3080, %fd3079, %fd3078;
	add.f64 	%fd3081, %fd3080, 0d3FE921FB54442D18;
	copysign.f64 	%fd20, %fd417, %fd3081;
	st.global.f64 	[%rd1], %fd20;
	bra.uni 	$L__BB0_502;
$L__BB0_166:
	{
	.reg .b32 %temp; 
	mov.b64 	{%temp, %r816}, %fd417;
	}
	{
	.reg .b32 %temp; 
	mov.b64 	{%r817, %temp}, %fd417;
	}
	and.b32  	%r13, %r816, 2147483647;
	mov.b64 	%fd2982, {%r817, %r13};
	fma.rn.f64 	%fd2983, %fd417, %fd417, 0d3FF0000000000000;
	rsqrt.approx.ftz.f64 	%fd2984, %fd2983;
	mul.rn.f64 	%fd2985, %fd2984, %fd2984;
	neg.f64 	%fd2986, %fd2985;
	fma.rn.f64 	%fd2987, %fd2983, %fd2986, 0d3FF0000000000000;
	fma.rn.f64 	%fd2988, %fd2987, 0d3FD8000000000000, 0d3FE0000000000000;
	mul.rn.f64 	%fd2989, %fd2987, %fd2984;
	fma.rn.f64 	%fd2990, %fd2988, %fd2989, %fd2984;
	fma.rn.f64 	%fd2991, %fd2983, %fd2990, 0d3FF0000000000000;
	rcp.approx.ftz.f64 	%fd2992, %fd2991;
	neg.f64 	%fd2993, %fd2991;
	fma.rn.f64 	%fd2994, %fd2993, %fd2992, 0d3FF0000000000000;
	fma.rn.f64 	%fd2995, %fd2994, %fd2994, %fd2994;
	fma.rn.f64 	%fd2996, %fd2995, %fd2992, %fd2992;
	mul.f64 	%fd2997, %fd2982, %fd2996;
	fma.rn.f64 	%fd2998, %fd2982, %fd2997, %fd2982;
	setp.gt.u32 	%p409, %r13, 1138753535;
	selp.f64 	%fd21, %fd2982, %fd2998, %p409;
	{
	.reg .b32 %temp; 
	mov.b64 	{%temp, %r818}, %fd21;
	}
	mov.b32 	%f41, %r818;
	setp.geu.f32 	%p410, %f41, 0f3FE55555;
	setp.leu.f32 	%p411, %f41, 0fBFD99999;
	or.pred  	%p412, %p410, %p411;
	@%p412 bra 	$L__BB0_168;
	add.f64 	%fd3032, %fd21, 0d4000000000000000;
	div.rn.f64 	%fd3033, %fd21, %fd3032;
	neg.f64 	%fd3034, %fd21;
	mul.f64 	%fd3035, %fd3033, %fd3034;
	add.f64 	%fd3036, %fd21, %fd3035;
	mul.f64 	%fd3037, %fd3036, %fd3036;
	fma.rn.f64 	%fd3038, %fd3037, 0d3EB372FB2FBE14B5, 0d3ED087FFCEB2DC44;
	fma.rn.f64 	%fd3039, %fd3038, %fd3037, 0d3EF3B9FF890F468C;
	fma.rn.f64 	%fd3040, %fd3039, %fd3037, 0d3F17457EFD51BAF8;
	fma.rn.f64 	%fd3041, %fd3040, %fd3037, 0d3F3C71C8DE3CE825;
	fma.rn.f64 	%fd3042, %fd3041, %fd3037, 0d3F6249248FA4661F;
	fma.rn.f64 	%fd3043, %fd3042, %fd3037, 0d3F899999999D70C4;
	fma.rn.f64 	%fd3044, %fd3043, %fd3037, 0d3FB5555555555462;
	mul.f64 	%fd3045, %fd3037, %fd3044;
	fma.rn.f64 	%fd3046, %fd3045, %fd3036, %fd3035;
	add.f64 	%fd3253, %fd21, %fd3046;
	bra.uni 	$L__BB0_175;
$L__BB0_168:
	add.f64 	%fd3251, %fd21, 0d3FF0000000000000;
	{
	.reg .b32 %temp; 
	mov.b64 	{%temp, %r870}, %fd3251;
	}
	{
	.reg .b32 %temp; 
	mov.b64 	{%r871, %temp}, %fd3251;
	}
	setp.gt.s32 	%p413, %r870, 1048575;
	mov.b32 	%r872, -1023;
	@%p413 bra 	$L__BB0_170;
	mul.f64 	%fd3251, %fd3251, 0d4350000000000000;
	{
	.reg .b32 %temp; 
	mov.b64 	{%temp, %r870}, %fd3251;
	}
	{
	.reg .b32 %temp; 
	mov.b64 	{%r871, %temp}, %fd3251;
	}
	mov.b32 	%r872, -1077;
$L__BB0_170:
	add.s32 	%r821, %r870, -1;
	setp.gt.u32 	%p414, %r821, 2146435070;
	@%p414 bra 	$L__BB0_174;
	shr.u32 	%r824, %r870, 20;
	add.s32 	%r873, %r872, %r824;
	and.b32  	%r825, %r870, 1048575;
	or.b32  	%r826, %r825, 1072693248;
	mov.b64 	%fd3252, {%r871, %r826};
	setp.lt.u32 	%p416, %r826, 1073127583;
	@%p416 bra 	$L__BB0_173;
	{
	.reg .b32 %temp; 
	mov.b64 	{%r827, %temp}, %fd3252;
	}
	{
	.reg .b32 %temp; 
	mov.b64 	{%temp, %r828}, %fd3252;
	}
	add.s32 	%r829, %r828, -1048576;
	mov.b64 	%fd3252, {%r827, %r829};
	add.s32 	%r873, %r873, 1;
$L__BB0_173:
	add.f64 	%fd3000, %fd3252, 0dBFF0000000000000;
	add.f64 	%fd3001, %fd3252, 0d3FF0000000000000;
	rcp.approx.ftz.f64 	%fd3002, %fd3001;
	neg.f64 	%fd3003, %fd3001;
	fma.rn.f64 	%fd3004, %fd3003, %fd3002, 0d3FF0000000000000;
	fma.rn.f64 	%fd3005, %fd3004, %fd3004, %fd3004;
	fma.rn.f64 	%fd3006, %fd3005, %fd3002, %fd3002;
	mul.f64 	%fd3007, %fd3000, %fd3006;
	fma.rn.f64 	%fd3008, %fd3000, %fd3006, %fd3007;
	mul.f64 	%fd3009, %fd3008, %fd3008;
	fma.rn.f64 	%fd3010, %fd3009, 0d3EB1380B3AE80F1E, 0d3ED0EE258B7A8B04;
	fma.rn.f64 	%fd3011, %fd3010, %fd3009, 0d3EF3B2669F02676F;
	fma.rn.f64 	%fd3012, %fd3011, %fd3009, 0d3F1745CBA9AB0956;
	fma.rn.f64 	%fd3013, %fd3012, %fd3009, 0d3F3C71C72D1B5154;
	fma.rn.f64 	%fd3014, %fd3013, %fd3009, 0d3F624924923BE72D;
	fma.rn.f64 	%fd3015, %fd3014, %fd3009, 0d3F8999999999A3C4;
	fma.rn.f64 	%fd3016, %fd3015, %fd3009, 0d3FB5555555555554;
	sub.f64 	%fd3017, %fd3000, %fd3008;
	add.f64 	%fd3018, %fd3017, %fd3017;
	neg.f64 	%fd3019, %fd3008;
	fma.rn.f64 	%fd3020, %fd3019, %fd3000, %fd3018;
	mul.f64 	%fd3021, %fd3006, %fd3020;
	mul.f64 	%fd3022, %fd3009, %fd3016;
	fma.rn.f64 	%fd3023, %fd3022, %fd3008, %fd3021;
	xor.b32  	%r830, %r873, -2147483648;
	mov.b32 	%r831, 1127219200;
	mov.b64 	%fd3024, {%r830, %r831};
	mov.b32 	%r832, -2147483648;
	mov.b64 	%fd3025, {%r832, %r831};
	sub.f64 	%fd3026, %fd3024, %fd3025;
	fma.rn.f64 	%fd3027, %fd3026, 0d3FE62E42FEFA39EF, %fd3008;
	fma.rn.f64 	%fd3028, %fd3026, 0dBFE62E42FEFA39EF, %fd3027;
	sub.f64 	%fd3029, %fd3028, %fd3008;
	sub.f64 	%fd3030, %fd3023, %fd3029;
	fma.rn.f64 	%fd3031, %fd3026, 0d3C7ABC9E3B39803F, %fd3030;
	add.f64 	%fd3253, %fd3027, %fd3031;
	bra.uni 	$L__BB0_175;
$L__BB0_174:
	fma.rn.f64 	%fd2999, %fd3251, 0d7FF0000000000000, 0d7FF0000000000000;
	{
	.reg .b32 %temp; 
	mov.b64 	{%temp, %r822}, %fd3251;
	}
	and.b32  	%r823, %r822, 2147483647;
	setp.eq.s32 	%p415, %r823, 0;
	selp.f64 	%fd3253, 0dFFF0000000000000, %fd2999, %p415;
$L__BB0_175:
	setp.gt.u32 	%p417, %r13, 1138753535;
	add.f64 	%fd3047, %fd3253, 0d3FE62E42FEFA39EF;
	selp.f64 	%fd3048, %fd3047, %fd3253, %p417;
	copysign.f64 	%fd32, %fd417, %fd3048;
	st.global.f64 	[%rd1], %fd32;
	bra.uni 	$L__BB0_502;
$L__BB0_176:
	abs.f64 	%fd36, %fd418;
	abs.f64 	%fd37, %fd417;
	setp.leu.f64 	%p397, %fd37, %fd36;
	setp.gt.f64 	%p398, %fd37, %fd36;
	selp.f64 	%fd38, %fd37, %fd36, %p398;
	selp.f64 	%fd2922, %fd36, %fd37, %p398;
	div.rn.f64 	%fd2923, %fd2922, %fd38;
	mul.f64 	%fd2924, %fd2923, %fd2923;
	fma.rn.f64 	%fd2925, %fd2924, 0dBEF53E1D2A25FF7E, 0d3F2D3B63DBB65B49;
	fma.rn.f64 	%fd2926, %fd2925, %fd2924, 0dBF5312788DDE082E;
	fma.rn.f64 	%fd2927, %fd2926, %fd2924, 0d3F6F9690C8249315;
	fma.rn.f64 	%fd2928, %fd2927, %fd2924, 0dBF82CF5AABC7CF0D;
	fma.rn.f64 	%fd2929, %fd2928, %fd2924, 0d3F9162B0B2A3BFDE;
	fma.rn.f64 	%fd2930, %fd2929, %fd2924, 0dBF9A7256FEB6FC6B;
	fma.rn.f64 	%fd2931, %fd2930, %fd2924, 0d3FA171560CE4A489;
	fma.rn.f64 	%fd2932, %fd2931, %fd2924, 0dBFA4F44D841450E4;
	fma.rn.f64 	%fd2933, %fd2932, %fd2924, 0d3FA7EE3D3F36BB95;
	fma.rn.f64 	%fd2934, %fd2933, %fd2924, 0dBFAAD32AE04A9FD1;
	fma.rn.f64 	%fd2935, %fd2934, %fd2924, 0d3FAE17813D66954F;
	fma.rn.f64 	%fd2936, %fd2935, %fd2924, 0dBFB11089CA9A5BCD;
	fma.rn.f64 	%fd2937, %fd2936, %fd2924, 0d3FB3B12B2DB51738;
	fma.rn.f64 	%fd2938, %fd2937, %fd2924, 0dBFB745D022F8DC5C;
	fma.rn.f64 	%fd2939, %fd2938, %fd2924, 0d3FBC71C709DFE927;
	fma.rn.f64 	%fd2940, %fd2939, %fd2924, 0dBFC2492491FA1744;
	fma.rn.f64 	%fd2941, %fd2940, %fd2924, 0d3FC99999999840D2;
	fma.rn.f64 	%fd2942, %fd2941, %fd2924, 0dBFD555555555544C;
	mul.f64 	%fd2943, %fd2924, %fd2942;
	fma.rn.f64 	%fd39, %fd2943, %fd2923, %fd2923;
	@%p397 bra 	$L__BB0_178;
	{
	.reg .b32 %temp; 
	mov.b64 	{%temp, %r813}, %fd418;
	}
	setp.lt.s32 	%p400, %r813, 0;
	neg.f64 	%fd2946, %fd39;
	selp.f64 	%fd2947, %fd39, %fd2946, %p400;
	add.f64 	%fd3255, %fd2947, 0d3FF921FB54442D18;
	bra.uni 	$L__BB0_179;
$L__BB0_178:
	{
	.reg .b32 %temp; 
	mov.b64 	{%temp, %r812}, %fd418;
	}
	setp.lt.s32 	%p399, %r812, 0;
	mov.f64 	%fd2944, 0d400921FB54442D18;
	sub.f64 	%fd2945, %fd2944, %fd39;
	selp.f64 	%fd3255, %fd2945, %fd39, %p399;
$L__BB0_179:
	setp.neu.f64 	%p401, %fd38, 0d0000000000000000;
	@%p401 bra 	$L__BB0_181;
	{
	.reg .b32 %temp; 
	mov.b64 	{%temp, %r815}, %fd418;
	}
	setp.lt.s32 	%p404, %r815, 0;
	selp.f64 	%fd3256, 0d400921FB54442D18, 0d0000000000000000, %p404;
	bra.uni 	$L__BB0_182;
$L__BB0_181:
	setp.eq.f64 	%p402, %fd36, %fd37;
	{
	.reg .b32 %temp; 
	mov.b64 	{%temp, %r814}, %fd418;
	}
	setp.lt.s32 	%p403, %r814, 0;
	selp.f64 	%fd2948, 0d4002D97C7F3321D2, 0d3FE921FB54442D18, %p403;
	selp.f64 	%fd3256, %fd2948, %fd3255, %p402;
$L__BB0_182:
	add.rn.f64 	%fd2949, %fd36, %fd37;
	setp.nan.f64 	%p405, %fd2949, %fd2949;
	copysign.f64 	%fd2950, %fd417, %fd3256;
	selp.f64 	%fd2951, %fd2949, %fd2950, %p405;
	st.global.f64 	[%rd1], %fd2951;
	bra.uni 	$L__BB0_502;
$L__BB0_183:
	add.f64 	%fd3257, %fd46, 0d3FF0000000000000;
	{
	.reg .b32 %temp; 
	mov.b64 	{%temp, %r874}, %fd3257;
	}
	{
	.reg .b32 %temp; 
	mov.b64 	{%r875, %temp}, %fd3257;
	}
	setp.gt.s32 	%p393, %r874, 1048575;
	mov.b32 	%r876, -1023;
	@%p393 bra 	$L__BB0_185;
	mul.f64 	%fd3257, %fd3257, 0d4350000000000000;
	{
	.reg .b32 %temp; 
	mov.b64 	{%temp, %r874}, %fd3257;
	}
	{
	.reg .b32 %temp; 
	mov.b64 	{%r875, %temp}, %fd3257;
	}
	mov.b32 	%r876, -1077;
$L__BB0_185:
	add.s32 	%r800, %r874, -1;
	setp.gt.u32 	%p394, %r800, 2146435070;
	@%p394 bra 	$L__BB0_189;
	shr.u32 	%r803, %r874, 20;
	add.s32 	%r877, %r876, %r803;
	and.b32  	%r804, %r874, 1048575;
	or.b32  	%r805, %r804, 1072693248;
	mov.b64 	%fd3258, {%r875, %r805};
	setp.lt.u32 	%p396, %r805, 1073127583;
	@%p396 bra 	$L__BB0_188;
	{
	.reg .b32 %temp; 
	mov.b64 	{%r806, %temp}, %fd3258;
	}
	{
	.reg .b32 %temp; 
	mov.b64 	{%temp, %r807}, %fd3258;
	}
	add.s32 	%r808, %r807, -1048576;
	mov.b64 	%fd3258, {%r806, %r808};
	add.s32 	%r877, %r877, 1;
$L__BB0_188:
	add.f64 	%fd2873, %fd3258, 0dBFF0000000000000;
	add.f64 	%fd2874, %fd3258, 0d3FF0000000000000;
	rcp.approx.ftz.f64 	%fd2875, %fd2874;
	neg.f64 	%fd2876, %fd2874;
	fma.rn.f64 	%fd2877, %fd2876, %fd2875, 0d3FF0000000000000;
	fma.rn.f64 	%fd2878, %fd2877, %fd2877, %fd2877;
	fma.rn.f64 	%fd2879, %fd2878, %fd2875, %fd2875;
	mul.f64 	%fd2880, %fd2873, %fd2879;
	fma.rn.f64 	%fd2881, %fd2873, %fd2879, %fd2880;
	mul.f64 	%fd2882, %fd2881, %fd2881;
	fma.rn.f64 	%fd2883, %fd2882, 0d3EB1380B3AE80F1E, 0d3ED0EE258B7A8B04;
	fma.rn.f64 	%fd2884, %fd2883, %fd2882, 0d3EF3B2669F02676F;
	fma.rn.f64 	%fd2885, %fd2884, %fd2882, 0d3F1745CBA9AB0956;
	fma.rn.f64 	%fd2886, %fd2885, %fd2882, 0d3F3C71C72D1B5154;
	fma.rn.f64 	%fd2887, %fd2886, %fd2882, 0d3F624924923BE72D;
	fma.rn.f64 	%fd2888, %fd2887, %fd2882, 0d3F8999999999A3C4;
	fma.rn.f64 	%fd2889, %fd2888, %fd2882, 0d3FB5555555555554;
	sub.f64 	%fd2890, %fd2873, %fd2881;
	add.f64 	%fd2891, %fd2890, %fd2890;
	neg.f64 	%fd2892, %fd2881;
	fma.rn.f64 	%fd2893, %fd2892, %fd2873, %fd2891;
	mul.f64 	%fd2894, %fd2879, %fd2893;
	mul.f64 	%fd2895, %fd2882, %fd2889;
	fma.rn.f64 	%fd2896, %fd2895, %fd2881, %fd2894;
	xor.b32  	%r809, %r877, -2147483648;
	mov.b32 	%r810, 1127219200;
	mov.b64 	%fd2897, {%r809, %r810};
	mov.b32 	%r811, -2147483648;
	mov.b64 	%fd2898, {%r811, %r810};
	sub.f64 	%fd2899, %fd2897, %fd2898;
	fma.rn.f64 	%fd2900, %fd2899, 0d3FE62E42FEFA39EF, %fd2881;
	fma.rn.f64 	%fd2901, %fd2899, 0dBFE62E42FEFA39EF, %fd2900;
	sub.f64 	%fd2902, %fd2901, %fd2881;
	sub.f64 	%fd2903, %fd2896, %fd2902;
	fma.rn.f64 	%fd2904, %fd2899, 0d3C7ABC9E3B39803F, %fd2903;
	add.f64 	%fd3259, %fd2900, %fd2904;
	bra.uni 	$L__BB0_190;
$L__BB0_189:
	fma.rn.f64 	%fd2872, %fd3257, 0d7FF0000000000000, 0d7FF0000000000000;
	{
	.reg .b32 %temp; 
	mov.b64 	{%temp, %r801}, %fd3257;
	}
	and.b32  	%r802, %r801, 2147483647;
	setp.eq.s32 	%p395, %r802, 0;
	selp.f64 	%fd3259, 0dFFF0000000000000, %fd2872, %p395;
$L__BB0_190:
	mul.f64 	%fd2920, %fd3259, 0d3FE0000000000000;
	copysign.f64 	%fd2921, %fd417, %fd2920;
	st.global.f64 	[%rd1], %fd2921;
	bra.uni 	$L__BB0_502;
$L__BB0_191:
	{
	.reg .b32 %temp; 
	mov.b64 	{%r777, %temp}, %fd417;
	}
	{
	.reg .b32 %temp; 
	mov.b64 	{%temp, %r778}, %fd417;
	}
	and.b32  	%r779, %r778, 2147483647;
	setp.lt.u32 	%p388, %r779, 1048576;
	mov.b64 	%fd2848, {%r777, %r779};
	mul.f64 	%fd2849, %fd2848, 0d4350000000000000;
	{
	.reg .b32 %temp; 
	mov.b64 	{%r780, %temp}, %fd2849;
	}
	{
	.reg .b32 %temp; 
	mov.b64 	{%temp, %r781}, %fd2849;
	}
	selp.b32 	%r782, %r780, %r777, %p388;
	selp.b32 	%r783, %r781, %r779, %p388;
	selp.b32 	%r784, 4078, 1048576, %p388;
	shr.u32 	%r785, %r783, 20;
	add.s32 	%r786, %r785, -1022;
	cvt.rn.f32.s32 	%f34, %r786;
	mul.f32 	%f35, %f34, 0f3EAAAAAB;
	cvt.rni.s32.f32 	%r787, %f35;
	mad.lo.s32 	%r788, %r787, -3145728, %r783;
	mov.b64 	%fd2850, {%r782, %r788};
	cvt.rn.f32.f64 	%f36, %fd2850;
	lg2.approx.ftz.f32 	%f37, %f36;
	mul.f32 	%f38, %f37, 0f3EAAAAAB;
	ex2.approx.ftz.f32 	%f39, %f38;
	cvt.f64.f32 	%fd2851, %f39;
	mul.f64 	%fd2852, %fd2851, %fd2851;
	{
	.reg .b32 %temp; 
	mov.b64 	{%r789, %temp}, %fd2852;
	}
	{
	.reg .b32 %temp; 
	mov.b64 	{%temp, %r790}, %fd2852;
	}
	add.s32 	%r791, %r790, 1048576;
	mov.b64 	%fd2853, {%r789, %r791};
	fma.rn.f64 	%fd2854, %fd2853, %fd2851, %fd2850;
	rcp.approx.ftz.f64 	%fd2855, %fd2854;
	neg.f64 	%fd2856, %fd2854;
	fma.rn.f64 	%fd2857, %fd2856, %fd2855, 0d3FF0000000000000;
	fma.rn.f64 	%fd2858, %fd2857, %fd2857, %fd2857;
	fma.rn.f64 	%fd2859, %fd2858, %fd2855, %fd2855;
	neg.f64 	%fd2860, %fd2851;
	fma.rn.f64 	%fd2861, %fd2852, %fd2860, %fd2850;
	mul.f64 	%fd2862, %fd2861, %fd2859;
	fma.rn.f64 	%fd2863, %fd2851, %fd2862, %fd2851;
	{
	.reg .b32 %temp; 
	mov.b64 	{%r792, %temp}, %fd2863;
	}
	{
	.reg .b32 %temp; 
	mov.b64 	{%temp, %r793}, %fd2863;
	}
	add.s32 	%r794, %r787, %r784;
	shl.b32 	%r795, %r794, 20;
	add.s32 	%r796, %r793, %r795;
	mov.b64 	%fd2864, {%r792, %r796};
	copysign.f64 	%fd2865, %fd417, %fd2864;
	add.f64 	%fd2866, %fd417, %fd417;
	setp.equ.f64 	%p389, %fd2866, %fd417;
	selp.f64 	%fd2867, %fd2866, %fd2865, %p389;
	st.global.f64 	[%rd1], %fd2867;
	bra.uni 	$L__BB0_502;
$L__BB0_192:
	cvt.rpi.f64.f64 	%fd2847, %fd417;
	st.global.f64 	[%rd1], %fd2847;
	bra.uni 	$L__BB0_502;
$L__BB0_193:
	abs.f64 	%fd57, %fd417;
	setp.neu.f64 	%p384, %fd57, 0d7FF0000000000000;
	@%p384 bra 	$L__BB0_195;
	mov.f64 	%fd2825, 0d0000000000000000;
	mul.rn.f64 	%fd3261, %fd417, %fd2825;
	mov.b32 	%r879, 1;
	bra.uni 	$L__BB0_198;
$L__BB0_195:
	mul.f64 	%fd2820, %fd417, 0d3FE45F306DC9C883;
	cvt.rni.s32.f64 	%r878, %fd2820;
	cvt.rn.f64.s32 	%fd2821, %r878;
	fma.rn.f64 	%fd2822, %fd2821, 0dBFF921FB54442D18, %fd417;
	fma.rn.f64 	%fd2823, %fd2821, 0dBC91A62633145C00, %fd2822;
	fma.rn.f64 	%fd3261, %fd2821, 0dB97B839A252049C0, %fd2823;
	setp.ltu.f64 	%p385, %fd57, 0d41E0000000000000;
	@%p385 bra 	$L__BB0_197;
	{ // callseq 17, 0
	.param .b64 param0;
	st.param.f64 	[param0], %fd417;
	.param .align 16 .b8 retval0[16];
	call.uni (retval0), 
	__internal_trig_reduction_slowpathd, 
	(
	param0
	);
	ld.param.f64 	%fd3261, [retval0];
	ld.param.b32 	%r878, [retval0+8];
	} // callseq 17
$L__BB0_197:
	add.s32 	%r879, %r878, 1;
$L__BB0_198:
	shl.b32 	%r774, %r879, 6;
	cvt.u64.u32 	%rd151, %r774;
	and.b64  	%rd152, %rd151, 64;
	mov.u64 	%rd153, __cudart_sin_cos_coeffs;
	add.s64 	%rd154, %rd153, %rd152;
	mul.rn.f64 	%fd2826, %fd3261, %fd3261;
	and.b32  	%r775, %r879, 1;
	setp.eq.b32 	%p386, %r775, 1;
	selp.f64 	%fd2827, 0dBDA8FF8320FD8164, 0d3DE5DB65F9785EBA, %p386;
	ld.global.nc.v2.f64 	{%fd2828, %fd2829}, [%rd154];
	fma.rn.f64 	%fd2830, %fd2827, %fd2826, %fd2828;
	fma.rn.f64 	%fd2831, %fd2830, %fd2826, %fd2829;
	ld.global.nc.v2.f64 	{%fd2832, %fd2833}, [%rd154+16];
	fma.rn.f64 	%fd2834, %fd2831, %fd2826, %fd2832;
	fma.rn.f64 	%fd2835, %fd2834, %fd2826, %fd2833;
	ld.global.nc.v2.f64 	{%fd2836, %fd2837}, [%rd154+32];
	fma.rn.f64 	%fd2838, %fd2835, %fd2826, %fd2836;
	fma.rn.f64 	%fd2839, %fd2838, %fd2826, %fd2837;
	fma.rn.f64 	%fd2840, %fd2839, %fd3261, %fd3261;
	fma.rn.f64 	%fd2841, %fd2839, %fd2826, 0d3FF0000000000000;
	selp.f64 	%fd2842, %fd2841, %fd2840, %p386;
	and.b32  	%r776, %r879, 2;
	setp.eq.s32 	%p387, %r776, 0;
	mov.f64 	%fd2843, 0d0000000000000000;
	sub.f64 	%fd2844, %fd2843, %fd2842;
	selp.f64 	%fd2845, %fd2842, %fd2844, %p387;
	st.global.f64 	[%rd1], %fd2845;
	bra.uni 	$L__BB0_502;
$L__BB0_199:
	setp.le.f64 	%p383, %fd417, 0d7FF0000000000000;
	selp.f64 	%fd3262, 0d7FF0000000000000, %fd417, %p383;
$L__BB0_200:
	add.f64 	%fd2819, %fd3262, %fd3262;
	st.global.f64 	[%rd1], %fd2819;
	bra.uni 	$L__BB0_502;
$L__BB0_201:
	{
	.reg .b32 %temp; 
	mov.b64 	{%temp, %r753}, %fd417;
	}
	shl.b32 	%r754, %r753, 1;
	setp.gt.u32 	%p379, %r754, -2038431744;
	mov.f64 	%fd2770, 0d0000000000000000;
	mul.rn.f64 	%fd2771, %fd417, %fd2770;
	selp.f64 	%fd2772, %fd2771, %fd417, %p379;
	{
	.reg .b32 %temp; 
	mov.b64 	{%r755, %temp}, %fd2772;
	}
	{
	.reg .b32 %temp; 
	mov.b64 	{%temp, %r756}, %fd2772;
	}
	add.s32 	%r757, %r756, 1048576;
	mov.b64 	%fd2773, {%r755, %r757};
	cvt.rni.f64.f64 	%fd2774, %fd2773;
	cvt.rzi.s64.f64 	%rd145, %fd2774;
	cvt.u32.u64 	%r758, %rd145;
	fma.rn.f64 	%fd2775, %fd2774, 0dBFE0000000000000, %fd2772;
	mul.f64 	%fd2776, %fd2775, 0d3CA1A62633145C07;
	fma.rn.f64 	%fd2777, %fd2775, 0d400921FB54442D18, %fd2776;
	add.s32 	%r759, %r758, 1;
	shl.b32 	%r760, %r759, 6;
	cvt.u64.u32 	%rd146, %r760;
	and.b64  	%rd147, %rd146, 64;
	mov.u64 	%rd148, __cudart_sin_cos_coeffs;
	add.s64 	%rd149, %rd148, %rd147;
	mul.rn.f64 	%fd2778, %fd2777, %fd2777;
	and.b64  	%rd150, %rd145, 1;
	setp.eq.b64 	%p380, %rd150, 1;
	selp.f64 	%fd2779, 0d3DE5DB65F9785EBA, 0dBDA8FF8320FD8164, %p380;
	ld.global.nc.v2.f64 	{%fd2780, %fd2781}, [%rd149];
	fma.rn.f64 	%fd2782, %fd2779, %fd2778, %fd2780;
	fma.rn.f64 	%fd2783, %fd2782, %fd2778, %fd2781;
	ld.global.nc.v2.f64 	{%fd2784, %fd2785}, [%rd149+16];
	fma.rn.f64 	%fd2786, %fd2783, %fd2778, %fd2784;
	fma.rn.f64 	%fd2787, %fd2786, %fd2778, %fd2785;
	ld.global.nc.v2.f64 	{%fd2788, %fd2789}, [%rd149+32];
	fma.rn.f64 	%fd2790, %fd2787, %fd2778, %fd2788;
	fma.rn.f64 	%fd2791, %fd2790, %fd2778, %fd2789;
	fma.rn.f64 	%fd2792, %fd2791, %fd2777, %fd2777;
	fma.rn.f64 	%fd2793, %fd2791, %fd2778, 0d3FF0000000000000;
	selp.f64 	%fd2794, %fd2792, %fd2793, %p380;
	and.b32  	%r761, %r759, 2;
	setp.eq.s32 	%p381, %r761, 0;
	sub.f64 	%fd2795, %fd2770, %fd2794;
	selp.f64 	%fd2796, %fd2794, %fd2795, %p381;
	st.global.f64 	[%rd1], %fd2796;
	bra.uni 	$L__BB0_502;
$L__BB0_202:
	mul.rn.f64 	%fd2701, %fd417, %fd417;
	fma.rn.f64 	%fd2702, %fd2701, 0d38268D52E367973F, 0d38A76B71C28918B0;
	fma.rn.f64 	%fd2703, %fd2702, %fd2701, 0d3958082FE6606ACB;
	fma.rn.f64 	%fd2704, %fd2703, %fd2701, 0d39F0EC04908E2753;
	fma.rn.f64 	%fd2705, %fd2704, %fd2701, 0d3A88D983808A730D;
	fma.rn.f64 	%fd2706, %fd2705, %fd2701, 0d3B1E21624AF0555A;
	fma.rn.f64 	%fd2707, %fd2706, %fd2701, 0d3BAF18024073231E;
	fma.rn.f64 	%fd2708, %fd2707, %fd2701, 0d3C3AB810D07C53A4;
	fma.rn.f64 	%fd2709, %fd2708, %fd2701, 0d3CC2C97677FAB629;
	fma.rn.f64 	%fd2710, %fd2709, %fd2701, 0d3D4522A42918D8A1;
	fma.rn.f64 	%fd2711, %fd2710, %fd2701, 0d3DC27E4FB8F617FC;
	fma.rn.f64 	%fd2712, %fd2711, %fd2701, 0d3E3845C8A0ABD799;
	fma.rn.f64 	%fd2713, %fd2712, %fd2701, 0d3EA6C16C16C369A2;
	fma.rn.f64 	%fd2714, %fd2713, %fd2701, 0d3F0C71C71C71A4B2;
	fma.rn.f64 	%fd2715, %fd2714, %fd2701, 0d3F65555555555681;
	fma.rn.f64 	%fd2716, %fd2715, %fd2701, 0d3FAFFFFFFFFFFFF1;
	mul.rn.f64 	%fd2717, %fd2716, %fd2701;
	mul.f64 	%fd2718, %fd417, 0d3FE0000000000000;
	fma.rn.f64 	%fd74, %fd417, %fd2717, %fd2718;
	st.global.f64 	[%rd1], %fd74;
	bra.uni 	$L__BB0_502;
$L__BB0_203:
	abs.f64 	%fd2651, %fd417;
	fma.rn.f64 	%fd2652, %fd2651, 0dBCF0679AFBA6F279, 0d3D47088FDB46FA5F;
	fma.rn.f64 	%fd2653, %fd2652, %fd2651, 0dBD8DF9F9B976A9B2;
	fma.rn.f64 	%fd2654, %fd2653, %fd2651, 0d3DC7F1F5590CC332;
	fma.rn.f64 	%fd2655, %fd2654, %fd2651, 0dBDFA28A3CD2D56C4;
	fma.rn.f64 	%fd2656, %fd2655, %fd2651, 0d3E2485EE67835925;
	fma.rn.f64 	%fd2657, %fd2656, %fd2651, 0dBE476DB45919F583;
	fma.rn.f64 	%fd2658, %fd2657, %fd2651, 0d3E62D698D98C8D71;
	fma.rn.f64 	%fd2659, %fd2658, %fd2651, 0dBE720A2C7155D5C6;
	fma.rn.f64 	%fd2660, %fd2659, %fd2651, 0dBE41D29B37CA1397;
	fma.rn.f64 	%fd2661, %fd2660, %fd2651, 0d3EA2EF6CC0F67A49;
	fma.rn.f64 	%fd2662, %fd2661, %fd2651, 0dBEC102B892333B6F;
	fma.rn.f64 	%fd2663, %fd2662, %fd2651, 0d3ECA30375BA9A84E;
	fma.rn.f64 	%fd2664, %fd2663, %fd2651, 0d3ECAAD18DEDEA43E;
	fma.rn.f64 	%fd2665, %fd2664, %fd2651, 0dBEFF05355BC5B225;
	fma.rn.f64 	%fd2666, %fd2665, %fd2651, 0d3F10E37A3108BC8B;
	fma.rn.f64 	%fd2667, %fd2666, %fd2651, 0d3EFB292D828E5CB2;
	fma.rn.f64 	%fd2668, %fd2667, %fd2651, 0dBF4356626EBF9BFA;
	fma.rn.f64 	%fd2669, %fd2668, %fd2651, 0d3F5BCA68F73D6AFC;
	fma.rn.f64 	%fd2670, %fd2669, %fd2651, 0dBF2B6B69EBBC280B;
	fma.rn.f64 	%fd2671, %fd2670, %fd2651, 0dBF9396685912A453;
	fma.rn.f64 	%fd2672, %fd2671, %fd2651, 0d3FBA4F4E2A1ABEF8;
	fma.rn.f64 	%fd2673, %fd2672, %fd2651, 0d3FE45F306DC9C8BB;
	fma.rn.f64 	%fd2674, %fd2673, %fd2651, 0d3FC06EBA8214DB69;
	fma.rn.f64 	%fd2675, %fd2674, %fd2651, %fd2651;
	sub.f64 	%fd2676, %fd2651, %fd2675;
	fma.rn.f64 	%fd2677, %fd2674, %fd2651, %fd2676;
	neg.f64 	%fd2678, %fd2675;
	neg.f64 	%fd2679, %fd2677;
	cvt.rn.f32.f64 	%f29, %fd2675;
	mul.f32 	%f30, %f29, 0fBFB8AA3B;
	cvt.rni.f32.f32 	%f31, %f30;
	cvt.f64.f32 	%fd2680, %f31;
	fma.rn.f64 	%fd2681, %fd2680, 0dBFE62E42FEFA39EF, %fd2678;
	fma.rn.f64 	%fd2682, %fd2681, 0d3E5AE904A4741B81, 0d3E928A27F89B6999;
	fma.rn.f64 	%fd2683, %fd2682, %fd2681, 0d3EC71DE715FF7E07;
	fma.rn.f64 	%fd2684, %fd2683, %fd2681, 0d3EFA019A6B0AC45A;
	fma.rn.f64 	%fd2685, %fd2684, %fd2681, 0d3F2A01A017EED94F;
	fma.rn.f64 	%fd2686, %fd2685, %fd2681, 0d3F56C16C17F2A71B;
	fma.rn.f64 	%fd2687, %fd2686, %fd2681, 0d3F811111111173C4;
	fma.rn.f64 	%fd2688, %fd2687, %fd2681, 0d3FA555555555211A;
	fma.rn.f64 	%fd2689, %fd2688, %fd2681, 0d3FC5555555555540;
	fma.rn.f64 	%fd2690, %fd2689, %fd2681, 0d3FE0000000000005;
	mul.f64 	%fd2691, %fd2681, %fd2690;
	fma.rn.f64 	%fd2692, %fd2691, %fd2681, %fd2679;
	add.f64 	%fd2693, %fd2681, %fd2692;
	ex2.approx.ftz.f32 	%f32, %f31;
	cvt.f64.f32 	%fd2694, %f32;
	mov.f64 	%fd2695, 0d3FF0000000000000;
	sub.f64 	%fd2696, %fd2695, %fd2694;
	neg.f64 	%fd2697, %fd2693;
	fma.rn.f64 	%fd2698, %fd2697, %fd2694, %fd2696;
	setp.ge.f64 	%p374, %fd2651, 0d4017AFB48DC96626;
	selp.f64 	%fd2699, 0d3FF0000000000000, %fd2698, %p374;
	copysign.f64 	%fd2700, %fd417, %fd2699;
	st.global.f64 	[%rd1], %fd2700;
	bra.uni 	$L__BB0_502;
$L__BB0_204:
	{
	.reg .b32 %temp; 
	mov.b64 	{%temp, %r42}, %fd417;
	}
	and.b32  	%r43, %r42, 2147483647;
	{
	.reg .b32 %temp; 
	mov.b64 	{%r44, %temp}, %fd417;
	}
	setp.gt.u32 	%p368, %r43, 2146435071;
	@%p368 bra 	$L__BB0_206;
	mov.b64 	%fd2574, {%r44, %r43};
	add.f64 	%fd2575, %fd2574, 0dC010000000000000;
	add.f64 	%fd2576, %fd2574, 0d4010000000000000;
	rcp.approx.ftz.f64 	%fd2577, %fd2576;
	neg.f64 	%fd2578, %fd2576;
	fma.rn.f64 	%fd2579, %fd2578, %fd2577, 0d3FF0000000000000;
	fma.rn.f64 	%fd2580, %fd2579, %fd2579, %fd2579;
	fma.rn.f64 	%fd2581, %fd2580, %fd2577, %fd2577;
	mul.f64 	%fd2582, %fd2575, %fd2581;
	mov.f64 	%fd2583, 0d3FF0000000000000;
	add.rn.f64 	%fd2584, %fd2582, %fd2583;
	fma.rn.f64 	%fd2585, %fd2584, 0dC010000000000000, %fd2574;
	neg.f64 	%fd2586, %fd2582;
	fma.rn.f64 	%fd2587, %fd2586, %fd2574, %fd2585;
	fma.rn.f64 	%fd2588, %fd2581, %fd2587, %fd2582;
	fma.rn.f64 	%fd2589, %fd2588, 0dBDF8774AD4E0BFD7, 0dBE44E1C6FD03D328;
	fma.rn.f64 	%fd2590, %fd2589, %fd2588, 0dBE4330149F7A56B6;
	fma.rn.f64 	%fd2591, %fd2590, %fd2588, 0d3E7BEDDED8376273;
	fma.rn.f64 	%fd2592, %fd2591, %fd2588, 0d3E6F9254C3ABF22B;
	fma.rn.f64 	%fd2593, %fd2592, %fd2588, 0dBEAB9068C2148CF0;
	fma.rn.f64 	%fd2594, %fd2593, %fd2588, 0d3E94C6454DB34009;
	fma.rn.f64 	%fd2595, %fd2594, %fd2588, 0d3ED7F1C378F2311D;
	fma.rn.f64 	%fd2596, %fd2595, %fd2588, 0dBEE78E051C6D5C58;
	fma.rn.f64 	%fd2597, %fd2596, %fd2588, 0dBEF995B4EAD14A90;
	fma.rn.f64 	%fd2598, %fd2597, %fd2588, 0d3F23BE27CF0A29B2;
	fma.rn.f64 	%fd2599, %fd2598, %fd2588, 0dBF2A1DEF3E81672E;
	fma.rn.f64 	%fd2600, %fd2599, %fd2588, 0dBF48D4ABE68C1713;
	fma.rn.f64 	%fd2601, %fd2600, %fd2588, 0d3F749C67210DD6B4;
	fma.rn.f64 	%fd2602, %fd2601, %fd2588, 0dBF9096238568E357;
	fma.rn.f64 	%fd2603, %fd2602, %fd2588, 0d3FA3079EDF8C2DC9;
	fma.rn.f64 	%fd2604, %fd2603, %fd2588, 0dBFB0FB06DFF601FC;
	fma.rn.f64 	%fd2605, %fd2604, %fd2588, 0d3FB7FEE004DFBCDC;
	fma.rn.f64 	%fd2606, %fd2605, %fd2588, 0dBFB9DDB23C3DB8C6;
	fma.rn.f64 	%fd2607, %fd2606, %fd2588, 0d3FB16ECEFCFA5FDA;
	fma.rn.f64 	%fd2608, %fd2607, %fd2588, 0d3F8F7F5DF66FB6D6;
	fma.rn.f64 	%fd2609, %fd2608, %fd2588, 0dBFC1DF1AD154A29D;
	fma.rn.f64 	%fd2610, %fd2609, %fd2588, 0d3FF3BA5916E9FD7F;
	fma.rn.f64 	%fd2611, %fd2574, 0d4000000000000000, 0d3FF0000000000000;
	rcp.approx.ftz.f64 	%fd2612, %fd2611;
	neg.f64 	%fd2613, %fd2611;
	fma.rn.f64 	%fd2614, %fd2613, %fd2612, 0d3FF0000000000000;
	fma.rn.f64 	%fd2615, %fd2614, %fd2614, %fd2614;
	fma.rn.f64 	%fd2616, %fd2615, %fd2612, %fd2612;
	mul.f64 	%fd2617, %fd2616, %fd2610;
	mul.f64 	%fd2618, %fd2617, 0dC000000000000000;
	fma.rn.f64 	%fd2619, %fd2574, %fd2618, %fd2610;
	neg.f64 	%fd2620, %fd2617;
	add.rn.f64 	%fd2621, %fd2619, %fd2620;
	fma.rn.f64 	%fd2622, %fd2621, %fd2616, %fd2617;
	neg.f64 	%fd2623, %fd2574;
	mul.f64 	%fd2624, %fd2574, %fd2623;
	fma.rn.f64 	%fd2625, %fd2624, 0d3FF71547652B82FE, 0d4338000000000000;
	{
	.reg .b32 %temp; 
	mov.b64 	{%r727, %temp}, %fd2625;
	}
	mov.f64 	%fd2626, 0dC338000000000000;
	add.rn.f64 	%fd2627, %fd2625, %fd2626;
	fma.rn.f64 	%fd2628, %fd2627, 0dBFE62E42FEFA39EF, %fd2624;
	fma.rn.f64 	%fd2629, %fd2627, 0dBC7ABC9E3B39803F, %fd2628;
	fma.rn.f64 	%fd2630, %fd2629, 0d3E5ADE1569CE2BDF, 0d3E928AF3FCA213EA;
	fma.rn.f64 	%fd2631, %fd2630, %fd2629, 0d3EC71DEE62401315;
	fma.rn.f64 	%fd2632, %fd2631, %fd2629, 0d3EFA01997C89EB71;
	fma.rn.f64 	%fd2633, %fd2632, %fd2629, 0d3F2A01A014761F65;
	fma.rn.f64 	%fd2634, %fd2633, %fd2629, 0d3F56C16C1852B7AF;
	fma.rn.f64 	%fd2635, %fd2634, %fd2629, 0d3F81111111122322;
	fma.rn.f64 	%fd2636, %fd2635, %fd2629, 0d3FA55555555502A1;
	fma.rn.f64 	%fd2637, %fd2636, %fd2629, 0d3FC5555555555511;
	fma.rn.f64 	%fd2638, %fd2637, %fd2629, 0d3FE000000000000B;
	fma.rn.f64 	%fd2639, %fd2638, %fd2629, 0d3FF0000000000000;
	fma.rn.f64 	%fd2640, %fd2639, %fd2629, 0d3FF0000000000000;
	shr.u32 	%r728, %r727, 31;
	add.s32 	%r729, %r727, %r728;
	shr.s32 	%r730, %r729, 1;
	{
	.reg .b32 %temp; 
	mov.b64 	{%r731, %temp}, %fd2640;
	}
	{
	.reg .b32 %temp; 
	mov.b64 	{%temp, %r732}, %fd2640;
	}
	shl.b32 	%r733, %r730, 20;
	add.s32 	%r734, %r732, %r733;
	mov.b64 	%fd2641, {%r731, %r734};
	sub.s32 	%r735, %r727, %r730;
	shl.b32 	%r736, %r735, 20;
	add.s32 	%r737, %r736, 1072693248;
	mov.b32 	%r738, 0;
	mov.b64 	%fd2642, {%r738, %r737};
	mul.f64 	%fd2643, %fd2642, %fd2641;
	neg.f64 	%fd2644, %fd2624;
	fma.rn.f64 	%fd2645, %fd2623, %fd2574, %fd2644;
	fma.rn.f64 	%fd2646, %fd2643, %fd2645, %fd2643;
	mul.f64 	%fd2647, %fd2646, %fd2622;
	setp.gt.u32 	%p372, %r43, 1077624832;
	selp.f64 	%fd2648, 0d0000000000000000, %fd2647, %p372;
	setp.lt.s32 	%p373, %r42, 0;
	mov.f64 	%fd2649, 0d4000000000000000;
	sub.f64 	%fd2650, %fd2649, %fd2648;
	selp.f64 	%fd76, %fd2650, %fd2648, %p373;
	st.global.f64 	[%rd1], %fd76;
	bra.uni 	$L__BB0_502;
$L__BB0_206:
	setp.eq.s32 	%p369, %r43, 2146435072;
	setp.eq.s32 	%p370, %r44, 0;
	setp.lt.s32 	%p371, %r42, 0;
	selp.f64 	%fd2571, 0d4000000000000000, 0d0000000000000000, %p371;
	add.f64 	%fd2572, %fd417, %fd417;
	selp.f64 	%fd2573, %fd2571, %fd2572, %p370;
	selp.f64 	%fd77, %fd2573, %fd2572, %p369;
	st.global.f64 	[%rd1], %fd77;
	bra.uni 	$L__BB0_502;
$L__BB0_207:
	{
	.reg .b32 %temp; 
	mov.b64 	{%temp, %r45}, %fd417;
	}
	setp.gt.s32 	%p361, %r45, 1072693247;
	selp.f64 	%fd3264, %fd80, %fd417, %p361;
	{
	.reg .b32 %temp; 
	mov.b64 	{%temp, %r880}, %fd3264;
	}
	mov.b32 	%f28, %r880;
	setp.ltu.f32 	%p362, %f28, 0f2B2BFF2F;
	@%p362 bra 	$L__BB0_209;
	{
	.reg .b32 %temp; 
	mov.b64 	{%r696, %temp}, %fd3264;
	}
	shr.u32 	%r697, %r880, 20;
	and.b32  	%r698, %r697, 2046;
	add.s32 	%r699, %r698, 2147482626;
	mov.b32 	%r700, 1127219200;
	mov.b64 	%fd2417, {%r699, %r700};
	mov.b32 	%r701, -2147483648;
	mov.b64 	%fd2418, {%r701, %r700};
	sub.f64 	%fd2419, %fd2417, %fd2418;
	and.b32  	%r702, %r880, -2145386497;
	or.b32  	%r703, %r702, 1071644672;
	mov.b64 	%fd2420, {%r696, %r703};
	add.f64 	%fd2421, %fd2420, 0dBFF0000000000000;
	add.f64 	%fd2422, %fd2420, 0d3FF0000000000000;
	rcp.approx.ftz.f64 	%fd2423, %fd2422;
	neg.f64 	%fd2424, %fd2422;
	fma.rn.f64 	%fd2425, %fd2424, %fd2423, 0d3FF0000000000000;
	fma.rn.f64 	%fd2426, %fd2425, %fd2425, %fd2425;
	fma.rn.f64 	%fd2427, %fd2426, %fd2423, %fd2423;
	mul.f64 	%fd2428, %fd2421, %fd2427;
	fma.rn.f64 	%fd2429, %fd2428, 0dC000000000000000, %fd2421;
	neg.f64 	%fd2430, %fd2428;
	fma.rn.f64 	%fd2431, %fd2430, %fd2421, %fd2429;
	fma.rn.f64 	%fd2432, %fd2431, %fd2427, %fd2428;
	mul.f64 	%fd2433, %fd2432, %fd2432;
	fma.rn.f64 	%fd2434, %fd2433, 0d3FB5C5C218C775C9, 0d3FA55CF59CDC5D89;
	fma.rn.f64 	%fd2435, %fd2434, %fd2433, 0d3FAEFD18CF6EBB9C;
	fma.rn.f64 	%fd2436, %fd2435, %fd2433, 0d3FB10682EDCB8D1B;
	fma.rn.f64 	%fd2437, %fd2436, %fd2433, 0d3FB3B1DD3AC7FC96;
	fma.rn.f64 	%fd2438, %fd2437, %fd2433, 0d3FB745CB459B54A6;
	fma.rn.f64 	%fd2439, %fd2438, %fd2433, 0d3FBC71C741A0669F;
	fma.rn.f64 	%fd2440, %fd2439, %fd2433, 0d3FC249249209112E;
	fma.rn.f64 	%fd2441, %fd2440, %fd2433, 0d3FC99999999A06C1;
	fma.rn.f64 	%fd2442, %fd2441, %fd2433, 0d3FD5555555555535;
	mul.f64 	%fd2443, %fd2433, %fd2442;
	fma.rn.f64 	%fd2444, %fd2443, %fd2432, %fd2432;
	add.f64 	%fd2445, %fd2444, %fd2444;
	fma.rn.f64 	%fd2446, %fd2419, 0d3FE62E42FEFA39EF, %fd2445;
	neg.f64 	%fd2447, %fd2446;
	rsqrt.approx.ftz.f64 	%fd2448, %fd2447;
	mul.rn.f64 	%fd2449, %fd2448, %fd2448;
	fma.rn.f64 	%fd2450, %fd2446, %fd2449, 0d3FF0000000000000;
	fma.rn.f64 	%fd2451, %fd2450, 0d3FD8000000000000, 0d3FE0000000000000;
	mul.rn.f64 	%fd2452, %fd2450, %fd2448;
	fma.rn.f64 	%fd2453, %fd2451, %fd2452, %fd2448;
	fma.rn.f64 	%fd2454, %fd2453, 0d3FEBE9222591AFAB, 0d4000A0E7333839AA;
	fma.rn.f64 	%fd2455, %fd2454, %fd2453, 0d4008768CF7E57D5C;
	fma.rn.f64 	%fd2456, %fd2455, %fd2453, 0d400B77E7E28DA583;
	fma.rn.f64 	%fd2457, %fd2456, %fd2453, 0d3FF34F26A4F99CF9;
	fma.rn.f64 	%fd2458, %fd2457, %fd2453, 0d3FC1F674ADB019ED;
	fma.rn.f64 	%fd2459, %fd2458, %fd2453, 0d3F75DDAE9506431D;
	fma.rn.f64 	%fd2460, %fd2459, %fd2453, 0d3F0ADA49AA32489C;
	add.f64 	%fd2461, %fd2453, 0d4001E90FF51C2197;
	fma.rn.f64 	%fd2462, %fd2461, %fd2453, 0d40111EA3A7CF3820;
	fma.rn.f64 	%fd2463, %fd2462, %fd2453, 0d4011A0E4A4749594;
	fma.rn.f64 	%fd2464, %fd2463, %fd2453, 0d400D4E977D38C14D;
	fma.rn.f64 	%fd2465, %fd2464, %fd2453, 0d3FF37FD567EC0D5F;
	fma.rn.f64 	%fd2466, %fd2465, %fd2453, 0d3FC1FB9D7F676033;
	fma.rn.f64 	%fd2467, %fd2466, %fd2453, 0d3F75DDCDF98946E4;
	fma.rn.f64 	%fd2468, %fd2467, %fd2453, 0d3F0ADA42D79D8DBB;
	mul.f64 	%fd2469, %fd2453, %fd2468;
	div.rn.f64 	%fd3267, %fd2460, %fd2469;
	bra.uni 	$L__BB0_217;
$L__BB0_209:
	{
	.reg .b32 %temp; 
	mov.b64 	{%r881, %temp}, %fd3264;
	}
	setp.gt.s32 	%p363, %r880, 1048575;
	mov.b32 	%r882, -1023;
	@%p363 bra 	$L__BB0_211;
	mul.f64 	%fd3264, %fd3264, 0d4350000000000000;
	{
	.reg .b32 %temp; 
	mov.b64 	{%temp, %r880}, %fd3264;
	}
	{
	.reg .b32 %temp; 
	mov.b64 	{%r881, %temp}, %fd3264;
	}
	mov.b32 	%r882, -1077;
$L__BB0_211:
	add.s32 	%r706, %r880, -1;
	setp.gt.u32 	%p364, %r706, 2146435070;
	@%p364 bra 	$L__BB0_215;
	shr.u32 	%r709, %r880, 20;
	add.s32 	%r883, %r882, %r709;
	and.b32  	%r710, %r880, 1048575;
	or.b32  	%r711, %r710, 1072693248;
	mov.b64 	%fd3265, {%r881, %r711};
	setp.lt.u32 	%p366, %r711, 1073127583;
	@%p366 bra 	$L__BB0_214;
	{
	.reg .b32 %temp; 
	mov.b64 	{%r712, %temp}, %fd3265;
	}
	{
	.reg .b32 %temp; 
	mov.b64 	{%temp, %r713}, %fd3265;
	}
	add.s32 	%r714, %r713, -1048576;
	mov.b64 	%fd3265, {%r712, %r714};
	add.s32 	%r883, %r883, 1;
$L__BB0_214:
	add.f64 	%fd2471, %fd3265, 0dBFF0000000000000;
	add.f64 	%fd2472, %fd3265, 0d3FF0000000000000;
	rcp.approx.ftz.f64 	%fd2473, %fd2472;
	neg.f64 	%fd2474, %fd2472;
	fma.rn.f64 	%fd2475, %fd2474, %fd2473, 0d3FF0000000000000;
	fma.rn.f64 	%fd2476, %fd2475, %fd2475, %fd2475;
	fma.rn.f64 	%fd2477, %fd2476, %fd2473, %fd2473;
	mul.f64 	%fd2478, %fd2471, %fd2477;
	fma.rn.f64 	%fd2479, %fd2471, %fd2477, %fd2478;
	mul.f64 	%fd2480, %fd2479, %fd2479;
	fma.rn.f64 	%fd2481, %fd2480, 0d3EB1380B3AE80F1E, 0d3ED0EE258B7A8B04;
	fma.rn.f64 	%fd2482, %fd2481, %fd2480, 0d3EF3B2669F02676F;
	fma.rn.f64 	%fd2483, %fd2482, %fd2480, 0d3F1745CBA9AB0956;
	fma.rn.f64 	%fd2484, %fd2483, %fd2480, 0d3F3C71C72D1B5154;
	fma.rn.f64 	%fd2485, %fd2484, %fd2480, 0d3F624924923BE72D;
	fma.rn.f64 	%fd2486, %fd2485, %fd2480, 0d3F8999999999A3C4;
	fma.rn.f64 	%fd2487, %fd2486, %fd2480, 0d3FB5555555555554;
	sub.f64 	%fd2488, %fd2471, %fd2479;
	add.f64 	%fd2489, %fd2488, %fd2488;
	neg.f64 	%fd2490, %fd2479;
	fma.rn.f64 	%fd2491, %fd2490, %fd2471, %fd2489;
	mul.f64 	%fd2492, %fd2477, %fd2491;
	mul.f64 	%fd2493, %fd2480, %fd2487;
	fma.rn.f64 	%fd2494, %fd2493, %fd2479, %fd2492;
	xor.b32  	%r715, %r883, -2147483648;
	mov.b32 	%r716, 1127219200;
	mov.b64 	%fd2495, {%r715, %r716};
	mov.b32 	%r717, -2147483648;
	mov.b64 	%fd2496, {%r717, %r716};
	sub.f64 	%fd2497, %fd2495, %fd2496;
	fma.rn.f64 	%fd2498, %fd2497, 0d3FE62E42FEFA39EF, %fd2479;
	fma.rn.f64 	%fd2499, %fd2497, 0dBFE62E42FEFA39EF, %fd2498;
	sub.f64 	%fd2500, %fd2499, %fd2479;
	sub.f64 	%fd2501, %fd2494, %fd2500;
	fma.rn.f64 	%fd2502, %fd2497, 0d3C7ABC9E3B39803F, %fd2501;
	add.f64 	%fd3266, %fd2498, %fd2502;
	bra.uni 	$L__BB0_216;
$L__BB0_215:
	fma.rn.f64 	%fd2470, %fd3264, 0d7FF0000000000000, 0d7FF0000000000000;
	{
	.reg .b32 %temp; 
	mov.b64 	{%temp, %r707}, %fd3264;
	}
	and.b32  	%r708, %r707, 2147483647;
	setp.eq.s32 	%p365, %r708, 0;
	selp.f64 	%fd3266, 0dFFF0000000000000, %fd2470, %p365;
$L__BB0_216:
	neg.f64 	%fd2503, %fd3266;
	rsqrt.approx.f64 	%fd2504, %fd2503;
	fma.rn.f64 	%fd2505, %fd2504, 0d3FE8E2101C71B0BF, 0d3FFA2013964E259C;
	fma.rn.f64 	%fd2506, %fd2505, %fd2504, 0d3FDABFE90921BE68;
	fma.rn.f64 	%fd2507, %fd2506, %fd2504, 0d3F97E41314DE00D4;
	fma.rn.f64 	%fd2508, %fd2507, %fd2504, 0d3F311BD487102E94;
	add.f64 	%fd2509, %fd2504, 0d3FF59895C30BAA54;
	fma.rn.f64 	%fd2510, %fd2509, %fd2504, 0d3FFAE8E5956A143F;
	fma.rn.f64 	%fd2511, %fd2510, %fd2504, 0d3FDACCE85FF7383D;
	fma.rn.f64 	%fd2512, %fd2511, %fd2504, 0d3F97E43B6CAC34FE;
	fma.rn.f64 	%fd2513, %fd2512, %fd2504, 0d3F311BD08289EB12;
	mul.f64 	%fd2514, %fd2504, %fd2513;
	div.rn.f64 	%fd3267, %fd2508, %fd2514;
$L__BB0_217:
	setp.gt.s32 	%p367, %r45, 1072693247;
	neg.f64 	%fd2515, %fd3267;
	selp.f64 	%fd94, %fd2515, %fd3267, %p367;
	st.global.f64 	[%rd1], %fd94;
	bra.uni 	$L__BB0_502;
$L__BB0_218:
	{
	.reg .b32 %temp; 
	mov.b64 	{%temp, %r56}, %fd417;
	}
	mov.b32 	%f25, %r56;
	abs.f32 	%f26, %f25;
	setp.geu.f32 	%p353, %f26, 0f40400000;
	@%p353 bra 	$L__BB0_220;
	{
	.reg .b32 %temp; 
	mov.b64 	{%r682, %temp}, %fd417;
	}
	and.b32  	%r683, %r56, 2147483647;
	mov.b64 	%fd2345, {%r682, %r683};
	add.f64 	%fd2346, %fd2345, 0dC010000000000000;
	add.f64 	%fd2347, %fd2345, 0d4010000000000000;
	rcp.approx.ftz.f64 	%fd2348, %fd2347;
	neg.f64 	%fd2349, %fd2347;
	fma.rn.f64 	%fd2350, %fd2349, %fd2348, 0d3FF0000000000000;
	fma.rn.f64 	%fd2351, %fd2350, %fd2350, %fd2350;
	fma.rn.f64 	%fd2352, %fd2351, %fd2348, %fd2348;
	mul.f64 	%fd2353, %fd2346, %fd2352;
	mov.f64 	%fd2354, 0d3FF0000000000000;
	add.rn.f64 	%fd2355, %fd2353, %fd2354;
	fma.rn.f64 	%fd2356, %fd2355, 0dC010000000000000, %fd2345;
	neg.f64 	%fd2357, %fd2353;
	fma.rn.f64 	%fd2358, %fd2357, %fd2345, %fd2356;
	fma.rn.f64 	%fd2359, %fd2352, %fd2358, %fd2353;
	fma.rn.f64 	%fd2360, %fd2359, 0dBDF8774AD4E0BFD7, 0dBE44E1C6FD03D328;
	fma.rn.f64 	%fd2361, %fd2360, %fd2359, 0dBE4330149F7A56B6;
	fma.rn.f64 	%fd2362, %fd2361, %fd2359, 0d3E7BEDDED8376273;
	fma.rn.f64 	%fd2363, %fd2362, %fd2359, 0d3E6F9254C3ABF22B;
	fma.rn.f64 	%fd2364, %fd2363, %fd2359, 0dBEAB9068C2148CF0;
	fma.rn.f64 	%fd2365, %fd2364, %fd2359, 0d3E94C6454DB34009;
	fma.rn.f64 	%fd2366, %fd2365, %fd2359, 0d3ED7F1C378F2311D;
	fma.rn.f64 	%fd2367, %fd2366, %fd2359, 0dBEE78E051C6D5C58;
	fma.rn.f64 	%fd2368, %fd2367, %fd2359, 0dBEF995B4EAD14A90;
	fma.rn.f64 	%fd2369, %fd2368, %fd2359, 0d3F23BE27CF0A29B2;
	fma.rn.f64 	%fd2370, %fd2369, %fd2359, 0dBF2A1DEF3E81672E;
	fma.rn.f64 	%fd2371, %fd2370, %fd2359, 0dBF48D4ABE68C1713;
	fma.rn.f64 	%fd2372, %fd2371, %fd2359, 0d3F749C67210DD6B4;
	fma.rn.f64 	%fd2373, %fd2372, %fd2359, 0dBF9096238568E357;
	fma.rn.f64 	%fd2374, %fd2373, %fd2359, 0d3FA3079EDF8C2DC9;
	fma.rn.f64 	%fd2375, %fd2374, %fd2359, 0dBFB0FB06DFF601FC;
	fma.rn.f64 	%fd2376, %fd2375, %fd2359, 0d3FB7FEE004DFBCDC;
	fma.rn.f64 	%fd2377, %fd2376, %fd2359, 0dBFB9DDB23C3DB8C6;
	fma.rn.f64 	%fd2378, %fd2377, %fd2359, 0d3FB16ECEFCFA5FDA;
	fma.rn.f64 	%fd2379, %fd2378, %fd2359, 0d3F8F7F5DF66FB6D6;
	fma.rn.f64 	%fd2380, %fd2379, %fd2359, 0dBFC1DF1AD154A29D;
	fma.rn.f64 	%fd2381, %fd2380, %fd2359, 0d3FF3BA5916E9FD7F;
	fma.rn.f64 	%fd2382, %fd2345, 0d4000000000000000, 0d3FF0000000000000;
	rcp.approx.ftz.f64 	%fd2383, %fd2382;
	neg.f64 	%fd2384, %fd2382;
	fma.rn.f64 	%fd2385, %fd2384, %fd2383, 0d3FF0000000000000;
	fma.rn.f64 	%fd2386, %fd2385, %fd2385, %fd2385;
	fma.rn.f64 	%fd2387, %fd2386, %fd2383, %fd2383;
	mul.f64 	%fd2388, %fd2387, %fd2381;
	mul.f64 	%fd2389, %fd2388, 0dC000000000000000;
	fma.rn.f64 	%fd2390, %fd2345, %fd2389, %fd2381;
	neg.f64 	%fd2391, %fd2388;
	add.rn.f64 	%fd2392, %fd2390, %fd2391;
	fma.rn.f64 	%fd3270, %fd2392, %fd2387, %fd2388;
	bra.uni 	$L__BB0_221;
$L__BB0_220:
	rcp.rn.f64 	%fd2337, %fd417;
	mul.f64 	%fd2338, %fd2337, %fd2337;
	fma.rn.f64 	%fd2339, %fd2338, 0dC03D880000000000, 0d401A400000000000;
	fma.rn.f64 	%fd2340, %fd2339, %fd2338, 0dBFFE000000000000;
	fma.rn.f64 	%fd2341, %fd2340, %fd2338, 0d3FE8000000000000;
	fma.rn.f64 	%fd2342, %fd2341, %fd2338, 0dBFE0000000000000;
	fma.rn.f64 	%fd2343, %fd2342, %fd2338, 0d3FF0000000000000;
	mul.f64 	%fd2344, %fd2337, 0d3FE20DD750429B6D;
	mul.f64 	%fd3270, %fd2344, %fd2343;
$L__BB0_221:
	setp.gt.s32 	%p354, %r56, -1;
	@%p354 bra 	$L__BB0_226;
	mul.f64 	%fd99, %fd417, %fd417;
	fma.rn.f64 	%fd2393, %fd99, 0d3FF71547652B82FE, 0d4338000000000000;
	{
	.reg .b32 %temp; 
	mov.b64 	{%r57, %temp}, %fd2393;
	}
	mov.f64 	%fd2394, 0dC338000000000000;
	add.rn.f64 	%fd2395, %fd2393, %fd2394;
	fma.rn.f64 	%fd2396, %fd2395, 0dBFE62E42FEFA39EF, %fd99;
	fma.rn.f64 	%fd2397, %fd2395, 0dBC7ABC9E3B39803F, %fd2396;
	fma.rn.f64 	%fd2398, %fd2397, 0d3E5ADE1569CE2BDF, 0d3E928AF3FCA213EA;
	fma.rn.f64 	%fd2399, %fd2398, %fd2397, 0d3EC71DEE62401315;
	fma.rn.f64 	%fd2400, %fd2399, %fd2397, 0d3EFA01997C89EB71;
	fma.rn.f64 	%fd2401, %fd2400, %fd2397, 0d3F2A01A014761F65;
	fma.rn.f64 	%fd2402, %fd2401, %fd2397, 0d3F56C16C1852B7AF;
	fma.rn.f64 	%fd2403, %fd2402, %fd2397, 0d3F81111111122322;
	fma.rn.f64 	%fd2404, %fd2403, %fd2397, 0d3FA55555555502A1;
	fma.rn.f64 	%fd2405, %fd2404, %fd2397, 0d3FC5555555555511;
	fma.rn.f64 	%fd2406, %fd2405, %fd2397, 0d3FE000000000000B;
	fma.rn.f64 	%fd2407, %fd2406, %fd2397, 0d3FF0000000000000;
	fma.rn.f64 	%fd2408, %fd2407, %fd2397, 0d3FF0000000000000;
	{
	.reg .b32 %temp; 
	mov.b64 	{%r58, %temp}, %fd2408;
	}
	{
	.reg .b32 %temp; 
	mov.b64 	{%temp, %r59}, %fd2408;
	}
	shl.b32 	%r684, %r57, 20;
	add.s32 	%r685, %r684, %r59;
	mov.b64 	%fd3269, {%r58, %r685};
	{
	.reg .b32 %temp; 
	mov.b64 	{%temp, %r686}, %fd99;
	}
	mov.b32 	%f27, %r686;
	abs.f32 	%f2, %f27;
	setp.lt.f32 	%p355, %f2, 0f4086232B;
	@%p355 bra 	$L__BB0_225;
	add.f64 	%fd3269, %fd99, 0d7FF0000000000000;
	setp.geu.f32 	%p356, %f2, 0f40874800;
	@%p356 bra 	$L__BB0_225;
	shr.u32 	%r687, %r57, 31;
	add.s32 	%r688, %r57, %r687;
	shr.s32 	%r689, %r688, 1;
	shl.b32 	%r690, %r689, 20;
	add.s32 	%r691, %r59, %r690;
	mov.b64 	%fd2409, {%r58, %r691};
	sub.s32 	%r692, %r57, %r689;
	shl.b32 	%r693, %r692, 20;
	add.s32 	%r694, %r693, 1072693248;
	mov.b32 	%r695, 0;
	mov.b64 	%fd2410, {%r695, %r694};
	mul.f64 	%fd3269, %fd2410, %fd2409;
$L__BB0_225:
	add.f64 	%fd2411, %fd3269, %fd3269;
	neg.f64 	%fd2412, %fd99;
	fma.rn.f64 	%fd2413, %fd417, %fd417, %fd2412;
	fma.rn.f64 	%fd2414, %fd2411, %fd2413, %fd2411;
	sub.f64 	%fd2415, %fd2414, %fd3270;
	setp.eq.f64 	%p357, %fd2411, 0d7FF0000000000000;
	selp.f64 	%fd3270, 0d7FF0000000000000, %fd2415, %p357;
$L__BB0_226:
	st.global.f64 	[%rd1], %fd3270;
	bra.uni 	$L__BB0_502;
$L__BB0_227:
	neg.f64 	%fd2279, %fd106;
	sqrt.rn.f64 	%fd108, %fd2279;
	{
	.reg .b32 %temp; 
	mov.b64 	{%temp, %r681}, %fd108;
	}
	setp.gt.s32 	%p352, %r681, 1074790399;
	@%p352 bra 	$L__BB0_229;
	add.f64 	%fd2296, %fd108, 0dC00A000000000000;
	fma.rn.f64 	%fd2297, %fd2296, 0d3E23040F87DBD932, 0d3E785CBE52878635;
	fma.rn.f64 	%fd2298, %fd2297, %fd2296, 0dBE92777453DD3955;
	fma.rn.f64 	%fd2299, %fd2298, %fd2296, 0d3E5395ABCD554C6C;
	fma.rn.f64 	%fd2300, %fd2299, %fd2296, 0d3EB936388A3790AD;
	fma.rn.f64 	%fd2301, %fd2300, %fd2296, 0dBED0D5DB812B5083;
	fma.rn.f64 	%fd2302, %fd2301, %fd2296, 0d3EC8860CD5D652F6;
	fma.rn.f64 	%fd2303, %fd2302, %fd2296, 0d3EEA29A0CACDFB23;
	fma.rn.f64 	%fd2304, %fd2303, %fd2296, 0dBF08CEF1F80281F2;
	fma.rn.f64 	%fd2305, %fd2304, %fd2296, 0d3F11E684D0B9188A;
	fma.rn.f64 	%fd2306, %fd2305, %fd2296, 0d3EF932CD54C8A222;
	fma.rn.f64 	%fd2307, %fd2306, %fd2296, 0dBF37448A89EF8AA3;
	fma.rn.f64 	%fd2308, %fd2307, %fd2296, 0d3F4F3CC55AD40C25;
	fma.rn.f64 	%fd2309, %fd2308, %fd2296, 0dBF5BA924132F38B1;
	fma.rn.f64 	%fd2310, %fd2309, %fd2296, 0d3F6468EECA533CF8;
	fma.rn.f64 	%fd2311, %fd2310, %fd2296, 0dBF6EBADABB891BBD;
	fma.rn.f64 	%fd2312, %fd2311, %fd2296, 0d3F75FFCFE5B76AFC;
	fma.rn.f64 	%fd2313, %fd2312, %fd2296, 0d3FF0158A6D641D39;
	fma.rn.f64 	%fd3271, %fd2313, %fd2296, 0d4008ABCC380D5A48;
	bra.uni 	$L__BB0_232;
$L__BB0_229:
	add.f64 	%fd2280, %fd108, 0dC014000000000000;
	fma.rn.f64 	%fd2281, %fd2280, 0dBDBDCEC3A7785389, 0dBDF18FEEC0E38727;
	fma.rn.f64 	%fd2282, %fd2281, %fd2280, 0d3E19E6BF2DDA45E3;
	fma.rn.f64 	%fd2283, %fd2282, %fd2280, 0dBE30468FB24E2F5F;
	fma.rn.f64 	%fd2284, %fd2283, %fd2280, 0d3E405AC6A8FBA182;
	fma.rn.f64 	%fd2285, %fd2284, %fd2280, 0dBE50102E495FB9C0;
	fma.rn.f64 	%fd2286, %fd2285, %fd2280, 0d3E5F4C20E1334AF8;
	fma.rn.f64 	%fd2287, %fd2286, %fd2280, 0dBE722D220FDF9C3E;
	fma.rn.f64 	%fd2288, %fd2287, %fd2280, 0d3E8EBC8BB824CB54;
	fma.rn.f64 	%fd2289, %fd2288, %fd2280, 0dBEB0A8D40EA372CC;
	fma.rn.f64 	%fd2290, %fd2289, %fd2280, 0d3ED2FBD29D093D2B;
	fma.rn.f64 	%fd2291, %fd2290, %fd2280, 0dBEF4A3497E1E0FAC;
	fma.rn.f64 	%fd2292, %fd2291, %fd2280, 0d3F13EBF4EB00938F;
	fma.rn.f64 	%fd2293, %fd2292, %fd2280, 0dBF2C2F36A8FC5D53;
	fma.rn.f64 	%fd2294, %fd2293, %fd2280, 0dBF222EA5DF04047C;
	fma.rn.f64 	%fd2295, %fd2294, %fd2280, 0d3FF02A30D1FBA0DC;
	fma.rn.f64 	%fd3271, %fd2295, %fd2280, 0d4013664DDD1AD7FB;
	bra.uni 	$L__BB0_232;
$L__BB0_230:
	setp.nan.f64 	%p349, %fd417, %fd417;
	mov.f64 	%fd3271, %fd417;
	@%p349 bra 	$L__BB0_232;
	abs.f64 	%fd2247, %fd417;
	setp.eq.f64 	%p350, %fd2247, 0d3FF0000000000000;
	selp.f64 	%fd3271, 0d7FF0000000000000, 0dFFF8000000000000, %p350;
$L__BB0_232:
	mul.f64 	%fd113, %fd417, %fd3271;
	st.global.f64 	[%rd1], %fd113;
	bra.uni 	$L__BB0_502;
$L__BB0_233:
	fma.rn.f64 	%fd2228, %fd417, 0d3FF71547652B82FE, 0d4338000000000000;
	{
	.reg .b32 %temp; 
	mov.b64 	{%r60, %temp}, %fd2228;
	}
	mov.f64 	%fd2229, 0dC338000000000000;
	add.rn.f64 	%fd2230, %fd2228, %fd2229;
	fma.rn.f64 	%fd2231, %fd2230, 0dBFE62E42FEFA39EF, %fd417;
	fma.rn.f64 	%fd2232, %fd2230, 0dBC7ABC9E3B39803F, %fd2231;
	fma.rn.f64 	%fd2233, %fd2232, 0d3E5ADE1569CE2BDF, 0d3E928AF3FCA213EA;
	fma.rn.f64 	%fd2234, %fd2233, %fd2232, 0d3EC71DEE62401315;
	fma.rn.f64 	%fd2235, %fd2234, %fd2232, 0d3EFA01997C89EB71;
	fma.rn.f64 	%fd2236, %fd2235, %fd2232, 0d3F2A01A014761F65;
	fma.rn.f64 	%fd2237, %fd2236, %fd2232, 0d3F56C16C1852B7AF;
	fma.rn.f64 	%fd2238, %fd2237, %fd2232, 0d3F81111111122322;
	fma.rn.f64 	%fd2239, %fd2238, %fd2232, 0d3FA55555555502A1;
	fma.rn.f64 	%fd2240, %fd2239, %fd2232, 0d3FC5555555555511;
	fma.rn.f64 	%fd2241, %fd2240, %fd2232, 0d3FE000000000000B;
	fma.rn.f64 	%fd2242, %fd2241, %fd2232, 0d3FF0000000000000;
	fma.rn.f64 	%fd2243, %fd2242, %fd2232, 0d3FF0000000000000;
	{
	.reg .b32 %temp; 
	mov.b64 	{%r61, %temp}, %fd2243;
	}
	{
	.reg .b32 %temp; 
	mov.b64 	{%temp, %r62}, %fd2243;
	}
	shl.b32 	%r658, %r60, 20;
	add.s32 	%r659, %r658, %r62;
	mov.b64 	%fd3272, {%r61, %r659};
	{
	.reg .b32 %temp; 
	mov.b64 	{%temp, %r660}, %fd417;
	}
	mov.b32 	%f22, %r660;
	abs.f32 	%f3, %f22;
	setp.lt.f32 	%p345, %f3, 0f4086232B;
	@%p345 bra 	$L__BB0_236;
	setp.lt.f64 	%p346, %fd417, 0d0000000000000000;
	add.f64 	%fd2244, %fd417, 0d7FF0000000000000;
	selp.f64 	%fd3272, 0d0000000000000000, %fd2244, %p346;
	setp.geu.f32 	%p347, %f3, 0f40874800;
	@%p347 bra 	$L__BB0_236;
	shr.u32 	%r661, %r60, 31;
	add.s32 	%r662, %r60, %r661;
	shr.s32 	%r663, %r662, 1;
	shl.b32 	%r664, %r663, 20;
	add.s32 	%r665, %r62, %r664;
	mov.b64 	%fd2245, {%r61, %r665};
	sub.s32 	%r666, %r60, %r663;
	shl.b32 	%r667, %r666, 20;
	add.s32 	%r668, %r667, 1072693248;
	mov.b32 	%r669, 0;
	mov.b64 	%fd2246, {%r669, %r668};
	mul.f64 	%fd3272, %fd2246, %fd2245;
$L__BB0_236:
	st.global.f64 	[%rd1], %fd3272;
	bra.uni 	$L__BB0_502;
$L__BB0_237:
	{
	.reg .b32 %temp; 
	mov.b64 	{%temp, %r67}, %fd417;
	}
	mov.b32 	%f20, %r67;
	setp.geu.f32 	%p333, %f20, 0f40862E43;
	setp.leu.f32 	%p334, %f20, 0fC04A8000;
	or.pred  	%p335, %p333, %p334;
	@%p335 bra 	$L__BB0_239;
	fma.rn.f64 	%fd2182, %fd417, 0d3FF71547652B82FE, 0d4338000000000000;
	{
	.reg .b32 %temp; 
	mov.b64 	{%r639, %temp}, %fd2182;
	}
	mov.f64 	%fd2183, 0dC338000000000000;
	add.rn.f64 	%fd2184, %fd2182, %fd2183;
	fma.rn.f64 	%fd2185, %fd2184, 0dBFE62E42FEFA39EF, %fd417;
	fma.rn.f64 	%fd2186, %fd2184, 0dBC7ABC9E3B39803F, %fd2185;
	shl.b32 	%r640, %r67, 1;
	setp.lt.u32 	%p338, %r640, 2142496327;
	selp.f64 	%fd2187, %fd417, %fd2186, %p338;
	selp.b32 	%r641, 0, %r639, %p338;
	fma.rn.f64 	%fd2188, %fd2187, 0d3E21F4076ACD15B6, 0d3E5AF86D8EBD13CD;
	fma.rn.f64 	%fd2189, %fd2188, %fd2187, 0d3E927E5092BA033D;
	fma.rn.f64 	%fd2190, %fd2189, %fd2187, 0d3EC71DDE6C5F9DA1;
	fma.rn.f64 	%fd2191, %fd2190, %fd2187, 0d3EFA01A018D034E6;
	fma.rn.f64 	%fd2192, %fd2191, %fd2187, 0d3F2A01A01B3B6940;
	fma.rn.f64 	%fd2193, %fd2192, %fd2187, 0d3F56C16C16C1B5DD;
	fma.rn.f64 	%fd2194, %fd2193, %fd2187, 0d3F8111111110F74D;
	fma.rn.f64 	%fd2195, %fd2194, %fd2187, 0d3FA555555555554D;
	fma.rn.f64 	%fd2196, %fd2195, %fd2187, 0d3FC5555555555557;
	fma.rn.f64 	%fd2197, %fd2196, %fd2187, 0d3FE0000000000000;
	mul.f64 	%fd2198, %fd2187, %fd2197;
	fma.rn.f64 	%fd2199, %fd2198, %fd2187, %fd2187;
	setp.eq.s32 	%p339, %r641, 1024;
	shl.b32 	%r642, %r641, 20;
	add.s32 	%r643, %r642, 1072693248;
	selp.b32 	%r644, 2145386496, %r643, %p339;
	mov.b32 	%r645, 0;
	mov.b64 	%fd2200, {%r645, %r644};
	mov.b32 	%r646, 1072693248;
	mov.b64 	%fd2201, {%r645, %r646};
	sub.f64 	%fd2202, %fd2200, %fd2201;
	fma.rn.f64 	%fd2203, %fd2199, %fd2200, %fd2202;
	add.f64 	%fd2204, %fd2203, %fd2203;
	setp.eq.s32 	%p340, %r640, 0;
	selp.f64 	%fd2205, %fd2204, %fd2203, %p339;
	selp.f64 	%fd122, %fd417, %fd2205, %p340;
	st.global.f64 	[%rd1], %fd122;
	bra.uni 	$L__BB0_502;
$L__BB0_239:
	setp.lt.s32 	%p336, %r67, 0;
	setp.nan.f64 	%p337, %fd417, %fd417;
	add.f64 	%fd2180, %fd417, %fd417;
	selp.f64 	%fd2181, 0dBFF0000000000000, 0d7FF0000000000000, %p336;
	selp.f64 	%fd123, %fd2180, %fd2181, %p337;
	st.global.f64 	[%rd1], %fd123;
	bra.uni 	$L__BB0_502;
$L__BB0_240:
	sub.rn.f64 	%fd2177, %fd417, %fd418;
	setp.le.f64 	%p332, %fd417, %fd418;
	selp.f64 	%fd2178, 0d0000000000000000, %fd2177, %p332;
	st.global.f64 	[%rd1], %fd2178;
	bra.uni 	$L__BB0_502;
$L__BB0_241:
	max.f64 	%fd2176, %fd417, %fd418;
	st.global.f64 	[%rd1], %fd2176;
	bra.uni 	$L__BB0_502;
$L__BB0_242:
	{
	.reg .b32 %temp; 
	mov.b64 	{%temp, %r610}, %fd417;
	}
	and.b32  	%r611, %r610, 2147483647;
	{
	.reg .b32 %temp; 
	mov.b64 	{%r612, %temp}, %fd417;
	}
	{
	.reg .b32 %temp; 
	mov.b64 	{%temp, %r613}, %fd418;
	}
	and.b32  	%r615, %r613, 2147483647;
	{
	.reg .b32 %temp; 
	mov.b64 	{%r616, %temp}, %fd418;
	}
	mov.b64 	%fd3274, {%r612, %r611};
	mov.b64 	%fd3275, {%r616, %r615};
	max.u32 	%r617, %r611, %r615;
	setp.lt.u32 	%p312, %r617, 2146435072;
	@%p312 bra 	$L__BB0_246;
	setp.num.f64 	%p328, %fd3274, %fd3274;
	setp.num.f64 	%p329, %fd3275, %fd3275;
	and.pred  	%p330, %p328, %p329;
	@%p330 bra 	$L__BB0_245;
	add.rn.f64 	%fd3276, %fd417, %fd418;
	bra.uni 	$L__BB0_262;
$L__BB0_245:
	setp.eq.f64 	%p331, %fd3274, 0d7FF0000000000000;
	selp.f64 	%fd3276, 0dFFF8000000000000, %fd417, %p331;
	bra.uni 	$L__BB0_262;
$L__BB0_246:
	setp.eq.f64 	%p313, %fd3275, 0d0000000000000000;
	mov.f64 	%fd3276, 0dFFF8000000000000;
	@%p313 bra 	$L__BB0_262;
	setp.ltu.f64 	%p314, %fd3274, %fd3275;
	mov.f64 	%fd3276, %fd417;
	@%p314 bra 	$L__BB0_262;
	{
	.reg .b32 %temp; 
	mov.b64 	{%temp, %r618}, %fd3274;
	}
	shr.u32 	%r884, %r618, 20;
	{
	.reg .b32 %temp; 
	mov.b64 	{%temp, %r69}, %fd3275;
	}
	shr.u32 	%r885, %r69, 20;
	setp.gt.u32 	%p315, %r618, 1048575;
	@%p315 bra 	$L__BB0_250;
	mul.f64 	%fd3274, %fd3274, 0d4350000000000000;
	{
	.reg .b32 %temp; 
	mov.b64 	{%temp, %r619}, %fd3274;
	}
	shr.u32 	%r620, %r619, 20;
	add.s32 	%r621, %r884, %r620;
	add.s32 	%r884, %r621, -54;
$L__BB0_250:
	setp.gt.u32 	%p316, %r69, 1048575;
	@%p316 bra 	$L__BB0_252;
	mul.f64 	%fd3275, %fd3275, 0d4350000000000000;
	{
	.reg .b32 %temp; 
	mov.b64 	{%temp, %r622}, %fd3275;
	}
	shr.u32 	%r623, %r622, 20;
	add.s32 	%r624, %r885, %r623;
	add.s32 	%r885, %r624, -54;
$L__BB0_252:
	mov.b64 	%rd127, %fd3274;
	mov.b64 	%rd128, %fd3275;
	and.b64  	%rd129, %rd127, 4503599627370495;
	or.b64  	%rd156, %rd129, 4503599627370496;
	and.b64  	%rd130, %rd128, 4503599627370495;
	or.b64  	%rd3, %rd130, 4503599627370496;
	sub.s32 	%r75, %r884, %r885;
	min.s32 	%r76, %r75, 0;
	add.s32 	%r625, %r885, %r76;
	sub.s32 	%r626, %r884, %r625;
	add.s32 	%r627, %r626, 1;
	and.b32  	%r77, %r627, 3;
	setp.eq.s32 	%p317, %r77, 0;
	mov.u32 	%r888, %r75;
	@%p317 bra 	$L__BB0_255;
	neg.s32 	%r886, %r77;
	mov.u32 	%r888, %r75;
$L__BB0_254:
	.pragma "nounroll";
	sub.s64 	%rd131, %rd156, %rd3;
	mov.b64 	%fd2167, %rd131;
	{
	.reg .b32 %temp; 
	mov.b64 	{%temp, %r628}, %fd2167;
	}
	setp.lt.s32 	%p318, %r628, 0;
	selp.b64 	%rd159, %rd156, %rd131, %p318;
	shl.b64 	%rd156, %rd159, 1;
	add.s32 	%r888, %r888, -1;
	add.s32 	%r886, %r886, 1;
	setp.ne.s32 	%p319, %r886, 0;
	@%p319 bra 	$L__BB0_254;
$L__BB0_255:
	sub.s32 	%r629, %r75, %r76;
	setp.lt.u32 	%p320, %r629, 3;
	@%p320 bra 	$L__BB0_257;
$L__BB0_256:
	sub.s64 	%rd132, %rd156, %rd3;
	mov.b64 	%fd2168, %rd132;
	{
	.reg .b32 %temp; 
	mov.b64 	{%temp, %r630}, %fd2168;
	}
	setp.lt.s32 	%p321, %r630, 0;
	selp.b64 	%rd133, %rd156, %rd132, %p321;
	shl.b64 	%rd134, %rd133, 1;
	sub.s64 	%rd135, %rd134, %rd3;
	mov.b64 	%fd2169, %rd135;
	{
	.reg .b32 %temp; 
	mov.b64 	{%temp, %r631}, %fd2169;
	}
	setp.lt.s32 	%p322, %r631, 0;
	selp.b64 	%rd136, %rd134, %rd135, %p322;
	shl.b64 	%rd137, %rd136, 1;
	sub.s64 	%rd138, %rd137, %rd3;
	mov.b64 	%fd2170, %rd138;
	{
	.reg .b32 %temp; 
	mov.b64 	{%temp, %r632}, %fd2170;
	}
	setp.lt.s32 	%p323, %r632, 0;
	selp.b64 	%rd139, %rd137, %rd138, %p323;
	shl.b64 	%rd140, %rd139, 1;
	sub.s64 	%rd141, %rd140, %rd3;
	mov.b64 	%fd2171, %rd141;
	{
	.reg .b32 %temp; 
	mov.b64 	{%temp, %r633}, %fd2171;
	}
	setp.lt.s32 	%p324, %r633, 0;
	selp.b64 	%rd159, %rd140, %rd141, %p324;
	shl.b64 	%rd156, %rd159, 1;
	add.s32 	%r85, %r888, -4;
	setp.gt.s32 	%p325, %r888, 3;
	mov.u32 	%r888, %r85;
	@%p325 bra 	$L__BB0_256;
$L__BB0_257:
	and.b64  	%rd13, %rd159, 9223372036854775807;
	setp.eq.s64 	%p326, %rd13, 0;
	mov.b64 	%rd160, 0;
	@%p326 bra 	$L__BB0_261;
	mov.b64 	%fd2172, %rd13;
	mul.f64 	%fd2173, %fd2172, 0d4350000000000000;
	{
	.reg .b32 %temp; 
	mov.b64 	{%temp, %r634}, %fd2173;
	}
	shr.u32 	%r635, %r634, 20;
	sub.s32 	%r636, 55, %r635;
	sub.s32 	%r86, %r885, %r636;
	shl.b64 	%rd14, %rd13, %r636;
	setp.gt.s32 	%p327, %r86, 0;
	@%p327 bra 	$L__BB0_260;
	sub.s32 	%r638, 1, %r86;
	shr.u64 	%rd160, %rd14, %r638;
	bra.uni 	$L__BB0_261;
$L__BB0_260:
	add.s32 	%r637, %r86, -1;
	cvt.u64.u32 	%rd143, %r637;
	shl.b64 	%rd144, %rd143, 52;
	add.s64 	%rd160, %rd144, %rd14;
$L__BB0_261:
	mov.b64 	%fd2174, %rd160;
	copysign.f64 	%fd3276, %fd417, %fd2174;
$L__BB0_262:
	st.global.f64 	[%rd1], %fd3276;
	bra.uni 	$L__BB0_502;
$L__BB0_263:
	abs.f64 	%fd139, %fd417;
	setp.gtu.f64 	%p301, %fd139, 0d400FB319F277BBE5;
	@%p301 bra 	$L__BB0_265;
	add.f64 	%fd2032, %fd139, 0dC0033D152E971B40;
	add.f64 	%fd2033, %fd2032, 0d3CA0F539D7DA258E;
	fma.rn.f64 	%fd2034, %fd2033, 0dBCC0D18564C48C61, 0dBCFCF8F9A8C294BC;
	fma.rn.f64 	%fd2035, %fd2034, %fd2033, 0d3D3FAB983CAE498B;
	fma.rn.f64 	%fd2036, %fd2035, %fd2033, 0d3D7CD7C018579B88;
	fma.rn.f64 	%fd2037, %fd2036, %fd2033, 0dBDBBDD2342D64FDD;
	fma.rn.f64 	%fd2038, %fd2037, %fd2033, 0dBDF5C2D9416B1E2B;
	fma.rn.f64 	%fd2039, %fd2038, %fd2033, 0d3E32951D73174DD5;
	fma.rn.f64 	%fd2040, %fd2039, %fd2033, 0d3E67FF99802CAEB5;
	fma.rn.f64 	%fd2041, %fd2040, %fd2033, 0dBEA1CCE305C4C9F7;
	fma.rn.f64 	%fd2042, %fd2041, %fd2033, 0dBED232C77E29E1BB;
	fma.rn.f64 	%fd2043, %fd2042, %fd2033, 0d3F06ED3B9F0EF757;
	fma.rn.f64 	%fd2044, %fd2043, %fd2033, 0d3F315382BA096A62;
	fma.rn.f64 	%fd2045, %fd2044, %fd2033, 0dBF61F992590D1AE4;
	fma.rn.f64 	%fd2046, %fd2045, %fd2033, 0dBF81BB1CBE1A465F;
	fma.rn.f64 	%fd2047, %fd2046, %fd2033, 0d3FACFAE864368D84;
	fma.rn.f64 	%fd2048, %fd2047, %fd2033, 0d3FBBA1DEEA0294A3;
	fma.rn.f64 	%fd2049, %fd2048, %fd2033, 0dBFE09CDB36551280;
	mul.f64 	%fd3280, %fd2033, %fd2049;
	bra.uni 	$L__BB0_278;
$L__BB0_265:
	setp.gtu.f64 	%p302, %fd139, 0d401C58FD1A62F5EC;
	@%p302 bra 	$L__BB0_267;
	add.f64 	%fd2050, %fd139, 0dC016148F5B2C2E45;
	add.f64 	%fd2051, %fd2050, 0dBC975054CD60A517;
	fma.rn.f64 	%fd2052, %fd2051, 0d3CBCB0A8F126B343, 0d3CF83FD1F333EB61;
	fma.rn.f64 	%fd2053, %fd2052, %fd2051, 0dBD4100E33E3FB413;
	fma.rn.f64 	%fd2054, %fd2053, %fd2051, 0dBD7846076D004627;
	fma.rn.f64 	%fd2055, %fd2054, %fd2051, 0d3DBE2F1D4F90720D;
	fma.rn.f64 	%fd2056, %fd2055, %fd2051, 0d3DF1D03B1E4A119B;
	fma.rn.f64 	%fd2057, %fd2056, %fd2051, 0dBE341D72B1B3BCE9;
	fma.rn.f64 	%fd2058, %fd2057, %fd2051, 0dBE62DA37CE2A9EF8;
	fma.rn.f64 	%fd2059, %fd2058, %fd2051, 0d3EA32E6D9974F763;
	fma.rn.f64 	%fd2060, %fd2059, %fd2051, 0d3ECAD77D744A1879;
	fma.rn.f64 	%fd2061, %fd2060, %fd2051, 0dBF0863F481A37337;
	fma.rn.f64 	%fd2062, %fd2061, %fd2051, 0dBF26F641F418F0F4;
	fma.rn.f64 	%fd2063, %fd2062, %fd2051, 0d3F627E31FE9A969E;
	fma.rn.f64 	%fd2064, %fd2063, %fd2051, 0d3F72F7FFE9025628;
	fma.rn.f64 	%fd2065, %fd2064, %fd2051, 0dBFAB2150CB41E8BF;
	fma.rn.f64 	%fd2066, %fd2065, %fd2051, 0dBF9F8F72E7A848DE;
	fma.rn.f64 	%fd2067, %fd2066, %fd2051, 0d3FD5C6E60A097823;
	mul.f64 	%fd3280, %fd2051, %fd2067;
	bra.uni 	$L__BB0_278;
$L__BB0_267:
	setp.gtu.f64 	%p303, %fd139, 0d402471FCB6A7A8C0;
	@%p303 bra 	$L__BB0_269;
	add.f64 	%fd2068, %fd139, 0dC0214EB56CCCDECA;
	add.f64 	%fd2069, %fd2068, 0d3CB51970714C7C25;
	fma.rn.f64 	%fd2070, %fd2069, 0dBCBDB7FFCF659E24, 0dBCF4B3A71AAAC629;
	fma.rn.f64 	%fd2071, %fd2070, %fd2069, 0d3D417EC150ECDCE7;
	fma.rn.f64 	%fd2072, %fd2071, %fd2069, 0d3D7438F5EA1D10B2;
	fma.rn.f64 	%fd2073, %fd2072, %fd2069, 0dBDBEDAE7EC2C9E87;
	fma.rn.f64 	%fd2074, %fd2073, %fd2069, 0dBDECADD2C4B91F58;
	fma.rn.f64 	%fd2075, %fd2074, %fd2069, 0d3E34582C8EE12204;
	fma.rn.f64 	%fd2076, %fd2075, %fd2069, 0d3E5CEDA451DD20F8;
	fma.rn.f64 	%fd2077, %fd2076, %fd2069, 0dBEA30E8CC3165E2F;
	fma.rn.f64 	%fd2078, %fd2077, %fd2069, 0dBEC3324842BB1A2E;
	fma.rn.f64 	%fd2079, %fd2078, %fd2069, 0d3F07800BC54FBDDB;
	fma.rn.f64 	%fd2080, %fd2079, %fd2069, 0d3F1D79605276949A;
	fma.rn.f64 	%fd2081, %fd2080, %fd2069, 0dBF60E0D60385A629;
	fma.rn.f64 	%fd2082, %fd2081, %fd2069, 0dBF648E63600D82F3;
	fma.rn.f64 	%fd2083, %fd2082, %fd2069, 0d3FA68B984EC6493A;
	fma.rn.f64 	%fd2084, %fd2083, %fd2069, 0d3F900F7FCF183E0B;
	fma.rn.f64 	%fd2085, %fd2084, %fd2069, 0dBFD15F7977A772D4;
	mul.f64 	%fd3280, %fd2069, %fd2085;
	bra.uni 	$L__BB0_278;
$L__BB0_269:
	setp.eq.f64 	%p304, %fd139, 0d7FF0000000000000;
	mov.f64 	%fd3280, 0d0000000000000000;
	@%p304 bra 	$L__BB0_278;
	rcp.approx.ftz.f64 	%fd2087, %fd139;
	neg.f64 	%fd2088, %fd139;
	fma.rn.f64 	%fd2089, %fd2088, %fd2087, 0d3FF0000000000000;
	fma.rn.f64 	%fd2090, %fd2089, %fd2089, %fd2089;
	fma.rn.f64 	%fd2091, %fd2090, %fd2087, %fd2087;
	mul.f64 	%fd2092, %fd2091, %fd2091;
	fma.rn.f64 	%fd2093, %fd2092, 0dC0D115CB8C11A9DC, 0d409927467A655012;
	fma.rn.f64 	%fd2094, %fd2093, %fd2092, 0dC05751787E247BD4;
	fma.rn.f64 	%fd2095, %fd2094, %fd2092, 0d401704C4E5FC36B2;
	fma.rn.f64 	%fd2096, %fd2095, %fd2092, 0dBFE15B747A2FD531;
	fma.rn.f64 	%fd2097, %fd2096, %fd2092, 0d3FBA7FEACF6CB79B;
	fma.rn.f64 	%fd2098, %fd2097, %fd2092, 0dBFAFFFFFEDDCF548;
	fma.rn.f64 	%fd2099, %fd2098, %fd2092, 0d3FEFFFFFFFFFC9E5;
	fma.rn.f64 	%fd2100, %fd2092, 0dC14602FE1C34685E, 0d410ECD4523B12B84;
	fma.rn.f64 	%fd2101, %fd2100, %fd2092, 0dC0C7A2FC1972F05A;
	fma.rn.f64 	%fd2102, %fd2101, %fd2092, 0d407EBA131F7E5BEB;
	fma.rn.f64 	%fd2103, %fd2102, %fd2092, 0dC0373B92E6E7CC7D;
	fma.rn.f64 	%fd2104, %fd2103, %fd2092, 0d3FFA31BEE63A2F08;
	fma.rn.f64 	%fd2105, %fd2104, %fd2092, 0dBFCAD320104D5D05;
	fma.rn.f64 	%fd2106, %fd2105, %fd2092, 0d3FB0AAAA9C76D07E;
	fma.rn.f64 	%fd2107, %fd2106, %fd2092, 0dBFBFFFFFFFFDACEC;
	fma.rn.f64 	%fd143, %fd2107, %fd2091, %fd139;
	rsqrt.approx.f64 	%fd2108, %fd139;
	mul.f64 	%fd2109, %fd2108, 0d3FE9884533D43651;
	mul.f64 	%fd144, %fd2109, %fd2099;
	mul.f64 	%fd2110, %fd143, 0d3FE45F306DC9C883;
	cvt.rni.s32.f64 	%r890, %fd2110;
	cvt.rn.f64.s32 	%fd2111, %r890;
	fma.rn.f64 	%fd2112, %fd2111, 0dBFF921FB54442D18, %fd143;
	fma.rn.f64 	%fd2113, %fd2111, 0dBC91A62633145C00, %fd2112;
	fma.rn.f64 	%fd3277, %fd2111, 0dB97B839A252049C0, %fd2113;
	abs.f64 	%fd2114, %fd143;
	setp.ltu.f64 	%p305, %fd2114, 0d41E0000000000000;
	@%p305 bra 	$L__BB0_272;
	{ // callseq 15, 0
	.param .b64 param0;
	st.param.f64 	[param0], %fd143;
	.param .align 16 .b8 retval0[16];
	call.uni (retval0), 
	__internal_trig_reduction_slowpathd, 
	(
	param0
	);
	ld.param.f64 	%fd3277, [retval0];
	ld.param.b32 	%r890, [retval0+8];
	} // callseq 15
$L__BB0_272:
	and.b32  	%r597, %r890, 3;
	cvt.rn.f64.u32 	%fd2116, %r597;
	add.f64 	%fd2117, %fd3277, 0dBFE921FB54442D18;
	fma.rn.f64 	%fd148, %fd2116, 0d3FF921FB54442D18, %fd2117;
	abs.f64 	%fd149, %fd148;
	setp.neu.f64 	%p306, %fd149, 0d7FF0000000000000;
	@%p306 bra 	$L__BB0_274;
	mov.f64 	%fd2123, 0d0000000000000000;
	mul.rn.f64 	%fd3279, %fd148, %fd2123;
	mov.b32 	%r892, 1;
	bra.uni 	$L__BB0_277;
$L__BB0_274:
	mul.f64 	%fd2118, %fd148, 0d3FE45F306DC9C883;
	cvt.rni.s32.f64 	%r891, %fd2118;
	cvt.rn.f64.s32 	%fd2119, %r891;
	fma.rn.f64 	%fd2120, %fd2119, 0dBFF921FB54442D18, %fd148;
	fma.rn.f64 	%fd2121, %fd2119, 0dBC91A62633145C00, %fd2120;
	fma.rn.f64 	%fd3279, %fd2119, 0dB97B839A252049C0, %fd2121;
	setp.ltu.f64 	%p307, %fd149, 0d41E0000000000000;
	@%p307 bra 	$L__BB0_276;
	{ // callseq 16, 0
	.param .b64 param0;
	st.param.f64 	[param0], %fd148;
	.param .align 16 .b8 retval0[16];
	call.uni (retval0), 
	__internal_trig_reduction_slowpathd, 
	(
	param0
	);
	ld.param.f64 	%fd3279, [retval0];
	ld.param.b32 	%r891, [retval0+8];
	} // callseq 16
$L__BB0_276:
	add.s32 	%r892, %r891, 1;
$L__BB0_277:
	shl.b32 	%r600, %r892, 6;
	cvt.u64.u32 	%rd118, %r600;
	and.b64  	%rd119, %rd118, 64;
	mov.u64 	%rd120, __cudart_sin_cos_coeffs;
	add.s64 	%rd121, %rd120, %rd119;
	mul.rn.f64 	%fd2124, %fd3279, %fd3279;
	and.b32  	%r601, %r892, 1;
	setp.eq.b32 	%p308, %r601, 1;
	selp.f64 	%fd2125, 0dBDA8FF8320FD8164, 0d3DE5DB65F9785EBA, %p308;
	ld.global.nc.v2.f64 	{%fd2126, %fd2127}, [%rd121];
	fma.rn.f64 	%fd2128, %fd2125, %fd2124, %fd2126;
	fma.rn.f64 	%fd2129, %fd2128, %fd2124, %fd2127;
	ld.global.nc.v2.f64 	{%fd2130, %fd2131}, [%rd121+16];
	fma.rn.f64 	%fd2132, %fd2129, %fd2124, %fd2130;
	fma.rn.f64 	%fd2133, %fd2132, %fd2124, %fd2131;
	ld.global.nc.v2.f64 	{%fd2134, %fd2135}, [%rd121+32];
	fma.rn.f64 	%fd2136, %fd2133, %fd2124, %fd2134;
	fma.rn.f64 	%fd2137, %fd2136, %fd2124, %fd2135;
	fma.rn.f64 	%fd2138, %fd2137, %fd3279, %fd3279;
	fma.rn.f64 	%fd2139, %fd2137, %fd2124, 0d3FF0000000000000;
	selp.f64 	%fd2140, %fd2139, %fd2138, %p308;
	and.b32  	%r602, %r892, 2;
	setp.eq.s32 	%p309, %r602, 0;
	mov.f64 	%fd2141, 0d0000000000000000;
	sub.f64 	%fd2142, %fd2141, %fd2140;
	selp.f64 	%fd2143, %fd2140, %fd2142, %p309;
	mul.f64 	%fd3280, %fd144, %fd2143;
$L__BB0_278:
	st.global.f64 	[%rd1], %fd3280;
	bra.uni 	$L__BB0_502;
$L__BB0_279:
	abs.f64 	%fd157, %fd417;
	setp.gtu.f64 	%p290, %fd157, 0d400353AABAD7B784;
	@%p290 bra 	$L__BB0_281;
	fma.rn.f64 	%fd1920, %fd157, 0d3D020E4ADCDE2AD3, 0dBD4DD167A0DC3F55;
	fma.rn.f64 	%fd1921, %fd1920, %fd157, 0d3D5503F5A491E487;
	fma.rn.f64 	%fd1922, %fd1921, %fd157, 0d3DC1F29940C2403A;
	fma.rn.f64 	%fd1923, %fd1922, %fd157, 0d3D84CF9302EACDEF;
	fma.rn.f64 	%fd1924, %fd1923, %fd157, 0dBE384A53DBBCA436;
	fma.rn.f64 	%fd1925, %fd1924, %fd157, 0d3D9779BEE4F63BCC;
	fma.rn.f64 	%fd1926, %fd1925, %fd157, 0d3EA6C160E414F3F0;
	fma.rn.f64 	%fd1927, %fd1926, %fd157, 0d3D8F3D2F12430699;
	fma.rn.f64 	%fd1928, %fd1927, %fd157, 0dBF0C71C72C0CED04;
	fma.rn.f64 	%fd1929, %fd1928, %fd157, 0d3D659BCA506F1128;
	fma.rn.f64 	%fd1930, %fd1929, %fd157, 0d3F65555555506982;
	fma.rn.f64 	%fd1931, %fd1930, %fd157, 0d3D15BA0B425F1BFB;
	fma.rn.f64 	%fd1932, %fd1931, %fd157, 0dBFB0000000000065;
	fma.rn.f64 	%fd1933, %fd1932, %fd157, 0d3C8729A7253FB679;
	fma.rn.f64 	%fd1934, %fd1933, %fd157, 0d3FE0000000000000;
	mul.f64 	%fd3284, %fd157, %fd1934;
	bra.uni 	$L__BB0_294;
$L__BB0_281:
	setp.gtu.f64 	%p291, %fd157, 0d4015B1D0574614EA;
	@%p291 bra 	$L__BB0_283;
	add.f64 	%fd1935, %fd157, 0dC00EA75575AF6F09;
	add.f64 	%fd1936, %fd1935, 0d3CA60155A9D1B256;
	fma.rn.f64 	%fd1937, %fd1936, 0dBCF8D3CDBB60175E, 0d3D41011A1DF02DAD;
	fma.rn.f64 	%fd1938, %fd1937, %fd1936, 0d3D76013AC1E5E222;
	fma.rn.f64 	%fd1939, %fd1938, %fd1936, 0dBDBEC315D96D5F03;
	fma.rn.f64 	%fd1940, %fd1939, %fd1936, 0dBDF03BE1B4B57207;
	fma.rn.f64 	%fd1941, %fd1940, %fd1936, 0d3E345695F8B660F7;
	fma.rn.f64 	%fd1942, %fd1941, %fd1936, 0d3E617069FCFCFFF4;
	fma.rn.f64 	%fd1943, %fd1942, %fd1936, 0dBEA33825C36745EB;
	fma.rn.f64 	%fd1944, %fd1943, %fd1936, 0dBEC9799D4F90931B;
	fma.rn.f64 	%fd1945, %fd1944, %fd1936, 0d3F083A06E2F7DF13;
	fma.rn.f64 	%fd1946, %fd1945, %fd1936, 0d3F26E4C2D53A7CF6;
	fma.rn.f64 	%fd1947, %fd1946, %fd1936, 0dBF624B3409957B1C;
	fma.rn.f64 	%fd1948, %fd1947, %fd1936, 0dBF7537544C3325DF;
	fma.rn.f64 	%fd1949, %fd1948, %fd1936, 0d3FAB589D1DA138E2;
	fma.rn.f64 	%fd1950, %fd1949, %fd1936, 0d3FAAE8A39F51AD13;
	fma.rn.f64 	%fd1951, %fd1950, %fd1936, 0dBFD9C6CF582CBF7F;
	mul.f64 	%fd3284, %fd1936, %fd1951;
	bra.uni 	$L__BB0_294;
$L__BB0_283:
	setp.gtu.f64 	%p292, %fd157, 0d40213065E54C1AA9;
	@%p292 bra 	$L__BB0_285;
	add.f64 	%fd1952, %fd157, 0dC01C0FF5F3B47250;
	add.f64 	%fd1953, %fd1952, 0d3C9B226D9D243827;
	fma.rn.f64 	%fd1954, %fd1953, 0d3CF3EB867515FAD6, 0dBD40E8363DB649A9;
	fma.rn.f64 	%fd1955, %fd1954, %fd1953, 0dBD73B7DD4A6608FB;
	fma.rn.f64 	%fd1956, %fd1955, %fd1953, 0d3DBEC5E01482C750;
	fma.rn.f64 	%fd1957, %fd1956, %fd1953, 0d3DEC62BB9E882103;
	fma.rn.f64 	%fd1958, %fd1957, %fd1953, 0dBE34462EED732A23;
	fma.rn.f64 	%fd1959, %fd1958, %fd1953, 0dBE5D48DCAD7DC59B;
	fma.rn.f64 	%fd1960, %fd1959, %fd1953, 0d3EA3026DF29167E9;
	fma.rn.f64 	%fd1961, %fd1960, %fd1953, 0d3EC4255B0119666C;
	fma.rn.f64 	%fd1962, %fd1961, %fd1953, 0dBF0796A751B32693;
	fma.rn.f64 	%fd1963, %fd1962, %fd1953, 0dBF207358BBDBA284;
	fma.rn.f64 	%fd1964, %fd1963, %fd1953, 0d3F613FBC7D6927B1;
	fma.rn.f64 	%fd1965, %fd1964, %fd1953, 0d3F69A4B292E3DD75;
	fma.rn.f64 	%fd1966, %fd1965, %fd1953, 0dBFA80C83BDEEE4FB;
	fma.rn.f64 	%fd1967, %fd1966, %fd1953, 0dBF95E70DC60362BF;
	fma.rn.f64 	%fd1968, %fd1967, %fd1953, 0d3FD33518B3874E8A;
	mul.f64 	%fd3284, %fd1953, %fd1968;
	bra.uni 	$L__BB0_294;
$L__BB0_285:
	setp.eq.f64 	%p293, %fd157, 0d7FF0000000000000;
	mov.f64 	%fd3284, 0d0000000000000000;
	@%p293 bra 	$L__BB0_294;
	rcp.approx.ftz.f64 	%fd1970, %fd157;
	neg.f64 	%fd1971, %fd157;
	fma.rn.f64 	%fd1972, %fd1971, %fd1970, 0d3FF0000000000000;
	fma.rn.f64 	%fd1973, %fd1972, %fd1972, %fd1972;
	fma.rn.f64 	%fd1974, %fd1973, %fd1970, %fd1970;
	mul.f64 	%fd1975, %fd1974, %fd1974;
	fma.rn.f64 	%fd1976, %fd1975, 0d40CD02EA3F2F6751, 0dC099C06322A3F8BE;
	fma.rn.f64 	%fd1977, %fd1976, %fd1975, 0d405B89354DA77324;
	fma.rn.f64 	%fd1978, %fd1977, %fd1975, 0dC01E352294653188;
	fma.rn.f64 	%fd1979, %fd1978, %fd1975, 0d3FE9BC7DB16BD7A7;
	fma.rn.f64 	%fd1980, %fd1979, %fd1975, 0dBFC8BFE1C3A4F741;
	fma.rn.f64 	%fd1981, %fd1980, %fd1975, 0d3FC7FFFFF0D00BE2;
	fma.rn.f64 	%fd161, %fd1981, %fd1975, 0d3FF00000000068CC;
	fma.rn.f64 	%fd1982, %fd1975, 0dC18DA26B212FDC9A, 0d415A30AC6857BEE0;
	fma.rn.f64 	%fd1983, %fd1982, %fd1975, 0dC11764222AD7C910;
	fma.rn.f64 	%fd1984, %fd1983, %fd1975, 0d40CEB02E0C306857;
	fma.rn.f64 	%fd1985, %fd1984, %fd1975, 0dC08351859FA2B23B;
	fma.rn.f64 	%fd1986, %fd1985, %fd1975, 0d403E65A07AF51F42;
	fma.rn.f64 	%fd1987, %fd1986, %fd1975, 0dC002F2B817F77A57;
	fma.rn.f64 	%fd1988, %fd1987, %fd1975, 0d3FD7BCC34DA069FD;
	fma.rn.f64 	%fd1989, %fd1988, %fd1975, 0dBFC4FFFFF8A44463;
	fma.rn.f64 	%fd1990, %fd1989, %fd1975, 0d3FD7FFFFFFFF5CD7;
	fma.rn.f64 	%fd162, %fd1990, %fd1974, %fd157;
	mul.f64 	%fd1991, %fd162, 0d3FE45F306DC9C883;
	cvt.rni.s32.f64 	%r893, %fd1991;
	cvt.rn.f64.s32 	%fd1992, %r893;
	fma.rn.f64 	%fd1993, %fd1992, 0dBFF921FB54442D18, %fd162;
	fma.rn.f64 	%fd1994, %fd1992, 0dBC91A62633145C00, %fd1993;
	fma.rn.f64 	%fd3281, %fd1992, 0dB97B839A252049C0, %fd1994;
	abs.f64 	%fd1995, %fd162;
	setp.ltu.f64 	%p294, %fd1995, 0d41E0000000000000;
	@%p294 bra 	$L__BB0_288;
	{ // callseq 13, 0
	.param .b64 param0;
	st.param.f64 	[param0], %fd162;
	.param .align 16 .b8 retval0[16];
	call.uni (retval0), 
	__internal_trig_reduction_slowpathd, 
	(
	param0
	);
	ld.param.f64 	%fd3281, [retval0];
	ld.param.b32 	%r893, [retval0+8];
	} // callseq 13
$L__BB0_288:
	and.b32  	%r590, %r893, 3;
	cvt.rn.f64.u32 	%fd1997, %r590;
	add.f64 	%fd1998, %fd3281, 0dC002D97C7F3321D2;
	fma.rn.f64 	%fd166, %fd1997, 0d3FF921FB54442D18, %fd1998;
	abs.f64 	%fd167, %fd166;
	setp.neu.f64 	%p295, %fd167, 0d7FF0000000000000;
	@%p295 bra 	$L__BB0_290;
	mov.f64 	%fd2004, 0d0000000000000000;
	mul.rn.f64 	%fd3283, %fd166, %fd2004;
	mov.b32 	%r895, 1;
	bra.uni 	$L__BB0_293;
$L__BB0_290:
	mul.f64 	%fd1999, %fd166, 0d3FE45F306DC9C883;
	cvt.rni.s32.f64 	%r894, %fd1999;
	cvt.rn.f64.s32 	%fd2000, %r894;
	fma.rn.f64 	%fd2001, %fd2000, 0dBFF921FB54442D18, %fd166;
	fma.rn.f64 	%fd2002, %fd2000, 0dBC91A62633145C00, %fd2001;
	fma.rn.f64 	%fd3283, %fd2000, 0dB97B839A252049C0, %fd2002;
	setp.ltu.f64 	%p296, %fd167, 0d41E0000000000000;
	@%p296 bra 	$L__BB0_292;
	{ // callseq 14, 0
	.param .b64 param0;
	st.param.f64 	[param0], %fd166;
	.param .align 16 .b8 retval0[16];
	call.uni (retval0), 
	__internal_trig_reduction_slowpathd, 
	(
	param0
	);
	ld.param.f64 	%fd3283, [retval0];
	ld.param.b32 	%r894, [retval0+8];
	} // callseq 14
$L__BB0_292:
	add.s32 	%r895, %r894, 1;
$L__BB0_293:
	shl.b32 	%r593, %r895, 6;
	cvt.u64.u32 	%rd114, %r593;
	and.b64  	%rd115, %rd114, 64;
	mov.u64 	%rd116, __cudart_sin_cos_coeffs;
	add.s64 	%rd117, %rd116, %rd115;
	mul.rn.f64 	%fd2005, %fd3283, %fd3283;
	and.b32  	%r594, %r895, 1;
	setp.eq.b32 	%p297, %r594, 1;
	selp.f64 	%fd2006, 0dBDA8FF8320FD8164, 0d3DE5DB65F9785EBA, %p297;
	ld.global.nc.v2.f64 	{%fd2007, %fd2008}, [%rd117];
	fma.rn.f64 	%fd2009, %fd2006, %fd2005, %fd2007;
	fma.rn.f64 	%fd2010, %fd2009, %fd2005, %fd2008;
	ld.global.nc.v2.f64 	{%fd2011, %fd2012}, [%rd117+16];
	fma.rn.f64 	%fd2013, %fd2010, %fd2005, %fd2011;
	fma.rn.f64 	%fd2014, %fd2013, %fd2005, %fd2012;
	ld.global.nc.v2.f64 	{%fd2015, %fd2016}, [%rd117+32];
	fma.rn.f64 	%fd2017, %fd2014, %fd2005, %fd2015;
	fma.rn.f64 	%fd2018, %fd2017, %fd2005, %fd2016;
	fma.rn.f64 	%fd2019, %fd2018, %fd3283, %fd3283;
	fma.rn.f64 	%fd2020, %fd2018, %fd2005, 0d3FF0000000000000;
	selp.f64 	%fd2021, %fd2020, %fd2019, %p297;
	and.b32  	%r595, %r895, 2;
	setp.eq.s32 	%p298, %r595, 0;
	mov.f64 	%fd2022, 0d0000000000000000;
	sub.f64 	%fd2023, %fd2022, %fd2021;
	selp.f64 	%fd2024, %fd2021, %fd2023, %p298;
	rsqrt.approx.f64 	%fd2025, %fd157;
	mul.f64 	%fd2026, %fd2025, 0d3FE9884533D43651;
	mul.f64 	%fd2027, %fd2026, %fd161;
	mul.f64 	%fd3284, %fd2027, %fd2024;
$L__BB0_294:
	setp.lt.f64 	%p299, %fd417, 0d0000000000000000;
	neg.f64 	%fd2028, %fd3284;
	selp.f64 	%fd2029, %fd2028, %fd3284, %p299;
	setp.lt.f64 	%p300, %fd157, 0d39B4484BFEEBC2A0;
	mul.f64 	%fd2030, %fd417, 0d3FE0000000000000;
	selp.f64 	%fd2031, %fd2030, %fd2029, %p300;
	st.global.f64 	[%rd1], %fd2031;
	bra.uni 	$L__BB0_502;
$L__BB0_295:
	fma.rn.f64 	%fd1885, %fd3286, 0d7FF0000000000000, 0d7FF0000000000000;
	{
	.reg .b32 %temp; 
	mov.b64 	{%temp, %r578}, %fd3286;
	}
	and.b32  	%r579, %r578, 2147483647;
	setp.eq.s32 	%p287, %r579, 0;
	selp.f64 	%fd3288, 0dFFF0000000000000, %fd1885, %p287;
$L__BB0_296:
	setp.lt.s32 	%p289, %r103, 1006632960;
	neg.f64 	%fd1918, %fd3288;
	sub.f64 	%fd1919, %fd3288, %fd1854;
	selp.f64 	%fd3289, %fd1918, %fd1919, %p289;
	bra.uni 	$L__BB0_298;
$L__BB0_297:
	add.f64 	%fd3289, %fd417, %fd417;
$L__BB0_298:
	st.global.f64 	[%rd1], %fd3289;
	bra.uni 	$L__BB0_502;
$L__BB0_299:
	{
	.reg .b32 %temp; 
	mov.b64 	{%temp, %r900}, %fd417;
	}
	{
	.reg .b32 %temp; 
	mov.b64 	{%r901, %temp}, %fd417;
	}
	setp.gt.s32 	%p275, %r900, 1048575;
	mov.b32 	%r902, -1023;
	@%p275 bra 	$L__BB0_301;
	mul.f64 	%fd417, %fd417, 0d4350000000000000;
	{
	.reg .b32 %temp; 
	mov.b64 	{%temp, %r900}, %fd417;
	}
	{
	.reg .b32 %temp; 
	mov.b64 	{%r901, %temp}, %fd417;
	}
	mov.b32 	%r902, -1077;
$L__BB0_301:
	add.s32 	%r558, %r900, -1;
	setp.gt.u32 	%p276, %r558, 2146435070;
	@%p276 bra 	$L__BB0_305;
	shr.u32 	%r561, %r900, 20;
	add.s32 	%r903, %r902, %r561;
	and.b32  	%r562, %r900, 1048575;
	or.b32  	%r563, %r562, 1072693248;
	mov.b64 	%fd3291, {%r901, %r563};
	setp.lt.u32 	%p278, %r563, 1073127583;
	@%p278 bra 	$L__BB0_304;
	{
	.reg .b32 %temp; 
	mov.b64 	{%r564, %temp}, %fd3291;
	}
	{
	.reg .b32 %temp; 
	mov.b64 	{%temp, %r565}, %fd3291;
	}
	add.s32 	%r566, %r565, -1048576;
	mov.b64 	%fd3291, {%r564, %r566};
	add.s32 	%r903, %r903, 1;
$L__BB0_304:
	add.f64 	%fd1822, %fd3291, 0dBFF0000000000000;
	add.f64 	%fd1823, %fd3291, 0d3FF0000000000000;
	rcp.approx.ftz.f64 	%fd1824, %fd1823;
	neg.f64 	%fd1825, %fd1823;
	fma.rn.f64 	%fd1826, %fd1825, %fd1824, 0d3FF0000000000000;
	fma.rn.f64 	%fd1827, %fd1826, %fd1826, %fd1826;
	fma.rn.f64 	%fd1828, %fd1827, %fd1824, %fd1824;
	mul.f64 	%fd1829, %fd1822, %fd1828;
	fma.rn.f64 	%fd1830, %fd1822, %fd1828, %fd1829;
	mul.f64 	%fd1831, %fd1830, %fd1830;
	fma.rn.f64 	%fd1832, %fd1831, 0d3EB1380B3AE80F1E, 0d3ED0EE258B7A8B04;
	fma.rn.f64 	%fd1833, %fd1832, %fd1831, 0d3EF3B2669F02676F;
	fma.rn.f64 	%fd1834, %fd1833, %fd1831, 0d3F1745CBA9AB0956;
	fma.rn.f64 	%fd1835, %fd1834, %fd1831, 0d3F3C71C72D1B5154;
	fma.rn.f64 	%fd1836, %fd1835, %fd1831, 0d3F624924923BE72D;
	fma.rn.f64 	%fd1837, %fd1836, %fd1831, 0d3F8999999999A3C4;
	fma.rn.f64 	%fd1838, %fd1837, %fd1831, 0d3FB5555555555554;
	sub.f64 	%fd1839, %fd1822, %fd1830;
	add.f64 	%fd1840, %fd1839, %fd1839;
	neg.f64 	%fd1841, %fd1830;
	fma.rn.f64 	%fd1842, %fd1841, %fd1822, %fd1840;
	mul.f64 	%fd1843, %fd1828, %fd1842;
	mul.f64 	%fd1844, %fd1831, %fd1838;
	fma.rn.f64 	%fd1845, %fd1844, %fd1830, %fd1843;
	xor.b32  	%r567, %r903, -2147483648;
	mov.b32 	%r568, 1127219200;
	mov.b64 	%fd1846, {%r567, %r568};
	mov.b32 	%r569, -2147483648;
	mov.b64 	%fd1847, {%r569, %r568};
	sub.f64 	%fd1848, %fd1846, %fd1847;
	fma.rn.f64 	%fd1849, %fd1848, 0d3FE62E42FEFA39EF, %fd1830;
	fma.rn.f64 	%fd1850, %fd1848, 0dBFE62E42FEFA39EF, %fd1849;
	sub.f64 	%fd1851, %fd1850, %fd1830;
	sub.f64 	%fd1852, %fd1845, %fd1851;
	fma.rn.f64 	%fd1853, %fd1848, 0d3C7ABC9E3B39803F, %fd1852;
	add.f64 	%fd195, %fd1849, %fd1853;
	st.global.f64 	[%rd1], %fd195;
	bra.uni 	$L__BB0_502;
$L__BB0_305:
	fma.rn.f64 	%fd1821, %fd417, 0d7FF0000000000000, 0d7FF0000000000000;
	{
	.reg .b32 %temp; 
	mov.b64 	{%temp, %r559}, %fd417;
	}
	and.b32  	%r560, %r559, 2147483647;
	setp.eq.s32 	%p277, %r560, 0;
	selp.f64 	%fd196, 0dFFF0000000000000, %fd1821, %p277;
	st.global.f64 	[%rd1], %fd196;
	bra.uni 	$L__BB0_502;
$L__BB0_306:
	fma.rn.f64 	%fd1786, %fd417, 0d7FF0000000000000, 0d7FF0000000000000;
	{
	.reg .b32 %temp; 
	mov.b64 	{%temp, %r545}, %fd417;
	}
	and.b32  	%r546, %r545, 2147483647;
	setp.eq.s32 	%p273, %r546, 0;
	selp.f64 	%fd3294, 0dFFF0000000000000, %fd1786, %p273;
$L__BB0_307:
	mul.f64 	%fd1819, %fd3294, 0d3C695355BAAAFAD3;
	fma.rn.f64 	%fd1820, %fd3294, 0d3FDBCB7B1526E50E, %fd1819;
	st.global.f64 	[%rd1], %fd1820;
	bra.uni 	$L__BB0_502;
$L__BB0_308:
	{
	.reg .b32 %temp; 
	mov.b64 	{%temp, %r527}, %fd417;
	}
	mov.b32 	%f19, %r527;
	setp.geu.f32 	%p264, %f19, 0f3FE55555;
	setp.leu.f32 	%p265, %f19, 0fBFD99999;
	or.pred  	%p266, %p264, %p265;
	@%p266 bra 	$L__BB0_310;
	add.f64 	%fd1771, %fd417, 0d4000000000000000;
	div.rn.f64 	%fd1772, %fd417, %fd1771;
	neg.f64 	%fd1773, %fd417;
	mul.f64 	%fd1774, %fd1772, %fd1773;
	add.f64 	%fd1775, %fd417, %fd1774;
	mul.f64 	%fd1776, %fd1775, %fd1775;
	fma.rn.f64 	%fd1777, %fd1776, 0d3EB372FB2FBE14B5, 0d3ED087FFCEB2DC44;
	fma.rn.f64 	%fd1778, %fd1777, %fd1776, 0d3EF3B9FF890F468C;
	fma.rn.f64 	%fd1779, %fd1778, %fd1776, 0d3F17457EFD51BAF8;
	fma.rn.f64 	%fd1780, %fd1779, %fd1776, 0d3F3C71C8DE3CE825;
	fma.rn.f64 	%fd1781, %fd1780, %fd1776, 0d3F6249248FA4661F;
	fma.rn.f64 	%fd1782, %fd1781, %fd1776, 0d3F899999999D70C4;
	fma.rn.f64 	%fd1783, %fd1782, %fd1776, 0d3FB5555555555462;
	mul.f64 	%fd1784, %fd1776, %fd1783;
	fma.rn.f64 	%fd1785, %fd1784, %fd1775, %fd1774;
	add.f64 	%fd206, %fd417, %fd1785;
	st.global.f64 	[%rd1], %fd206;
	bra.uni 	$L__BB0_502;
$L__BB0_310:
	add.f64 	%fd3295, %fd417, 0d3FF0000000000000;
	{
	.reg .b32 %temp; 
	mov.b64 	{%temp, %r908}, %fd3295;
	}
	{
	.reg .b32 %temp; 
	mov.b64 	{%r909, %temp}, %fd3295;
	}
	setp.gt.s32 	%p267, %r908, 1048575;
	mov.b32 	%r910, -1023;
	@%p267 bra 	$L__BB0_312;
	mul.f64 	%fd3295, %fd3295, 0d4350000000000000;
	{
	.reg .b32 %temp; 
	mov.b64 	{%temp, %r908}, %fd3295;
	}
	{
	.reg .b32 %temp; 
	mov.b64 	{%r909, %temp}, %fd3295;
	}
	mov.b32 	%r910, -1077;
$L__BB0_312:
	add.s32 	%r530, %r908, -1;
	setp.gt.u32 	%p268, %r530, 2146435070;
	@%p268 bra 	$L__BB0_316;
	shr.u32 	%r533, %r908, 20;
	add.s32 	%r911, %r910, %r533;
	and.b32  	%r534, %r908, 1048575;
	or.b32  	%r535, %r534, 1072693248;
	mov.b64 	%fd3296, {%r909, %r535};
	setp.lt.u32 	%p270, %r535, 1073127583;
	@%p270 bra 	$L__BB0_315;
	{
	.reg .b32 %temp; 
	mov.b64 	{%r536, %temp}, %fd3296;
	}
	{
	.reg .b32 %temp; 
	mov.b64 	{%temp, %r537}, %fd3296;
	}
	add.s32 	%r538, %r537, -1048576;
	mov.b64 	%fd3296, {%r536, %r538};
	add.s32 	%r911, %r911, 1;
$L__BB0_315:
	add.f64 	%fd1739, %fd3296, 0dBFF0000000000000;
	add.f64 	%fd1740, %fd3296, 0d3FF0000000000000;
	rcp.approx.ftz.f64 	%fd1741, %fd1740;
	neg.f64 	%fd1742, %fd1740;
	fma.rn.f64 	%fd1743, %fd1742, %fd1741, 0d3FF0000000000000;
	fma.rn.f64 	%fd1744, %fd1743, %fd1743, %fd1743;
	fma.rn.f64 	%fd1745, %fd1744, %fd1741, %fd1741;
	mul.f64 	%fd1746, %fd1739, %fd1745;
	fma.rn.f64 	%fd1747, %fd1739, %fd1745, %fd1746;
	mul.f64 	%fd1748, %fd1747, %fd1747;
	fma.rn.f64 	%fd1749, %fd1748, 0d3EB1380B3AE80F1E, 0d3ED0EE258B7A8B04;
	fma.rn.f64 	%fd1750, %fd1749, %fd1748, 0d3EF3B2669F02676F;
	fma.rn.f64 	%fd1751, %fd1750, %fd1748, 0d3F1745CBA9AB0956;
	fma.rn.f64 	%fd1752, %fd1751, %fd1748, 0d3F3C71C72D1B5154;
	fma.rn.f64 	%fd1753, %fd1752, %fd1748, 0d3F624924923BE72D;
	fma.rn.f64 	%fd1754, %fd1753, %fd1748, 0d3F8999999999A3C4;
	fma.rn.f64 	%fd1755, %fd1754, %fd1748, 0d3FB5555555555554;
	sub.f64 	%fd1756, %fd1739, %fd1747;
	add.f64 	%fd1757, %fd1756, %fd1756;
	neg.f64 	%fd1758, %fd1747;
	fma.rn.f64 	%fd1759, %fd1758, %fd1739, %fd1757;
	mul.f64 	%fd1760, %fd1745, %fd1759;
	mul.f64 	%fd1761, %fd1748, %fd1755;
	fma.rn.f64 	%fd1762, %fd1761, %fd1747, %fd1760;
	xor.b32  	%r539, %r911, -2147483648;
	mov.b32 	%r540, 1127219200;
	mov.b64 	%fd1763, {%r539, %r540};
	mov.b32 	%r541, -2147483648;
	mov.b64 	%fd1764, {%r541, %r540};
	sub.f64 	%fd1765, %fd1763, %fd1764;
	fma.rn.f64 	%fd1766, %fd1765, 0d3FE62E42FEFA39EF, %fd1747;
	fma.rn.f64 	%fd1767, %fd1765, 0dBFE62E42FEFA39EF, %fd1766;
	sub.f64 	%fd1768, %fd1767, %fd1747;
	sub.f64 	%fd1769, %fd1762, %fd1768;
	fma.rn.f64 	%fd1770, %fd1765, 0d3C7ABC9E3B39803F, %fd1769;
	add.f64 	%fd213, %fd1766, %fd1770;
	st.global.f64 	[%rd1], %fd213;
	bra.uni 	$L__BB0_502;
$L__BB0_316:
	fma.rn.f64 	%fd1738, %fd3295, 0d7FF0000000000000, 0d7FF0000000000000;
	{
	.reg .b32 %temp; 
	mov.b64 	{%temp, %r531}, %fd3295;
	}
	and.b32  	%r532, %r531, 2147483647;
	setp.eq.s32 	%p269, %r532, 0;
	selp.f64 	%fd214, 0dFFF0000000000000, %fd1738, %p269;
	st.global.f64 	[%rd1], %fd214;
	bra.uni 	$L__BB0_502;
$L__BB0_317:
	fma.rn.f64 	%fd1703, %fd417, 0d7FF0000000000000, 0d7FF0000000000000;
	{
	.reg .b32 %temp; 
	mov.b64 	{%temp, %r516}, %fd417;
	}
	and.b32  	%r517, %r516, 2147483647;
	setp.eq.s32 	%p262, %r517, 0;
	selp.f64 	%fd3299, 0dFFF0000000000000, %fd1703, %p262;
$L__BB0_318:
	mul.f64 	%fd1736, %fd3299, 0d3C7777D0FFDA0D24;
	fma.rn.f64 	%fd1737, %fd3299, 0d3FF71547652B82FE, %fd1736;
	st.global.f64 	[%rd1], %fd1737;
	bra.uni 	$L__BB0_502;
$L__BB0_319:
	setp.num.f64 	%p256, %fd417, %fd417;
	@%p256 bra 	$L__BB0_321;
	add.f64 	%fd3300, %fd417, %fd417;
	bra.uni 	$L__BB0_326;
$L__BB0_321:
	abs.f64 	%fd225, %fd417;
	setp.eq.f64 	%p257, %fd225, 0d7FF0000000000000;
	mov.f64 	%fd3300, 0d7FF0000000000000;
	@%p257 bra 	$L__BB0_326;
	setp.eq.f64 	%p258, %fd417, 0d0000000000000000;
	mov.f64 	%fd3300, 0dFFF0000000000000;
	@%p258 bra 	$L__BB0_326;
	{
	.reg .b32 %temp; 
	mov.b64 	{%r154, %temp}, %fd225;
	}
	{
	.reg .b32 %temp; 
	mov.b64 	{%temp, %r155}, %fd225;
	}
	setp.lt.u32 	%p259, %r155, 1048576;
	@%p259 bra 	$L__BB0_325;
	shr.u32 	%r511, %r155, 20;
	add.s32 	%r512, %r511, -1023;
	cvt.rn.f64.s32 	%fd3300, %r512;
	bra.uni 	$L__BB0_326;
$L__BB0_325:
	cvt.u64.u32 	%rd104, %r154;
	cvt.u64.u32 	%rd105, %r155;
	shl.b64 	%rd106, %rd105, 32;
	or.b64  	%rd107, %rd106, %rd104;
	clz.b64 	%r509, %rd107;
	sub.s32 	%r510, -1011, %r509;
	cvt.rn.f64.s32 	%fd3300, %r510;
$L__BB0_326:
	st.global.f64 	[%rd1], %fd3300;
	bra.uni 	$L__BB0_502;
$L__BB0_327:
	max.f64 	%fd1700, %fd417, %fd418;
	st.global.f64 	[%rd1], %fd1700;
	bra.uni 	$L__BB0_502;
$L__BB0_328:
	cvt.rni.f64.f64 	%fd1698, %fd417;
	st.global.f64 	[%rd1], %fd1698;
	bra.uni 	$L__BB0_502;
$L__BB0_329:
	mov.b64 	%rd93, %fd418;
	or.b64  	%rd94, %rd93, %rd18;
	and.b64  	%rd95, %rd94, 9223372036854775807;
	setp.eq.s64 	%p246, %rd95, 0;
	@%p246 bra 	$L__BB0_333;
	setp.neu.f64 	%p247, %fd417, 0d0000000000000000;
	@%p247 bra 	$L__BB0_332;
	mov.f64 	%fd1697, 0d0000000000000001;
	copysign.f64 	%fd418, %fd418, %fd1697;
	bra.uni 	$L__BB0_333;
$L__BB0_332:
	setp.lt.f64 	%p248, %fd417, %fd418;
	setp.lt.f64 	%p249, %fd417, 0d0000000000000000;
	and.pred  	%p250, %p249, %p248;
	selp.s64 	%rd96, -1, 0, %p250;
	add.s64 	%rd97, %rd96, %rd18;
	setp.gt.f64 	%p251, %fd417, 0d0000000000000000;
	and.pred  	%p252, %p251, %p248;
	selp.u64 	%rd98, 1, 0, %p252;
	add.s64 	%rd99, %rd97, %rd98;
	setp.gt.f64 	%p253, %fd417, %fd418;
	and.pred  	%p254, %p249, %p253;
	selp.u64 	%rd100, 1, 0, %p254;
	add.s64 	%rd101, %rd99, %rd100;
	and.pred  	%p255, %p251, %p253;
	selp.s64 	%rd102, -1, 0, %p255;
	add.s64 	%rd103, %rd101, %rd102;
	mov.b64 	%fd418, %rd103;
$L__BB0_333:
	st.global.f64 	[%rd1], %fd418;
	bra.uni 	$L__BB0_502;
$L__BB0_334:
	abs.f64 	%fd1606, %fd417;
	setp.gt.f64 	%p237, %fd1606, 0d4043400000000000;
	mov.f64 	%fd1607, 0d4043400000000000;
	copysign.f64 	%fd1608, %fd417, %fd1607;
	selp.f64 	%fd233, %fd1608, %fd417, %p237;
	mov.f64 	%fd1609, 0dBFE6A09E667F3BCD;
	mul.rn.f64 	%fd234, %fd233, %fd1609;
	neg.f64 	%fd1610, %fd234;
	fma.rn.f64 	%fd1611, %fd233, 0dBFE6A09E667F3BCD, %fd1610;
	fma.rn.f64 	%fd235, %fd233, 0d3C8BDD3413B26456, %fd1611;
	add.rn.f64 	%fd236, %fd234, %fd235;
	{
	.reg .b32 %temp; 
	mov.b64 	{%temp, %r156}, %fd236;
	}
	and.b32  	%r157, %r156, 2147483647;
	{
	.reg .b32 %temp; 
	mov.b64 	{%r158, %temp}, %fd236;
	}
	setp.gt.u32 	%p238, %r157, 2146435071;
	@%p238 bra 	$L__BB0_336;
	mov.b64 	%fd1615, {%r158, %r157};
	add.f64 	%fd1616, %fd1615, 0dC010000000000000;
	add.f64 	%fd1617, %fd1615, 0d4010000000000000;
	rcp.approx.ftz.f64 	%fd1618, %fd1617;
	neg.f64 	%fd1619, %fd1617;
	fma.rn.f64 	%fd1620, %fd1619, %fd1618, 0d3FF0000000000000;
	fma.rn.f64 	%fd1621, %fd1620, %fd1620, %fd1620;
	fma.rn.f64 	%fd1622, %fd1621, %fd1618, %fd1618;
	mul.f64 	%fd1623, %fd1616, %fd1622;
	mov.f64 	%fd1624, 0d3FF0000000000000;
	add.rn.f64 	%fd1625, %fd1623, %fd1624;
	fma.rn.f64 	%fd1626, %fd1625, 0dC010000000000000, %fd1615;
	neg.f64 	%fd1627, %fd1623;
	fma.rn.f64 	%fd1628, %fd1627, %fd1615, %fd1626;
	fma.rn.f64 	%fd1629, %fd1622, %fd1628, %fd1623;
	fma.rn.f64 	%fd1630, %fd1629, 0dBDF8774AD4E0BFD7, 0dBE44E1C6FD03D328;
	fma.rn.f64 	%fd1631, %fd1630, %fd1629, 0dBE4330149F7A56B6;
	fma.rn.f64 	%fd1632, %fd1631, %fd1629, 0d3E7BEDDED8376273;
	fma.rn.f64 	%fd1633, %fd1632, %fd1629, 0d3E6F9254C3ABF22B;
	fma.rn.f64 	%fd1634, %fd1633, %fd1629, 0dBEAB9068C2148CF0;
	fma.rn.f64 	%fd1635, %fd1634, %fd1629, 0d3E94C6454DB34009;
	fma.rn.f64 	%fd1636, %fd1635, %fd1629, 0d3ED7F1C378F2311D;
	fma.rn.f64 	%fd1637, %fd1636, %fd1629, 0dBEE78E051C6D5C58;
	fma.rn.f64 	%fd1638, %fd1637, %fd1629, 0dBEF995B4EAD14A90;
	fma.rn.f64 	%fd1639, %fd1638, %fd1629, 0d3F23BE27CF0A29B2;
	fma.rn.f64 	%fd1640, %fd1639, %fd1629, 0dBF2A1DEF3E81672E;
	fma.rn.f64 	%fd1641, %fd1640, %fd1629, 0dBF48D4ABE68C1713;
	fma.rn.f64 	%fd1642, %fd1641, %fd1629, 0d3F749C67210DD6B4;
	fma.rn.f64 	%fd1643, %fd1642, %fd1629, 0dBF9096238568E357;
	fma.rn.f64 	%fd1644, %fd1643, %fd1629, 0d3FA3079EDF8C2DC9;
	fma.rn.f64 	%fd1645, %fd1644, %fd1629, 0dBFB0FB06DFF601FC;
	fma.rn.f64 	%fd1646, %fd1645, %fd1629, 0d3FB7FEE004DFBCDC;
	fma.rn.f64 	%fd1647, %fd1646, %fd1629, 0dBFB9DDB23C3DB8C6;
	fma.rn.f64 	%fd1648, %fd1647, %fd1629, 0d3FB16ECEFCFA5FDA;
	fma.rn.f64 	%fd1649, %fd1648, %fd1629, 0d3F8F7F5DF66FB6D6;
	fma.rn.f64 	%fd1650, %fd1649, %fd1629, 0dBFC1DF1AD154A29D;
	fma.rn.f64 	%fd1651, %fd1650, %fd1629, 0d3FF3BA5916E9FD7F;
	fma.rn.f64 	%fd1652, %fd1615, 0d4000000000000000, 0d3FF0000000000000;
	rcp.approx.ftz.f64 	%fd1653, %fd1652;
	neg.f64 	%fd1654, %fd1652;
	fma.rn.f64 	%fd1655, %fd1654, %fd1653, 0d3FF0000000000000;
	fma.rn.f64 	%fd1656, %fd1655, %fd1655, %fd1655;
	fma.rn.f64 	%fd1657, %fd1656, %fd1653, %fd1653;
	mul.f64 	%fd1658, %fd1657, %fd1651;
	mul.f64 	%fd1659, %fd1658, 0dC000000000000000;
	fma.rn.f64 	%fd1660, %fd1615, %fd1659, %fd1651;
	neg.f64 	%fd1661, %fd1658;
	add.rn.f64 	%fd1662, %fd1660, %fd1661;
	fma.rn.f64 	%fd1663, %fd1662, %fd1657, %fd1658;
	neg.f64 	%fd1664, %fd1615;
	mul.f64 	%fd1665, %fd1615, %fd1664;
	fma.rn.f64 	%fd1666, %fd1665, 0d3FF71547652B82FE, 0d4338000000000000;
	{
	.reg .b32 %temp; 
	mov.b64 	{%r496, %temp}, %fd1666;
	}
	mov.f64 	%fd1667, 0dC338000000000000;
	add.rn.f64 	%fd1668, %fd1666, %fd1667;
	fma.rn.f64 	%fd1669, %fd1668, 0dBFE62E42FEFA39EF, %fd1665;
	fma.rn.f64 	%fd1670, %fd1668, 0dBC7ABC9E3B39803F, %fd1669;
	fma.rn.f64 	%fd1671, %fd1670, 0d3E5ADE1569CE2BDF, 0d3E928AF3FCA213EA;
	fma.rn.f64 	%fd1672, %fd1671, %fd1670, 0d3EC71DEE62401315;
	fma.rn.f64 	%fd1673, %fd1672, %fd1670, 0d3EFA01997C89EB71;
	fma.rn.f64 	%fd1674, %fd1673, %fd1670, 0d3F2A01A014761F65;
	fma.rn.f64 	%fd1675, %fd1674, %fd1670, 0d3F56C16C1852B7AF;
	fma.rn.f64 	%fd1676, %fd1675, %fd1670, 0d3F81111111122322;
	fma.rn.f64 	%fd1677, %fd1676, %fd1670, 0d3FA55555555502A1;
	fma.rn.f64 	%fd1678, %fd1677, %fd1670, 0d3FC5555555555511;
	fma.rn.f64 	%fd1679, %fd1678, %fd1670, 0d3FE000000000000B;
	fma.rn.f64 	%fd1680, %fd1679, %fd1670, 0d3FF0000000000000;
	fma.rn.f64 	%fd1681, %fd1680, %fd1670, 0d3FF0000000000000;
	shr.u32 	%r497, %r496, 31;
	add.s32 	%r498, %r496, %r497;
	shr.s32 	%r499, %r498, 1;
	{
	.reg .b32 %temp; 
	mov.b64 	{%r500, %temp}, %fd1681;
	}
	{
	.reg .b32 %temp; 
	mov.b64 	{%temp, %r501}, %fd1681;
	}
	shl.b32 	%r502, %r499, 20;
	add.s32 	%r503, %r501, %r502;
	mov.b64 	%fd1682, {%r500, %r503};
	sub.s32 	%r504, %r496, %r499;
	shl.b32 	%r505, %r504, 20;
	add.s32 	%r506, %r505, 1072693248;
	mov.b32 	%r507, 0;
	mov.b64 	%fd1683, {%r507, %r506};
	mul.f64 	%fd1684, %fd1683, %fd1682;
	neg.f64 	%fd1685, %fd1665;
	fma.rn.f64 	%fd1686, %fd1664, %fd1615, %fd1685;
	fma.rn.f64 	%fd1687, %fd1684, %fd1686, %fd1684;
	mul.f64 	%fd1688, %fd1687, %fd1663;
	setp.gt.u32 	%p242, %r157, 1077624832;
	selp.f64 	%fd1689, 0d0000000000000000, %fd1688, %p242;
	setp.lt.s32 	%p243, %r156, 0;
	mov.f64 	%fd1690, 0d4000000000000000;
	sub.f64 	%fd1691, %fd1690, %fd1689;
	selp.f64 	%fd3303, %fd1691, %fd1689, %p243;
	bra.uni 	$L__BB0_337;
$L__BB0_336:
	setp.eq.s32 	%p239, %r157, 2146435072;
	setp.eq.s32 	%p240, %r158, 0;
	setp.lt.s32 	%p241, %r156, 0;
	selp.f64 	%fd1612, 0d4000000000000000, 0d0000000000000000, %p241;
	add.f64 	%fd1613, %fd236, %fd236;
	selp.f64 	%fd1614, %fd1612, %fd1613, %p240;
	selp.f64 	%fd3303, %fd1614, %fd1613, %p239;
$L__BB0_337:
	{
	.reg .b32 %temp; 
	mov.b64 	{%temp, %r508}, %fd233;
	}
	setp.lt.u32 	%p244, %r508, -1074790399;
	@%p244 bra 	$L__BB0_339;
	sub.f64 	%fd1692, %fd234, %fd236;
	add.rn.f64 	%fd1693, %fd1692, %fd235;
	mul.f64 	%fd1694, %fd236, 0dC000000000000000;
	mul.f64 	%fd1695, %fd1694, %fd3303;
	fma.rn.f64 	%fd3303, %fd1695, %fd1693, %fd3303;
$L__BB0_339:
	mul.f64 	%fd1696, %fd3303, 0d3FE0000000000000;
	st.global.f64 	[%rd1], %fd1696;
	bra.uni 	$L__BB0_502;
$L__BB0_340:
	{
	.reg .b32 %temp; 
	mov.b64 	{%temp, %r159}, %fd242;
	}
	setp.gt.s32 	%p230, %r159, 1072693247;
	selp.f64 	%fd3304, %fd244, %fd242, %p230;
	{
	.reg .b32 %temp; 
	mov.b64 	{%temp, %r916}, %fd3304;
	}
	mov.b32 	%f18, %r916;
	setp.ltu.f32 	%p231, %f18, 0f2B2BFF2F;
	@%p231 bra 	$L__BB0_342;
	{
	.reg .b32 %temp; 
	mov.b64 	{%r465, %temp}, %fd3304;
	}
	shr.u32 	%r466, %r916, 20;
	and.b32  	%r467, %r466, 2046;
	add.s32 	%r468, %r467, 2147482626;
	mov.b32 	%r469, 1127219200;
	mov.b64 	%fd1448, {%r468, %r469};
	mov.b32 	%r470, -2147483648;
	mov.b64 	%fd1449, {%r470, %r469};
	sub.f64 	%fd1450, %fd1448, %fd1449;
	and.b32  	%r471, %r916, -2145386497;
	or.b32  	%r472, %r471, 1071644672;
	mov.b64 	%fd1451, {%r465, %r472};
	add.f64 	%fd1452, %fd1451, 0dBFF0000000000000;
	add.f64 	%fd1453, %fd1451, 0d3FF0000000000000;
	rcp.approx.ftz.f64 	%fd1454, %fd1453;
	neg.f64 	%fd1455, %fd1453;
	fma.rn.f64 	%fd1456, %fd1455, %fd1454, 0d3FF0000000000000;
	fma.rn.f64 	%fd1457, %fd1456, %fd1456, %fd1456;
	fma.rn.f64 	%fd1458, %fd1457, %fd1454, %fd1454;
	mul.f64 	%fd1459, %fd1452, %fd1458;
	fma.rn.f64 	%fd1460, %fd1459, 0dC000000000000000, %fd1452;
	neg.f64 	%fd1461, %fd1459;
	fma.rn.f64 	%fd1462, %fd1461, %fd1452, %fd1460;
	fma.rn.f64 	%fd1463, %fd1462, %fd1458, %fd1459;
	mul.f64 	%fd1464, %fd1463, %fd1463;
	fma.rn.f64 	%fd1465, %fd1464, 0d3FB5C5C218C775C9, 0d3FA55CF59CDC5D89;
	fma.rn.f64 	%fd1466, %fd1465, %fd1464, 0d3FAEFD18CF6EBB9C;
	fma.rn.f64 	%fd1467, %fd1466, %fd1464, 0d3FB10682EDCB8D1B;
	fma.rn.f64 	%fd1468, %fd1467, %fd1464, 0d3FB3B1DD3AC7FC96;
	fma.rn.f64 	%fd1469, %fd1468, %fd1464, 0d3FB745CB459B54A6;
	fma.rn.f64 	%fd1470, %fd1469, %fd1464, 0d3FBC71C741A0669F;
	fma.rn.f64 	%fd1471, %fd1470, %fd1464, 0d3FC249249209112E;
	fma.rn.f64 	%fd1472, %fd1471, %fd1464, 0d3FC99999999A06C1;
	fma.rn.f64 	%fd1473, %fd1472, %fd1464, 0d3FD5555555555535;
	mul.f64 	%fd1474, %fd1464, %fd1473;
	fma.rn.f64 	%fd1475, %fd1474, %fd1463, %fd1463;
	add.f64 	%fd1476, %fd1475, %fd1475;
	fma.rn.f64 	%fd1477, %fd1450, 0d3FE62E42FEFA39EF, %fd1476;
	neg.f64 	%fd1478, %fd1477;
	rsqrt.approx.ftz.f64 	%fd1479, %fd1478;
	mul.rn.f64 	%fd1480, %fd1479, %fd1479;
	fma.rn.f64 	%fd1481, %fd1477, %fd1480, 0d3FF0000000000000;
	fma.rn.f64 	%fd1482, %fd1481, 0d3FD8000000000000, 0d3FE0000000000000;
	mul.rn.f64 	%fd1483, %fd1481, %fd1479;
	fma.rn.f64 	%fd1484, %fd1482, %fd1483, %fd1479;
	fma.rn.f64 	%fd1485, %fd1484, 0d3FEBE9222591AFAB, 0d4000A0E7333839AA;
	fma.rn.f64 	%fd1486, %fd1485, %fd1484, 0d4008768CF7E57D5C;
	fma.rn.f64 	%fd1487, %fd1486, %fd1484, 0d400B77E7E28DA583;
	fma.rn.f64 	%fd1488, %fd1487, %fd1484, 0d3FF34F26A4F99CF9;
	fma.rn.f64 	%fd1489, %fd1488, %fd1484, 0d3FC1F674ADB019ED;
	fma.rn.f64 	%fd1490, %fd1489, %fd1484, 0d3F75DDAE9506431D;
	fma.rn.f64 	%fd1491, %fd1490, %fd1484, 0d3F0ADA49AA32489C;
	add.f64 	%fd1492, %fd1484, 0d4001E90FF51C2197;
	fma.rn.f64 	%fd1493, %fd1492, %fd1484, 0d40111EA3A7CF3820;
	fma.rn.f64 	%fd1494, %fd1493, %fd1484, 0d4011A0E4A4749594;
	fma.rn.f64 	%fd1495, %fd1494, %fd1484, 0d400D4E977D38C14D;
	fma.rn.f64 	%fd1496, %fd1495, %fd1484, 0d3FF37FD567EC0D5F;
	fma.rn.f64 	%fd1497, %fd1496, %fd1484, 0d3FC1FB9D7F676033;
	fma.rn.f64 	%fd1498, %fd1497, %fd1484, 0d3F75DDCDF98946E4;
	fma.rn.f64 	%fd1499, %fd1498, %fd1484, 0d3F0ADA42D79D8DBB;
	mul.f64 	%fd1500, %fd1484, %fd1499;
	div.rn.f64 	%fd3307, %fd1491, %fd1500;
	bra.uni 	$L__BB0_350;
$L__BB0_342:
	{
	.reg .b32 %temp; 
	mov.b64 	{%r917, %temp}, %fd3304;
	}
	setp.gt.s32 	%p232, %r916, 1048575;
	mov.b32 	%r918, -1023;
	@%p232 bra 	$L__BB0_344;
	mul.f64 	%fd3304, %fd3304, 0d4350000000000000;
	{
	.reg .b32 %temp; 
	mov.b64 	{%temp, %r916}, %fd3304;
	}
	{
	.reg .b32 %temp; 
	mov.b64 	{%r917, %temp}, %fd3304;
	}
	mov.b32 	%r918, -1077;
$L__BB0_344:
	add.s32 	%r475, %r916, -1;
	setp.gt.u32 	%p233, %r475, 2146435070;
	@%p233 bra 	$L__BB0_348;
	shr.u32 	%r478, %r916, 20;
	add.s32 	%r919, %r918, %r478;
	and.b32  	%r479, %r916, 1048575;
	or.b32  	%r480, %r479, 1072693248;
	mov.b64 	%fd3305, {%r917, %r480};
	setp.lt.u32 	%p235, %r480, 1073127583;
	@%p235 bra 	$L__BB0_347;
	{
	.reg .b32 %temp; 
	mov.b64 	{%r481, %temp}, %fd3305;
	}
	{
	.reg .b32 %temp; 
	mov.b64 	{%temp, %r482}, %fd3305;
	}
	add.s32 	%r483, %r482, -1048576;
	mov.b64 	%fd3305, {%r481, %r483};
	add.s32 	%r919, %r919, 1;
$L__BB0_347:
	add.f64 	%fd1502, %fd3305, 0dBFF0000000000000;
	add.f64 	%fd1503, %fd3305, 0d3FF0000000000000;
	rcp.approx.ftz.f64 	%fd1504, %fd1503;
	neg.f64 	%fd1505, %fd1503;
	fma.rn.f64 	%fd1506, %fd1505, %fd1504, 0d3FF0000000000000;
	fma.rn.f64 	%fd1507, %fd1506, %fd1506, %fd1506;
	fma.rn.f64 	%fd1508, %fd1507, %fd1504, %fd1504;
	mul.f64 	%fd1509, %fd1502, %fd1508;
	fma.rn.f64 	%fd1510, %fd1502, %fd1508, %fd1509;
	mul.f64 	%fd1511, %fd1510, %fd1510;
	fma.rn.f64 	%fd1512, %fd1511, 0d3EB1380B3AE80F1E, 0d3ED0EE258B7A8B04;
	fma.rn.f64 	%fd1513, %fd1512, %fd1511, 0d3EF3B2669F02676F;
	fma.rn.f64 	%fd1514, %fd1513, %fd1511, 0d3F1745CBA9AB0956;
	fma.rn.f64 	%fd1515, %fd1514, %fd1511, 0d3F3C71C72D1B5154;
	fma.rn.f64 	%fd1516, %fd1515, %fd1511, 0d3F624924923BE72D;
	fma.rn.f64 	%fd1517, %fd1516, %fd1511, 0d3F8999999999A3C4;
	fma.rn.f64 	%fd1518, %fd1517, %fd1511, 0d3FB5555555555554;
	sub.f64 	%fd1519, %fd1502, %fd1510;
	add.f64 	%fd1520, %fd1519, %fd1519;
	neg.f64 	%fd1521, %fd1510;
	fma.rn.f64 	%fd1522, %fd1521, %fd1502, %fd1520;
	mul.f64 	%fd1523, %fd1508, %fd1522;
	mul.f64 	%fd1524, %fd1511, %fd1518;
	fma.rn.f64 	%fd1525, %fd1524, %fd1510, %fd1523;
	xor.b32  	%r484, %r919, -2147483648;
	mov.b32 	%r485, 1127219200;
	mov.b64 	%fd1526, {%r484, %r485};
	mov.b32 	%r486, -2147483648;
	mov.b64 	%fd1527, {%r486, %r485};
	sub.f64 	%fd1528, %fd1526, %fd1527;
	fma.rn.f64 	%fd1529, %fd1528, 0d3FE62E42FEFA39EF, %fd1510;
	fma.rn.f64 	%fd1530, %fd1528, 0dBFE62E42FEFA39EF, %fd1529;
	sub.f64 	%fd1531, %fd1530, %fd1510;
	sub.f64 	%fd1532, %fd1525, %fd1531;
	fma.rn.f64 	%fd1533, %fd1528, 0d3C7ABC9E3B39803F, %fd1532;
	add.f64 	%fd3306, %fd1529, %fd1533;
	bra.uni 	$L__BB0_349;
$L__BB0_348:
	fma.rn.f64 	%fd1501, %fd3304, 0d7FF0000000000000, 0d7FF0000000000000;
	{
	.reg .b32 %temp; 
	mov.b64 	{%temp, %r476}, %fd3304;
	}
	and.b32  	%r477, %r476, 2147483647;
	setp.eq.s32 	%p234, %r477, 0;
	selp.f64 	%fd3306, 0dFFF0000000000000, %fd1501, %p234;
$L__BB0_349:
	neg.f64 	%fd1534, %fd3306;
	rsqrt.approx.f64 	%fd1535, %fd1534;
	fma.rn.f64 	%fd1536, %fd1535, 0d3FE8E2101C71B0BF, 0d3FFA2013964E259C;
	fma.rn.f64 	%fd1537, %fd1536, %fd1535, 0d3FDABFE90921BE68;
	fma.rn.f64 	%fd1538, %fd1537, %fd1535, 0d3F97E41314DE00D4;
	fma.rn.f64 	%fd1539, %fd1538, %fd1535, 0d3F311BD487102E94;
	add.f64 	%fd1540, %fd1535, 0d3FF59895C30BAA54;
	fma.rn.f64 	%fd1541, %fd1540, %fd1535, 0d3FFAE8E5956A143F;
	fma.rn.f64 	%fd1542, %fd1541, %fd1535, 0d3FDACCE85FF7383D;
	fma.rn.f64 	%fd1543, %fd1542, %fd1535, 0d3F97E43B6CAC34FE;
	fma.rn.f64 	%fd1544, %fd1543, %fd1535, 0d3F311BD08289EB12;
	mul.f64 	%fd1545, %fd1535, %fd1544;
	div.rn.f64 	%fd3307, %fd1539, %fd1545;
$L__BB0_350:
	setp.gt.s32 	%p236, %r159, 1072693247;
	neg.f64 	%fd1546, %fd3307;
	selp.f64 	%fd3308, %fd1546, %fd3307, %p236;
$L__BB0_351:
	mul.f64 	%fd1602, %fd3308, 0dBCA21165F626CDD5;
	fma.rn.f64 	%fd1603, %fd3308, 0dBFF6A09E667F3BCC, %fd1602;
	mov.f64 	%fd1604, 0d0000000000000000;
	add.rn.f64 	%fd1605, %fd1603, %fd1604;
	st.global.f64 	[%rd1], %fd1605;
	bra.uni 	$L__BB0_502;
$L__BB0_352:
	{
	.reg .b32 %temp; 
	mov.b64 	{%temp, %r170}, %fd417;
	}
	{
	.reg .b32 %temp; 
	mov.b64 	{%temp, %r171}, %fd418;
	}
	shr.u32 	%r444, %r171, 20;
	and.b32  	%r445, %r444, 2047;
	add.s32 	%r446, %r445, -1012;
	mov.b64 	%rd92, %fd418;
	shl.b64 	%rd19, %rd92, %r446;
	setp.eq.s64 	%p3, %rd19, -9223372036854775808;
	abs.f64 	%fd260, %fd417;
	setp.neu.f64 	%p209, %fd417, 0d0000000000000000;
	@%p209 bra 	$L__BB0_354;
	setp.eq.s64 	%p212, %rd19, -9223372036854775808;
	abs.f64 	%fd1443, %fd418;
	setp.neu.f64 	%p213, %fd1443, 0d3FE0000000000000;
	and.pred  	%p3, %p213, %p212;
	selp.b32 	%r447, %r170, 0, %p3;
	setp.lt.s32 	%p214, %r171, 0;
	or.b32  	%r448, %r447, 2146435072;
	selp.b32 	%r449, %r448, %r447, %p214;
	mov.b32 	%r450, 0;
	mov.b64 	%fd3310, {%r450, %r449};
	bra.uni 	$L__BB0_355;
$L__BB0_354:
	{ // callseq 11, 0
	.param .b64 param0;
	st.param.f64 	[param0], %fd260;
	.param .b64 param1;
	st.param.f64 	[param1], %fd418;
	.param .b64 retval0;
	call.uni (retval0), 
	__internal_accurate_pow, 
	(
	param0, 
	param1
	);
	ld.param.f64 	%fd1436, [retval0];
	} // callseq 11
	setp.lt.s32 	%p210, %r170, 0;
	cvt.rzi.f64.f64 	%fd1438, %fd418;
	setp.neu.f64 	%p211, %fd418, %fd1438;
	neg.f64 	%fd1439, %fd1436;
	selp.f64 	%fd1440, %fd1439, %fd1436, %p3;
	selp.f64 	%fd1441, %fd1440, %fd1436, %p210;
	selp.f64 	%fd1442, 0dFFF8000000000000, %fd1441, %p211;
	selp.f64 	%fd3310, %fd1442, %fd1441, %p210;
$L__BB0_355:
	add.f64 	%fd1444, %fd417, %fd418;
	{
	.reg .b32 %temp; 
	mov.b64 	{%temp, %r451}, %fd1444;
	}
	and.b32  	%r452, %r451, 2146435072;
	setp.ne.s32 	%p215, %r452, 2146435072;
	@%p215 bra 	$L__BB0_362;
	setp.num.f64 	%p216, %fd417, %fd418;
	@%p216 bra 	$L__BB0_358;
	add.rn.f64 	%fd3310, %fd417, %fd418;
	bra.uni 	$L__BB0_362;
$L__BB0_358:
	abs.f64 	%fd1445, %fd418;
	setp.neu.f64 	%p217, %fd1445, 0d7FF0000000000000;
	@%p217 bra 	$L__BB0_360;
	setp.gt.f64 	%p222, %fd260, 0d3FF0000000000000;
	selp.b32 	%r460, 2146435072, 0, %p222;
	setp.lt.s32 	%p223, %r171, 0;
	xor.b32  	%r461, %r460, 2146435072;
	selp.b32 	%r462, %r461, %r460, %p223;
	setp.eq.f64 	%p224, %fd417, 0dBFF0000000000000;
	selp.b32 	%r463, 1072693248, %r462, %p224;
	mov.b32 	%r464, 0;
	mov.b64 	%fd3310, {%r464, %r463};
	bra.uni 	$L__BB0_362;
$L__BB0_360:
	setp.neu.f64 	%p218, %fd260, 0d7FF0000000000000;
	@%p218 bra 	$L__BB0_362;
	setp.lt.s32 	%p219, %r170, 0;
	setp.lt.s32 	%p220, %r171, 0;
	selp.b32 	%r453, 0, 2146435072, %p220;
	and.b32  	%r454, %r171, 2147483647;
	setp.ne.s32 	%p221, %r454, 1071644672;
	or.b32  	%r455, %r453, -2147483648;
	selp.b32 	%r456, %r455, %r453, %p221;
	selp.b32 	%r457, %r456, %r453, %p3;
	selp.b32 	%r458, %r457, %r453, %p219;
	mov.b32 	%r459, 0;
	mov.b64 	%fd3310, {%r459, %r458};
$L__BB0_362:
	setp.eq.f64 	%p225, %fd417, 0d3FF0000000000000;
	setp.eq.f64 	%p226, %fd418, 0d0000000000000000;
	selp.f64 	%fd1446, 0d3FF0000000000000, %fd3310, %p226;
	selp.f64 	%fd268, 0d3FF0000000000000, %fd1446, %p225;
	st.global.f64 	[%rd1], %fd268;
	bra.uni 	$L__BB0_502;
$L__BB0_363:
	{
	.reg .b32 %temp; 
	mov.b64 	{%r425, %temp}, %fd417;
	}
	{
	.reg .b32 %temp; 
	mov.b64 	{%temp, %r426}, %fd417;
	}
	and.b32  	%r427, %r426, 2147483647;
	setp.lt.u32 	%p206, %r427, 1048576;
	mov.b64 	%fd1412, {%r425, %r427};
	mul.f64 	%fd1413, %fd1412, 0d4350000000000000;
	{
	.reg .b32 %temp; 
	mov.b64 	{%r428, %temp}, %fd1413;
	}
	{
	.reg .b32 %temp; 
	mov.b64 	{%temp, %r429}, %fd1413;
	}
	selp.b32 	%r430, %r428, %r425, %p206;
	selp.b32 	%r431, %r429, %r427, %p206;
	selp.b32 	%r432, 18, 1048576, %p206;
	shr.u32 	%r433, %r431, 20;
	add.s32 	%r434, %r433, -1022;
	cvt.rn.f32.s32 	%f12, %r434;
	mul.f32 	%f13, %f12, 0f3EAAAAAB;
	cvt.rni.s32.f32 	%r435, %f13;
	mad.lo.s32 	%r436, %r435, -3145728, %r431;
	mov.b64 	%fd1414, {%r430, %r436};
	cvt.rn.f32.f64 	%f14, %fd1414;
	lg2.approx.ftz.f32 	%f15, %f14;
	mul.f32 	%f16, %f15, 0fBEAAAAAB;
	ex2.approx.ftz.f32 	%f17, %f16;
	cvt.f64.f32 	%fd1415, %f17;
	mul.rn.f64 	%fd1416, %fd1415, %fd1415;
	mul.rn.f64 	%fd1417, %fd1414, %fd1415;
	neg.f64 	%fd1418, %fd1417;
	fma.rn.f64 	%fd1419, %fd1416, %fd1418, 0d3FF0000000000000;
	fma.rn.f64 	%fd1420, %fd1414, %fd1415, %fd1418;
	neg.f64 	%fd1421, %fd1420;
	fma.rn.f64 	%fd1422, %fd1416, %fd1421, %fd1419;
	neg.f64 	%fd1423, %fd1416;
	fma.rn.f64 	%fd1424, %fd1415, %fd1415, %fd1423;
	neg.f64 	%fd1425, %fd1424;
	fma.rn.f64 	%fd1426, %fd1417, %fd1425, %fd1422;
	fma.rn.f64 	%fd1427, %fd1426, 0d3FCC71C71C71C71C, 0d3FD5555555555555;
	mul.rn.f64 	%fd1428, %fd1426, %fd1415;
	fma.rn.f64 	%fd1429, %fd1427, %fd1428, %fd1415;
	{
	.reg .b32 %temp; 
	mov.b64 	{%r437, %temp}, %fd1429;
	}
	{
	.reg .b32 %temp; 
	mov.b64 	{%temp, %r438}, %fd1429;
	}
	sub.s32 	%r439, %r432, %r435;
	shl.b32 	%r440, %r439, 20;
	add.s32 	%r441, %r438, %r440;
	mov.b64 	%fd1430, {%r437, %r441};
	add.f64 	%fd1431, %fd417, %fd417;
	setp.eq.f64 	%p207, %fd1431, %fd417;
	xor.b32  	%r442, %r426, 2146435072;
	mov.b32 	%r443, 0;
	mov.b64 	%fd1432, {%r443, %r442};
	setp.nan.f64 	%p208, %fd417, %fd417;
	selp.f64 	%fd1433, %fd1431, %fd1430, %p208;
	selp.f64 	%fd1434, %fd1432, %fd1433, %p207;
	copysign.f64 	%fd1435, %fd417, %fd1434;
	st.global.f64 	[%rd1], %fd1435;
	bra.uni 	$L__BB0_502;
$L__BB0_364:
	setp.eq.f64 	%p205, %fd3313, 0d7FF0000000000000;
	selp.f64 	%fd3314, 0dFFF8000000000000, %fd417, %p205;
	bra.uni 	$L__BB0_382;
$L__BB0_365:
	setp.eq.f64 	%p184, %fd271, 0d0000000000000000;
	mov.f64 	%fd3314, 0dFFF8000000000000;
	@%p184 bra 	$L__BB0_382;
	setp.ltu.f64 	%p186, %fd3313, %fd271;
	mov.pred 	%p437, -1;
	@%p186 bra 	$L__BB0_381;
	{
	.reg .b32 %temp; 
	mov.b64 	{%temp, %r399}, %fd3313;
	}
	shr.u32 	%r920, %r399, 20;
	{
	.reg .b32 %temp; 
	mov.b64 	{%temp, %r174}, %fd271;
	}
	shr.u32 	%r921, %r174, 20;
	setp.gt.u32 	%p187, %r399, 1048575;
	@%p187 bra 	$L__BB0_369;
	mul.f64 	%fd3313, %fd3313, 0d4350000000000000;
	{
	.reg .b32 %temp; 
	mov.b64 	{%temp, %r400}, %fd3313;
	}
	shr.u32 	%r401, %r400, 20;
	add.s32 	%r402, %r920, %r401;
	add.s32 	%r920, %r402, -54;
$L__BB0_369:
	setp.gt.u32 	%p188, %r174, 1048575;
	mov.f64 	%fd3312, %fd271;
	@%p188 bra 	$L__BB0_371;
	mul.f64 	%fd3312, %fd271, 0d4350000000000000;
	{
	.reg .b32 %temp; 
	mov.b64 	{%temp, %r403}, %fd3312;
	}
	shr.u32 	%r404, %r403, 20;
	add.s32 	%r405, %r921, %r404;
	add.s32 	%r921, %r405, -54;
$L__BB0_371:
	mov.b64 	%rd74, %fd3313;
	mov.b64 	%rd75, %fd3312;
	and.b64  	%rd76, %rd74, 4503599627370495;
	or.b64  	%rd162, %rd76, 4503599627370496;
	and.b64  	%rd77, %rd75, 4503599627370495;
	or.b64  	%rd21, %rd77, 4503599627370496;
	sub.s32 	%r180, %r920, %r921;
	min.s32 	%r181, %r180, 0;
	add.s32 	%r407, %r921, %r181;
	sub.s32 	%r408, %r920, %r407;
	add.s32 	%r409, %r408, 1;
	and.b32  	%r182, %r409, 3;
	setp.eq.s32 	%p189, %r182, 0;
	mov.u32 	%r924, %r180;
	@%p189 bra 	$L__BB0_374;
	neg.s32 	%r922, %r182;
	mov.u32 	%r924, %r180;
$L__BB0_373:
	.pragma "nounroll";
	sub.s64 	%rd78, %rd162, %rd21;
	mov.b64 	%fd1399, %rd78;
	{
	.reg .b32 %temp; 
	mov.b64 	{%temp, %r927}, %fd1399;
	}
	setp.lt.s32 	%p190, %r927, 0;
	selp.b64 	%rd165, %rd162, %rd78, %p190;
	shl.b64 	%rd162, %rd165, 1;
	add.s32 	%r924, %r924, -1;
	add.s32 	%r922, %r922, 1;
	setp.ne.s32 	%p191, %r922, 0;
	@%p191 bra 	$L__BB0_373;
$L__BB0_374:
	sub.s32 	%r410, %r180, %r181;
	setp.lt.u32 	%p192, %r410, 3;
	@%p192 bra 	$L__BB0_376;
$L__BB0_375:
	sub.s64 	%rd79, %rd162, %rd21;
	mov.b64 	%fd1400, %rd79;
	{
	.reg .b32 %temp; 
	mov.b64 	{%temp, %r411}, %fd1400;
	}
	setp.lt.s32 	%p193, %r411, 0;
	selp.b64 	%rd80, %rd162, %rd79, %p193;
	shl.b64 	%rd81, %rd80, 1;
	sub.s64 	%rd82, %rd81, %rd21;
	mov.b64 	%fd1401, %rd82;
	{
	.reg .b32 %temp; 
	mov.b64 	{%temp, %r412}, %fd1401;
	}
	setp.lt.s32 	%p194, %r412, 0;
	selp.b64 	%rd83, %rd81, %rd82, %p194;
	shl.b64 	%rd84, %rd83, 1;
	sub.s64 	%rd85, %rd84, %rd21;
	mov.b64 	%fd1402, %rd85;
	{
	.reg .b32 %temp; 
	mov.b64 	{%temp, %r413}, %fd1402;
	}
	setp.lt.s32 	%p195, %r413, 0;
	selp.b64 	%rd86, %rd84, %rd85, %p195;
	shl.b64 	%rd87, %rd86, 1;
	sub.s64 	%rd88, %rd87, %rd21;
	mov.b64 	%fd1403, %rd88;
	{
	.reg .b32 %temp; 
	mov.b64 	{%temp, %r927}, %fd1403;
	}
	setp.lt.s32 	%p196, %r927, 0;
	selp.b64 	%rd165, %rd87, %rd88, %p196;
	shl.b64 	%rd162, %rd165, 1;
	add.s32 	%r193, %r924, -4;
	setp.gt.s32 	%p197, %r924, 3;
	mov.u32 	%r924, %r193;
	@%p197 bra 	$L__BB0_375;
$L__BB0_376:
	and.b64  	%rd31, %rd165, 9223372036854775807;
	setp.eq.s64 	%p198, %rd31, 0;
	mov.b64 	%rd166, 0;
	@%p198 bra 	$L__BB0_380;
	mov.b64 	%fd1404, %rd31;
	mul.f64 	%fd1405, %fd1404, 0d4350000000000000;
	{
	.reg .b32 %temp; 
	mov.b64 	{%temp, %r414}, %fd1405;
	}
	shr.u32 	%r415, %r414, 20;
	sub.s32 	%r416, 55, %r415;
	sub.s32 	%r195, %r921, %r416;
	shl.b64 	%rd32, %rd31, %r416;
	setp.gt.s32 	%p199, %r195, 0;
	@%p199 bra 	$L__BB0_379;
	sub.s32 	%r418, 1, %r195;
	shr.u64 	%rd166, %rd32, %r418;
	bra.uni 	$L__BB0_380;
$L__BB0_379:
	add.s32 	%r417, %r195, -1;
	cvt.u64.u32 	%rd90, %r417;
	shl.b64 	%rd91, %rd90, 52;
	add.s64 	%rd166, %rd91, %rd32;
$L__BB0_380:
	mov.b64 	%fd3313, %rd166;
	shr.u32 	%r419, %r927, 31;
	and.b32  	%r420, %r419, 1;
	setp.eq.b32 	%p437, %r420, 1;
$L__BB0_381:
	add.f64 	%fd1406, %fd3313, %fd3313;
	setp.leu.f64 	%p200, %fd1406, %fd271;
	setp.neu.f64 	%p201, %fd1406, %fd271;
	sub.f64 	%fd1408, %fd3313, %fd271;
	selp.f64 	%fd1409, %fd3313, %fd1408, %p437;
	selp.f64 	%fd1410, %fd3313, %fd1409, %p201;
	selp.f64 	%fd1411, %fd1410, %fd1408, %p200;
	and.b32  	%r421, %r172, -2147483648;
	{
	.reg .b32 %temp; 
	mov.b64 	{%temp, %r422}, %fd1411;
	}
	xor.b32  	%r423, %r422, %r421;
	{
	.reg .b32 %temp; 
	mov.b64 	{%r424, %temp}, %fd1411;
	}
	mov.b64 	%fd3314, {%r424, %r423};
$L__BB0_382:
	st.global.f64 	[%rd1], %fd3314;
	bra.uni 	$L__BB0_502;
$L__BB0_383:
	abs.f64 	%fd1380, %fd417;
	abs.f64 	%fd1381, %fd418;
	mov.b64 	%rd69, %fd1381;
	mov.b64 	%rd70, %fd1380;
	min.u64 	%rd71, %rd69, %rd70;
	mov.b64 	%fd282, %rd71;
	max.u64 	%rd72, %rd70, %rd69;
	mov.b64 	%fd283, %rd72;
	{
	.reg .b32 %temp; 
	mov.b64 	{%temp, %r385}, %fd283;
	}
	and.b32  	%r386, %r385, -4194304;
	xor.b32  	%r387, %r386, 2144337920;
	mov.b32 	%r388, 0;
	mov.b64 	%fd1382, {%r388, %r387};
	mul.f64 	%fd1383, %fd1382, %fd282;
	mul.f64 	%fd1384, %fd1382, %fd283;
	mul.f64 	%fd1385, %fd1383, %fd1383;
	fma.rn.f64 	%fd1386, %fd1384, %fd1384, %fd1385;
	rsqrt.approx.ftz.f64 	%fd1387, %fd1386;
	mul.rn.f64 	%fd1388, %fd1387, %fd1387;
	neg.f64 	%fd1389, %fd1388;
	fma.rn.f64 	%fd1390, %fd1386, %fd1389, 0d3FF0000000000000;
	fma.rn.f64 	%fd1391, %fd1390, 0d3FD8000000000000, 0d3FE0000000000000;
	mul.rn.f64 	%fd1392, %fd1390, %fd1387;
	fma.rn.f64 	%fd1393, %fd1391, %fd1392, %fd1387;
	mul.f64 	%fd3315, %fd1382, %fd1393;
	{
	.reg .b32 %temp; 
	mov.b64 	{%temp, %r389}, %fd3315;
	}
	mov.f64 	%fd1394, 0d7FF0000000000000;
	{
	.reg .b32 %temp; 
	mov.b64 	{%temp, %r196}, %fd1394;
	}
	setp.lt.u32 	%p179, %r389, %r196;
	@%p179 bra 	$L__BB0_385;
	setp.nan.f64 	%p180, %fd283, %fd283;
	add.rn.f64 	%fd1395, %fd283, %fd282;
	setp.neu.f64 	%p181, %fd283, 0d7FF0000000000000;
	selp.b32 	%r390, %r196, 0, %p181;
	mov.b32 	%r391, 0;
	mov.b64 	%fd1396, {%r391, %r390};
	selp.f64 	%fd1397, %fd1395, %fd1396, %p180;
	setp.eq.f64 	%p182, %fd282, 0d7FF0000000000000;
	selp.f64 	%fd3315, 0d0000000000000000, %fd1397, %p182;
$L__BB0_385:
	st.global.f64 	[%rd1], %fd3315;
	bra.uni 	$L__BB0_502;
$L__BB0_386:
	mov.f64 	%fd1375, 0d3FE0000000000000;
	copysign.f64 	%fd1376, %fd417, %fd1375;
	add.rz.f64 	%fd1377, %fd417, %fd1376;
	cvt.rzi.f64.f64 	%fd1378, %fd1377;
	st.global.f64 	[%rd1], %fd1378;
	bra.uni 	$L__BB0_502;
$L__BB0_387:
	abs.f64 	%fd287, %fd417;
	setp.neu.f64 	%p175, %fd287, 0d7FF0000000000000;
	@%p175 bra 	$L__BB0_389;
	mov.f64 	%fd1353, 0d0000000000000000;
	mul.rn.f64 	%fd3316, %fd417, %fd1353;
	mov.b32 	%r928, 0;
	bra.uni 	$L__BB0_391;
$L__BB0_389:
	mul.f64 	%fd1348, %fd417, 0d3FE45F306DC9C883;
	cvt.rni.s32.f64 	%r928, %fd1348;
	cvt.rn.f64.s32 	%fd1349, %r928;
	fma.rn.f64 	%fd1350, %fd1349, 0dBFF921FB54442D18, %fd417;
	fma.rn.f64 	%fd1351, %fd1349, 0dBC91A62633145C00, %fd1350;
	fma.rn.f64 	%fd3316, %fd1349, 0dB97B839A252049C0, %fd1351;
	setp.ltu.f64 	%p176, %fd287, 0d41E0000000000000;
	@%p176 bra 	$L__BB0_391;
	{ // callseq 10, 0
	.param .b64 param0;
	st.param.f64 	[param0], %fd417;
	.param .align 16 .b8 retval0[16];
	call.uni (retval0), 
	__internal_trig_reduction_slowpathd, 
	(
	param0
	);
	ld.param.f64 	%fd3316, [retval0];
	ld.param.b32 	%r928, [retval0+8];
	} // callseq 10
$L__BB0_391:
	shl.b32 	%r382, %r928, 6;
	cvt.u64.u32 	%rd65, %r382;
	and.b64  	%rd66, %rd65, 64;
	mov.u64 	%rd67, __cudart_sin_cos_coeffs;
	add.s64 	%rd68, %rd67, %rd66;
	mul.rn.f64 	%fd1354, %fd3316, %fd3316;
	and.b32  	%r383, %r928, 1;
	setp.eq.b32 	%p177, %r383, 1;
	selp.f64 	%fd1355, 0dBDA8FF8320FD8164, 0d3DE5DB65F9785EBA, %p177;
	ld.global.nc.v2.f64 	{%fd1356, %fd1357}, [%rd68];
	fma.rn.f64 	%fd1358, %fd1355, %fd1354, %fd1356;
	fma.rn.f64 	%fd1359, %fd1358, %fd1354, %fd1357;
	ld.global.nc.v2.f64 	{%fd1360, %fd1361}, [%rd68+16];
	fma.rn.f64 	%fd1362, %fd1359, %fd1354, %fd1360;
	fma.rn.f64 	%fd1363, %fd1362, %fd1354, %fd1361;
	ld.global.nc.v2.f64 	{%fd1364, %fd1365}, [%rd68+32];
	fma.rn.f64 	%fd1366, %fd1363, %fd1354, %fd1364;
	fma.rn.f64 	%fd1367, %fd1366, %fd1354, %fd1365;
	fma.rn.f64 	%fd1368, %fd1367, %fd3316, %fd3316;
	fma.rn.f64 	%fd1369, %fd1367, %fd1354, 0d3FF0000000000000;
	selp.f64 	%fd1370, %fd1369, %fd1368, %p177;
	and.b32  	%r384, %r928, 2;
	setp.eq.s32 	%p178, %r384, 0;
	mov.f64 	%fd1371, 0d0000000000000000;
	sub.f64 	%fd1372, %fd1371, %fd1370;
	selp.f64 	%fd1373, %fd1370, %fd1372, %p178;
	st.global.f64 	[%rd1], %fd1373;
	bra.uni 	$L__BB0_502;
$L__BB0_392:
	abs.f64 	%fd292, %fd417;
	setp.neu.f64 	%p168, %fd292, 0d7FF0000000000000;
	@%p168 bra 	$L__BB0_394;
	mov.f64 	%fd1293, 0d0000000000000000;
	mul.rn.f64 	%fd3318, %fd417, %fd1293;
	mov.pred 	%p438, -1;
	bra.uni 	$L__BB0_397;
$L__BB0_394:
	mul.f64 	%fd1288, %fd417, 0d3FE45F306DC9C883;
	cvt.rni.s32.f64 	%r929, %fd1288;
	cvt.rn.f64.s32 	%fd1289, %r929;
	fma.rn.f64 	%fd1290, %fd1289, 0dBFF921FB54442D18, %fd417;
	fma.rn.f64 	%fd1291, %fd1289, 0dBC91A62633145C00, %fd1290;
	fma.rn.f64 	%fd3318, %fd1289, 0dB97B839A252049C0, %fd1291;
	setp.ltu.f64 	%p169, %fd292, 0d41E0000000000000;
	@%p169 bra 	$L__BB0_396;
	{ // callseq 9, 0
	.param .b64 param0;
	st.param.f64 	[param0], %fd417;
	.param .align 16 .b8 retval0[16];
	call.uni (retval0), 
	__internal_trig_reduction_slowpathd, 
	(
	param0
	);
	ld.param.f64 	%fd3318, [retval0];
	ld.param.b32 	%r929, [retval0+8];
	} // callseq 9
$L__BB0_396:
	and.b32  	%r374, %r929, 1;
	setp.eq.b32 	%p170, %r374, 1;
	not.pred 	%p438, %p170;
$L__BB0_397:
	mul.f64 	%fd1294, %fd3318, %fd3318;
	fma.rn.f64 	%fd1295, %fd1294, 0d3EE48DAC2799BCB9, 0dBEF9757C5B27EBB1;
	fma.rn.f64 	%fd1296, %fd1295, %fd1294, 0d3F0980E90FD91E04;
	fma.rn.f64 	%fd1297, %fd1296, %fd1294, 0dBEFAE2B0417D7E1D;
	fma.rn.f64 	%fd1298, %fd1297, %fd1294, 0d3F119F5341BFBA57;
	fma.rn.f64 	%fd1299, %fd1298, %fd1294, 0d3F15E791A00F6919;
	fma.rn.f64 	%fd1300, %fd1299, %fd1294, 0d3F2FF2E7FADEC73A;
	fma.rn.f64 	%fd1301, %fd1300, %fd1294, 0d3F434BC1B206DA62;
	fma.rn.f64 	%fd1302, %fd1301, %fd1294, 0d3F57DB18EF2F83F9;
	fma.rn.f64 	%fd1303, %fd1302, %fd1294, 0d3F6D6D2E7AE49FBC;
	fma.rn.f64 	%fd1304, %fd1303, %fd1294, 0d3F8226E3A816A776;
	fma.rn.f64 	%fd1305, %fd1304, %fd1294, 0d3F9664F485D25660;
	fma.rn.f64 	%fd1306, %fd1305, %fd1294, 0d3FABA1BA1BABF31D;
	fma.rn.f64 	%fd1307, %fd1306, %fd1294, 0d3FC11111111105D2;
	fma.rn.f64 	%fd1308, %fd1307, %fd1294, 0d3FD555555555555E;
	mul.f64 	%fd298, %fd1294, %fd1308;
	fma.rn.f64 	%fd3319, %fd298, %fd3318, %fd3318;
	@%p438 bra 	$L__BB0_399;
	sub.f64 	%fd1309, %fd3319, %fd3318;
	neg.f64 	%fd1310, %fd1309;
	fma.rn.f64 	%fd1311, %fd298, %fd3318, %fd1310;
	rcp.approx.ftz.f64 	%fd1312, %fd3319;
	neg.f64 	%fd1313, %fd3319;
	fma.rn.f64 	%fd1314, %fd1313, %fd1312, 0d3FF0000000000000;
	fma.rn.f64 	%fd1315, %fd1314, %fd1314, %fd1314;
	fma.rn.f64 	%fd1316, %fd1315, %fd1312, %fd1312;
	neg.f64 	%fd1317, %fd1316;
	fma.rn.f64 	%fd1318, %fd3319, %fd1317, 0d3FF0000000000000;
	fma.rn.f64 	%fd1319, %fd1317, %fd1311, %fd1318;
	fma.rn.f64 	%fd3319, %fd1319, %fd1317, %fd1317;
$L__BB0_399:
	st.global.f64 	[%rd1], %fd3319;
	bra.uni 	$L__BB0_502;
$L__BB0_400:
	mul.f64 	%fd1276, %fd417, %fd417;
	fma.rn.f64 	%fd1277, %fd1276, 0dBEF0BC46E2F5E964, 0d3F14359F420AFC3D;
	fma.rn.f64 	%fd1278, %fd1277, %fd1276, 0dBF2DF9F0728C5D84;
	fma.rn.f64 	%fd1279, %fd1278, %fd1276, 0d3F4337D1CEC4F033;
	fma.rn.f64 	%fd1280, %fd1279, %fd1276, 0dBF57D6E9674335B3;
	fma.rn.f64 	%fd1281, %fd1280, %fd1276, 0d3F6D6D000D7AAD3D;
	fma.rn.f64 	%fd1282, %fd1281, %fd1276, 0dBF8226E1F3CF1EF5;
	fma.rn.f64 	%fd1283, %fd1282, %fd1276, 0d3F9664F47EC0C8CF;
	fma.rn.f64 	%fd1284, %fd1283, %fd1276, 0dBFABA1BA1B80AB40;
	fma.rn.f64 	%fd1285, %fd1284, %fd1276, 0d3FC111111110FA4A;
	fma.rn.f64 	%fd1286, %fd1285, %fd1276, 0dBFD5555555555550;
	fma.rn.f64 	%fd1287, %fd1286, %fd1276, 0d0000000000000000;
	fma.rn.f64 	%fd304, %fd1287, %fd417, %fd417;
	st.global.f64 	[%rd1], %fd304;
	bra.uni 	$L__BB0_502;
$L__BB0_401:
	{
	.reg .b32 %temp; 
	mov.b64 	{%temp, %r204}, %fd417;
	}
	mov.b32 	%f5, %r204;
	setp.ltu.f64 	%p140, %fd417, 0d0000000000000000;
	@%p140 bra 	$L__BB0_412;
	setp.geu.f32 	%p141, %f5, 0f40100000;
	@%p141 bra 	$L__BB0_404;
	setp.ge.f32 	%p148, %f5, 0f400C0000;
	add.f64 	%fd1104, %fd417, 0dBFF0000000000000;
	selp.f64 	%fd1105, %fd1104, 0d3FF0000000000000, %p148;
	selp.f64 	%fd1106, %fd1104, %fd417, %p148;
	setp.ge.f32 	%p149, %f5, 0f40040000;
	neg.f64 	%fd1107, %fd1105;
	fma.rn.f64 	%fd1108, %fd1106, %fd1105, %fd1107;
	add.f64 	%fd1109, %fd1106, 0dBFF0000000000000;
	selp.f64 	%fd1110, %fd1108, %fd1105, %p149;
	selp.f64 	%fd1111, %fd1109, %fd1106, %p149;
	setp.ge.f32 	%p150, %f5, 0f3FF80000;
	neg.f64 	%fd1112, %fd1110;
	fma.rn.f64 	%fd1113, %fd1111, %fd1110, %fd1112;
	add.f64 	%fd1114, %fd1111, 0dBFF0000000000000;
	selp.f64 	%fd1115, %fd1113, %fd1110, %p150;
	selp.f64 	%fd1116, %fd1114, %fd1111, %p150;
	setp.ge.f32 	%p151, %f5, 0f3FE00000;
	add.f64 	%fd1117, %fd1116, 0dBFF0000000000000;
	selp.f64 	%fd1118, %fd1117, %fd1116, %p151;
	fma.rn.f64 	%fd1119, %fd1118, 0d3E381B4960FCF5C9, 0dBE8AF7049AE8A594;
	fma.rn.f64 	%fd1120, %fd1119, %fd1118, 0d3EB301D46D4B22F5;
	fma.rn.f64 	%fd1121, %fd1120, %fd1118, 0dBEB50272AEED0FC4;
	fma.rn.f64 	%fd1122, %fd1121, %fd1118, 0dBEF51CE1A40516F8;
	fma.rn.f64 	%fd1123, %fd1122, %fd1118, 0d3F20C8AA7419084C;
	fma.rn.f64 	%fd1124, %fd1123, %fd1118, 0dBF2C3650196BAD8A;
	fma.rn.f64 	%fd1125, %fd1124, %fd1118, 0dBF531711365A3E26;
	fma.rn.f64 	%fd1126, %fd1125, %fd1118, 0d3F7D919C52A7DF35;
	fma.rn.f64 	%fd1127, %fd1126, %fd1118, 0dBF83B4AF28386F4D;
	fma.rn.f64 	%fd1128, %fd1127, %fd1118, 0dBFA59AF103C37B4D;
	fma.rn.f64 	%fd1129, %fd1128, %fd1118, 0d3FC5512320B439EF;
	fma.rn.f64 	%fd1130, %fd1129, %fd1118, 0dBFA5815E8FA26F4F;
	fma.rn.f64 	%fd1131, %fd1130, %fd1118, 0dBFE4FCF4026AFA2B;
	fma.rn.f64 	%fd1132, %fd1131, %fd1118, 0d3FE2788CFC6FB619;
	fma.rn.f64 	%fd1133, %fd1132, %fd1118, 0d3FF0000000000000;
	mul.f64 	%fd1134, %fd417, %fd1133;
	selp.f64 	%fd1135, %fd1133, %fd1134, %p151;
	div.rn.f64 	%fd3323, %fd1115, %fd1135;
	bra.uni 	$L__BB0_423;
$L__BB0_404:
	{
	.reg .b32 %temp; 
	mov.b64 	{%r930, %temp}, %fd417;
	}
	shr.u32 	%r932, %r204, 20;
	setp.gt.u32 	%p142, %r204, 1048575;
	@%p142 bra 	$L__BB0_406;
	mul.f64 	%fd983, %fd417, 0d4350000000000000;
	{
	.reg .b32 %temp; 
	mov.b64 	{%temp, %r204}, %fd983;
	}
	{
	.reg .b32 %temp; 
	mov.b64 	{%r930, %temp}, %fd983;
	}
	shr.u32 	%r332, %r204, 20;
	add.s32 	%r932, %r332, -54;
$L__BB0_406:
	add.s32 	%r933, %r932, -1023;
	and.b32  	%r333, %r204, -2146435073;
	or.b32  	%r334, %r333, 1072693248;
	mov.b64 	%fd3320, {%r930, %r334};
	setp.lt.u32 	%p143, %r334, 1073127583;
	@%p143 bra 	$L__BB0_408;
	{
	.reg .b32 %temp; 
	mov.b64 	{%r335, %temp}, %fd3320;
	}
	{
	.reg .b32 %temp; 
	mov.b64 	{%temp, %r336}, %fd3320;
	}
	add.s32 	%r337, %r336, -1048576;
	mov.b64 	%fd3320, {%r335, %r337};
	add.s32 	%r933, %r932, -1022;
$L__BB0_408:
	add.f64 	%fd984, %fd3320, 0dBFF0000000000000;
	add.f64 	%fd985, %fd3320, 0d3FF0000000000000;
	rcp.approx.ftz.f64 	%fd986, %fd985;
	neg.f64 	%fd987, %fd985;
	fma.rn.f64 	%fd988, %fd987, %fd986, 0d3FF0000000000000;
	fma.rn.f64 	%fd989, %fd988, %fd988, %fd988;
	fma.rn.f64 	%fd990, %fd989, %fd986, %fd986;
	mul.f64 	%fd991, %fd984, %fd990;
	fma.rn.f64 	%fd992, %fd984, %fd990, %fd991;
	mul.f64 	%fd993, %fd992, %fd992;
	fma.rn.f64 	%fd994, %fd993, 0d3EB0F5FF7D2CAFE2, 0d3ED0F5D241AD3B5A;
	fma.rn.f64 	%fd995, %fd994, %fd993, 0d3EF3B20A75488A3F;
	fma.rn.f64 	%fd996, %fd995, %fd993, 0d3F1745CDE4FAECD5;
	fma.rn.f64 	%fd997, %fd996, %fd993, 0d3F3C71C7258A578B;
	fma.rn.f64 	%fd998, %fd997, %fd993, 0d3F6249249242B910;
	fma.rn.f64 	%fd999, %fd998, %fd993, 0d3F89999999999DFB;
	sub.f64 	%fd1000, %fd984, %fd992;
	add.f64 	%fd1001, %fd1000, %fd1000;
	neg.f64 	%fd1002, %fd992;
	fma.rn.f64 	%fd1003, %fd1002, %fd984, %fd1001;
	mul.f64 	%fd1004, %fd990, %fd1003;
	fma.rn.f64 	%fd1005, %fd993, %fd999, 0d3FB5555555555555;
	mov.f64 	%fd1006, 0d3FB5555555555555;
	sub.f64 	%fd1007, %fd1006, %fd1005;
	fma.rn.f64 	%fd1008, %fd993, %fd999, %fd1007;
	add.f64 	%fd1009, %fd1008, 0dBC46A4CB00B9E7B0;
	add.f64 	%fd1010, %fd1005, %fd1009;
	sub.f64 	%fd1011, %fd1005, %fd1010;
	add.f64 	%fd1012, %fd1009, %fd1011;
	mul.rn.f64 	%fd1013, %fd992, %fd992;
	neg.f64 	%fd1014, %fd1013;
	fma.rn.f64 	%fd1015, %fd992, %fd992, %fd1014;
	{
	.reg .b32 %temp; 
	mov.b64 	{%r338, %temp}, %fd1004;
	}
	{
	.reg .b32 %temp; 
	mov.b64 	{%temp, %r339}, %fd1004;
	}
	add.s32 	%r340, %r339, 1048576;
	mov.b64 	%fd1016, {%r338, %r340};
	fma.rn.f64 	%fd1017, %fd992, %fd1016, %fd1015;
	mul.rn.f64 	%fd1018, %fd1013, %fd992;
	neg.f64 	%fd1019, %fd1018;
	fma.rn.f64 	%fd1020, %fd1013, %fd992, %fd1019;
	fma.rn.f64 	%fd1021, %fd1013, %fd1004, %fd1020;
	fma.rn.f64 	%fd1022, %fd1017, %fd992, %fd1021;
	mul.rn.f64 	%fd1023, %fd1010, %fd1018;
	neg.f64 	%fd1024, %fd1023;
	fma.rn.f64 	%fd1025, %fd1010, %fd1018, %fd1024;
	fma.rn.f64 	%fd1026, %fd1010, %fd1022, %fd1025;
	fma.rn.f64 	%fd1027, %fd1012, %fd1018, %fd1026;
	add.f64 	%fd1028, %fd1023, %fd1027;
	sub.f64 	%fd1029, %fd1023, %fd1028;
	add.f64 	%fd1030, %fd1027, %fd1029;
	add.f64 	%fd1031, %fd992, %fd1028;
	sub.f64 	%fd1032, %fd992, %fd1031;
	add.f64 	%fd1033, %fd1028, %fd1032;
	add.f64 	%fd1034, %fd1030, %fd1033;
	add.f64 	%fd1035, %fd1004, %fd1034;
	add.f64 	%fd1036, %fd1031, %fd1035;
	sub.f64 	%fd1037, %fd1031, %fd1036;
	add.f64 	%fd1038, %fd1035, %fd1037;
	xor.b32  	%r341, %r933, -2147483648;
	mov.b32 	%r342, 1127219200;
	mov.b64 	%fd1039, {%r341, %r342};
	mov.b32 	%r343, -2147483648;
	mov.b64 	%fd1040, {%r343, %r342};
	sub.f64 	%fd1041, %fd1039, %fd1040;
	fma.rn.f64 	%fd1042, %fd1041, 0d3FE62E42FEFA39EF, %fd1036;
	fma.rn.f64 	%fd1043, %fd1041, 0dBFE62E42FEFA39EF, %fd1042;
	sub.f64 	%fd1044, %fd1043, %fd1036;
	sub.f64 	%fd1045, %fd1038, %fd1044;
	fma.rn.f64 	%fd1046, %fd1041, 0d3C7ABC9E3B39803F, %fd1045;
	add.f64 	%fd1047, %fd1042, %fd1046;
	sub.f64 	%fd1048, %fd1042, %fd1047;
	add.f64 	%fd1049, %fd1046, %fd1048;
	add.f64 	%fd1050, %fd417, 0dBFE0000000000000;
	mul.rn.f64 	%fd1051, %fd1047, %fd1050;
	neg.f64 	%fd1052, %fd1051;
	fma.rn.f64 	%fd1053, %fd1047, %fd1050, %fd1052;
	fma.rn.f64 	%fd1054, %fd1049, %fd1050, %fd1053;
	add.f64 	%fd1055, %fd1051, %fd1054;
	sub.f64 	%fd1056, %fd1051, %fd1055;
	add.f64 	%fd1057, %fd1054, %fd1056;
	sub.f64 	%fd1058, %fd1055, %fd417;
	sub.f64 	%fd1059, %fd1055, %fd1058;
	sub.f64 	%fd1060, %fd1059, %fd417;
	add.f64 	%fd1061, %fd1057, %fd1060;
	add.f64 	%fd310, %fd1058, %fd1061;
	sub.f64 	%fd1062, %fd1058, %fd310;
	add.f64 	%fd311, %fd1061, %fd1062;
	fma.rn.f64 	%fd1063, %fd310, 0d3FF71547652B82FE, 0d4338000000000000;
	{
	.reg .b32 %temp; 
	mov.b64 	{%r216, %temp}, %fd1063;
	}
	mov.f64 	%fd1064, 0dC338000000000000;
	add.rn.f64 	%fd1065, %fd1063, %fd1064;
	fma.rn.f64 	%fd1066, %fd1065, 0dBFE62E42FEFA39EF, %fd310;
	fma.rn.f64 	%fd1067, %fd1065, 0dBC7ABC9E3B39803F, %fd1066;
	fma.rn.f64 	%fd1068, %fd1067, 0d3E5ADE1569CE2BDF, 0d3E928AF3FCA213EA;
	fma.rn.f64 	%fd1069, %fd1068, %fd1067, 0d3EC71DEE62401315;
	fma.rn.f64 	%fd1070, %fd1069, %fd1067, 0d3EFA01997C89EB71;
	fma.rn.f64 	%fd1071, %fd1070, %fd1067, 0d3F2A01A014761F65;
	fma.rn.f64 	%fd1072, %fd1071, %fd1067, 0d3F56C16C1852B7AF;
	fma.rn.f64 	%fd1073, %fd1072, %fd1067, 0d3F81111111122322;
	fma.rn.f64 	%fd1074, %fd1073, %fd1067, 0d3FA55555555502A1;
	fma.rn.f64 	%fd1075, %fd1074, %fd1067, 0d3FC5555555555511;
	fma.rn.f64 	%fd1076, %fd1075, %fd1067, 0d3FE000000000000B;
	fma.rn.f64 	%fd1077, %fd1076, %fd1067, 0d3FF0000000000000;
	fma.rn.f64 	%fd1078, %fd1077, %fd1067, 0d3FF0000000000000;
	{
	.reg .b32 %temp; 
	mov.b64 	{%r217, %temp}, %fd1078;
	}
	{
	.reg .b32 %temp; 
	mov.b64 	{%temp, %r218}, %fd1078;
	}
	shl.b32 	%r344, %r216, 20;
	add.s32 	%r345, %r344, %r218;
	mov.b64 	%fd3321, {%r217, %r345};
	{
	.reg .b32 %temp; 
	mov.b64 	{%temp, %r346}, %fd310;
	}
	mov.b32 	%f7, %r346;
	abs.f32 	%f6, %f7;
	setp.lt.f32 	%p144, %f6, 0f4086232B;
	@%p144 bra 	$L__BB0_411;
	setp.lt.f64 	%p145, %fd310, 0d0000000000000000;
	add.f64 	%fd1079, %fd310, 0d7FF0000000000000;
	selp.f64 	%fd3321, 0d0000000000000000, %fd1079, %p145;
	setp.geu.f32 	%p146, %f6, 0f40874800;
	@%p146 bra 	$L__BB0_411;
	shr.u32 	%r347, %r216, 31;
	add.s32 	%r348, %r216, %r347;
	shr.s32 	%r349, %r348, 1;
	shl.b32 	%r350, %r349, 20;
	add.s32 	%r351, %r218, %r350;
	mov.b64 	%fd1080, {%r217, %r351};
	sub.s32 	%r352, %r216, %r349;
	shl.b32 	%r353, %r352, 20;
	add.s32 	%r354, %r353, 1072693248;
	mov.b32 	%r355, 0;
	mov.b64 	%fd1081, {%r355, %r354};
	mul.f64 	%fd3321, %fd1081, %fd1080;
$L__BB0_411:
	fma.rn.f64 	%fd1082, %fd311, %fd3321, %fd3321;
	mul.f64 	%fd1083, %fd1082, 0dBCAA6A0D6F814637;
	fma.rn.f64 	%fd1084, %fd1082, 0d40040D931FF62706, %fd1083;
	rcp.approx.ftz.f64 	%fd1085, %fd417;
	neg.f64 	%fd1086, %fd417;
	fma.rn.f64 	%fd1087, %fd1086, %fd1085, 0d3FF0000000000000;
	fma.rn.f64 	%fd1088, %fd1087, %fd1087, %fd1087;
	fma.rn.f64 	%fd1089, %fd1088, %fd1085, %fd1085;
	fma.rn.f64 	%fd1090, %fd1089, 0dBF64BEE47C38A637, 0d3F73C25DA81303D5;
	fma.rn.f64 	%fd1091, %fd1090, %fd1089, 0dBF6B7C37A96CFC72;
	fma.rn.f64 	%fd1092, %fd1091, %fd1089, 0d3F35A85ABDE1E324;
	fma.rn.f64 	%fd1093, %fd1092, %fd1089, 0d3F4A8B28F07B3F05;
	fma.rn.f64 	%fd1094, %fd1093, %fd1089, 0dBF0A15D1D45A282F;
	fma.rn.f64 	%fd1095, %fd1094, %fd1089, 0dBF4367D3468CB5BE;
	fma.rn.f64 	%fd1096, %fd1095, %fd1089, 0d3F12471B0E9F1005;
	fma.rn.f64 	%fd1097, %fd1096, %fd1089, 0d3F49B1004744D5C4;
	fma.rn.f64 	%fd1098, %fd1097, %fd1089, 0dBF2E13CE69AB4B7F;
	fma.rn.f64 	%fd1099, %fd1098, %fd1089, 0dBF65F7268ECF8A01;
	fma.rn.f64 	%fd1100, %fd1099, %fd1089, 0d3F6C71C71C71ACE0;
	fma.rn.f64 	%fd1101, %fd1100, %fd1089, 0d3FB5555555555556;
	mul.f64 	%fd1102, %fd1089, %fd1101;
	fma.rn.f64 	%fd1103, %fd1102, %fd1084, %fd1084;
	setp.ge.f64 	%p147, %fd417, 0d406573FAE561F648;
	selp.f64 	%fd3323, 0d7FF0000000000000, %fd1103, %p147;
	bra.uni 	$L__BB0_423;
$L__BB0_412:
	setp.geu.f64 	%p152, %fd417, 0d0000000000000000;
	@%p152 bra 	$L__BB0_422;
	cvt.rzi.f64.f64 	%fd1137, %fd417;
	setp.eq.f64 	%p153, %fd417, %fd1137;
	mov.f64 	%fd3323, 0dFFF8000000000000;
	@%p153 bra 	$L__BB0_423;
	setp.leu.f32 	%p154, %f5, 0fC0100000;
	@%p154 bra 	$L__BB0_416;
	setp.le.f32 	%p162, %f5, 0fC00C0000;
	fma.rn.f64 	%fd1216, %fd417, %fd417, %fd417;
	add.f64 	%fd1217, %fd417, 0d3FF0000000000000;
	selp.f64 	%fd1218, %fd1216, %fd417, %p162;
	selp.f64 	%fd1219, %fd1217, %fd417, %p162;
	setp.le.f32 	%p163, %f5, 0fC0040000;
	fma.rn.f64 	%fd1220, %fd1219, %fd1218, %fd1218;
	add.f64 	%fd1221, %fd1219, 0d3FF0000000000000;
	selp.f64 	%fd1222, %fd1220, %fd1218, %p163;
	selp.f64 	%fd1223, %fd1221, %fd1219, %p163;
	setp.le.f32 	%p164, %f5, 0fBFF80000;
	fma.rn.f64 	%fd1224, %fd1223, %fd1222, %fd1222;
	add.f64 	%fd1225, %fd1223, 0d3FF0000000000000;
	selp.f64 	%fd1226, %fd1224, %fd1222, %p164;
	selp.f64 	%fd1227, %fd1225, %fd1223, %p164;
	setp.le.f32 	%p165, %f5, 0fBFE00000;
	fma.rn.f64 	%fd1228, %fd1227, %fd1226, %fd1226;
	add.f64 	%fd1229, %fd1227, 0d3FF0000000000000;
	selp.f64 	%fd1230, %fd1228, %fd1226, %p165;
	selp.f64 	%fd1231, %fd1229, %fd1227, %p165;
	fma.rn.f64 	%fd1232, %fd1231, 0d3E381B4960FCF5C9, 0dBE8AF7049AE8A594;
	fma.rn.f64 	%fd1233, %fd1232, %fd1231, 0d3EB301D46D4B22F5;
	fma.rn.f64 	%fd1234, %fd1233, %fd1231, 0dBEB50272AEED0FC4;
	fma.rn.f64 	%fd1235, %fd1234, %fd1231, 0dBEF51CE1A40516F8;
	fma.rn.f64 	%fd1236, %fd1235, %fd1231, 0d3F20C8AA7419084C;
	fma.rn.f64 	%fd1237, %fd1236, %fd1231, 0dBF2C3650196BAD8A;
	fma.rn.f64 	%fd1238, %fd1237, %fd1231, 0dBF531711365A3E26;
	fma.rn.f64 	%fd1239, %fd1238, %fd1231, 0d3F7D919C52A7DF35;
	fma.rn.f64 	%fd1240, %fd1239, %fd1231, 0dBF83B4AF28386F4D;
	fma.rn.f64 	%fd1241, %fd1240, %fd1231, 0dBFA59AF103C37B4D;
	fma.rn.f64 	%fd1242, %fd1241, %fd1231, 0d3FC5512320B439EF;
	fma.rn.f64 	%fd1243, %fd1242, %fd1231, 0dBFA5815E8FA26F4F;
	fma.rn.f64 	%fd1244, %fd1243, %fd1231, 0dBFE4FCF4026AFA2B;
	fma.rn.f64 	%fd1245, %fd1244, %fd1231, 0d3FE2788CFC6FB619;
	fma.rn.f64 	%fd1246, %fd1245, %fd1231, 0d3FF0000000000000;
	mul.f64 	%fd1247, %fd1230, %fd1246;
	rcp.rn.f64 	%fd3323, %fd1247;
	bra.uni 	$L__BB0_423;
$L__BB0_416:
	setp.leu.f32 	%p155, %f5, 0fC0672000;
	@%p155 bra 	$L__BB0_421;
	{
	.reg .b32 %temp; 
	mov.b64 	{%r356, %temp}, %fd417;
	}
	add.s32 	%r357, %r204, 1048576;
	mov.b64 	%fd1143, {%r356, %r357};
	cvt.rni.f64.f64 	%fd1144, %fd1143;
	cvt.rzi.s64.f64 	%rd53, %fd1144;
	cvt.u32.u64 	%r358, %rd53;
	fma.rn.f64 	%fd1145, %fd1144, 0dBFE0000000000000, %fd417;
	mul.f64 	%fd1146, %fd1145, 0d3CA1A62633145C07;
	fma.rn.f64 	%fd1147, %fd1145, 0d400921FB54442D18, %fd1146;
	shl.b64 	%rd54, %rd53, 6;
	and.b64  	%rd55, %rd54, 64;
	mov.u64 	%rd56, __cudart_sin_cos_coeffs;
	add.s64 	%rd57, %rd56, %rd55;
	mul.rn.f64 	%fd1148, %fd1147, %fd1147;
	and.b64  	%rd58, %rd53, 1;
	setp.eq.b64 	%p157, %rd58, 1;
	selp.f64 	%fd1149, 0dBDA8FF8320FD8164, 0d3DE5DB65F9785EBA, %p157;
	ld.global.nc.v2.f64 	{%fd1150, %fd1151}, [%rd57];
	fma.rn.f64 	%fd1152, %fd1149, %fd1148, %fd1150;
	fma.rn.f64 	%fd1153, %fd1152, %fd1148, %fd1151;
	ld.global.nc.v2.f64 	{%fd1154, %fd1155}, [%rd57+16];
	fma.rn.f64 	%fd1156, %fd1153, %fd1148, %fd1154;
	fma.rn.f64 	%fd1157, %fd1156, %fd1148, %fd1155;
	ld.global.nc.v2.f64 	{%fd1158, %fd1159}, [%rd57+32];
	fma.rn.f64 	%fd1160, %fd1157, %fd1148, %fd1158;
	fma.rn.f64 	%fd1161, %fd1160, %fd1148, %fd1159;
	fma.rn.f64 	%fd1162, %fd1161, %fd1147, %fd1147;
	fma.rn.f64 	%fd1163, %fd1161, %fd1148, 0d3FF0000000000000;
	selp.f64 	%fd1164, %fd1163, %fd1162, %p157;
	and.b32  	%r359, %r358, 2;
	setp.eq.s32 	%p158, %r359, 0;
	mov.f64 	%fd1165, 0d0000000000000000;
	sub.f64 	%fd1166, %fd1165, %fd1164;
	selp.f64 	%fd1167, %fd1164, %fd1166, %p158;
	abs.f64 	%fd318, %fd417;
	rcp.approx.ftz.f64 	%fd1168, %fd318;
	neg.f64 	%fd1169, %fd318;
	fma.rn.f64 	%fd1170, %fd1169, %fd1168, 0d3FF0000000000000;
	fma.rn.f64 	%fd1171, %fd1170, %fd1170, %fd1170;
	fma.rn.f64 	%fd1172, %fd1171, %fd1168, %fd1168;
	fma.rn.f64 	%fd1173, %fd1172, 0dBF64BEE47C38A637, 0d3F73C25DA81303D5;
	fma.rn.f64 	%fd1174, %fd1173, %fd1172, 0dBF6B7C37A96CFC72;
	fma.rn.f64 	%fd1175, %fd1174, %fd1172, 0d3F35A85ABDE1E324;
	fma.rn.f64 	%fd1176, %fd1175, %fd1172, 0d3F4A8B28F07B3F05;
	fma.rn.f64 	%fd1177, %fd1176, %fd1172, 0dBF0A15D1D45A282F;
	fma.rn.f64 	%fd1178, %fd1177, %fd1172, 0dBF4367D3468CB5BE;
	fma.rn.f64 	%fd1179, %fd1178, %fd1172, 0d3F12471B0E9F1005;
	fma.rn.f64 	%fd1180, %fd1179, %fd1172, 0d3F49B1004744D5C4;
	fma.rn.f64 	%fd1181, %fd1180, %fd1172, 0dBF2E13CE69AB4B7F;
	fma.rn.f64 	%fd1182, %fd1181, %fd1172, 0dBF65F7268ECF8A01;
	fma.rn.f64 	%fd1183, %fd1182, %fd1172, 0d3F6C71C71C71ACE0;
	fma.rn.f64 	%fd1184, %fd1183, %fd1172, 0d3FB5555555555556;
	mul.f64 	%fd1185, %fd1172, %fd1184;
	fma.rn.f64 	%fd319, %fd1185, %fd1167, %fd1167;
	fma.rn.f64 	%fd1186, %fd318, 0d3FF71547652B82FE, 0d4338000000000000;
	{
	.reg .b32 %temp; 
	mov.b64 	{%r219, %temp}, %fd1186;
	}
	mov.f64 	%fd1187, 0dC338000000000000;
	add.rn.f64 	%fd1188, %fd1186, %fd1187;
	fma.rn.f64 	%fd1189, %fd1188, 0dBFE62E42FEFA39EF, %fd318;
	fma.rn.f64 	%fd1190, %fd1188, 0dBC7ABC9E3B39803F, %fd1189;
	fma.rn.f64 	%fd1191, %fd1190, 0d3E5ADE1569CE2BDF, 0d3E928AF3FCA213EA;
	fma.rn.f64 	%fd1192, %fd1191, %fd1190, 0d3EC71DEE62401315;
	fma.rn.f64 	%fd1193, %fd1192, %fd1190, 0d3EFA01997C89EB71;
	fma.rn.f64 	%fd1194, %fd1193, %fd1190, 0d3F2A01A014761F65;
	fma.rn.f64 	%fd1195, %fd1194, %fd1190, 0d3F56C16C1852B7AF;
	fma.rn.f64 	%fd1196, %fd1195, %fd1190, 0d3F81111111122322;
	fma.rn.f64 	%fd1197, %fd1196, %fd1190, 0d3FA55555555502A1;
	fma.rn.f64 	%fd1198, %fd1197, %fd1190, 0d3FC5555555555511;
	fma.rn.f64 	%fd1199, %fd1198, %fd1190, 0d3FE000000000000B;
	fma.rn.f64 	%fd1200, %fd1199, %fd1190, 0d3FF0000000000000;
	fma.rn.f64 	%fd3322, %fd1200, %fd1190, 0d3FF0000000000000;
	abs.s32 	%r360, %r219;
	setp.gt.s32 	%p159, %r360, 1022;
	@%p159 bra 	$L__BB0_419;
	shl.b32 	%r366, %r219, 20;
	add.s32 	%r934, %r366, 1072693248;
	bra.uni 	$L__BB0_420;
$L__BB0_419:
	add.s32 	%r361, %r219, 2046;
	shl.b32 	%r362, %r361, 19;
	and.b32  	%r363, %r362, -1048576;
	shl.b32 	%r364, %r361, 20;
	sub.s32 	%r934, %r364, %r363;
	mov.b32 	%r365, 0;
	mov.b64 	%fd1201, {%r365, %r363};
	mul.f64 	%fd3322, %fd1201, %fd3322;
$L__BB0_420:
	mov.b32 	%r367, 0;
	mov.b64 	%fd1202, {%r367, %r934};
	mul.f64 	%fd1203, %fd3322, %fd1202;
	mul.f64 	%fd1204, %fd1203, 0dBC9A6A0D6F814637;
	fma.rn.f64 	%fd1205, %fd1203, 0d3FF40D931FF62706, %fd1204;
	mul.f64 	%fd1206, %fd318, %fd319;
	div.rn.f64 	%fd1207, %fd1205, %fd1206;
	add.f64 	%fd1208, %fd318, 0dBFE0000000000000;
	setp.gtu.f32 	%p160, %f5, 0fC061E400;
	{
	.reg .b32 %temp; 
	mov.b64 	{%r368, %temp}, %fd1208;
	}
	{
	.reg .b32 %temp; 
	mov.b64 	{%temp, %r369}, %fd1208;
	}
	add.s32 	%r370, %r369, -1048576;
	mov.b64 	%fd1209, {%r368, %r370};
	selp.f64 	%fd1210, %fd1208, %fd1209, %p160;
	neg.f64 	%fd1211, %fd1210;
	{ // callseq 8, 0
	.param .b64 param0;
	st.param.f64 	[param0], %fd318;
	.param .b64 param1;
	st.param.f64 	[param1], %fd1211;
	.param .b64 retval0;
	call.uni (retval0), 
	__internal_accurate_pow, 
	(
	param0, 
	param1
	);
	ld.param.f64 	%fd1212, [retval0];
	} // callseq 8
	setp.le.f32 	%p161, %f5, 0fC061E400;
	mul.f64 	%fd1214, %fd1212, %fd1207;
	selp.f64 	%fd1215, %fd1214, %fd1207, %p161;
	mul.f64 	%fd3323, %fd1212, %fd1215;
	bra.uni 	$L__BB0_423;
$L__BB0_421:
	cvt.rmi.f64.f64 	%fd1138, %fd417;
	mul.f64 	%fd1139, %fd1138, 0d3FE0000000000000;
	cvt.rmi.f64.f64 	%fd1140, %fd1139;
	add.f64 	%fd1141, %fd1140, %fd1140;
	sub.f64 	%fd1142, %fd1138, %fd1141;
	setp.eq.f64 	%p156, %fd1142, 0d3FF0000000000000;
	selp.f64 	%fd3323, 0d8000000000000000, 0d0000000000000000, %p156;
	bra.uni 	$L__BB0_423;
$L__BB0_422:
	add.f64 	%fd3323, %fd417, %fd417;
$L__BB0_423:
	st.global.f64 	[%rd1], %fd3323;
	bra.uni 	$L__BB0_502;
$L__BB0_424:
	abs.f64 	%fd327, %fd417;
	setp.gtu.f64 	%p117, %fd327, 0d3FE97F4A8F9D3F28;
	@%p117 bra 	$L__BB0_447;
	mul.f64 	%fd699, %fd417, %fd417;
	fma.rn.f64 	%fd700, %fd699, 0d3C8EFBD0A1B77C65, 0dBD13098C51C18514;
	fma.rn.f64 	%fd701, %fd700, %fd699, 0d3D923102D2F5F2F5;
	fma.rn.f64 	%fd702, %fd701, %fd699, 0dBE0A5F2DEE7D526E;
	fma.rn.f64 	%fd703, %fd702, %fd699, 0d3E7BB77E758B38AF;
	fma.rn.f64 	%fd704, %fd703, %fd699, 0dBEE3D1A206EC4F36;
	fma.rn.f64 	%fd705, %fd704, %fd699, 0d3F4183DCD3ED6294;
	fma.rn.f64 	%fd706, %fd705, %fd699, 0dBF903921CF04F123;
	fma.rn.f64 	%fd707, %fd706, %fd699, 0d3FC5DB69D7753176;
	add.f64 	%fd708, %fd699, 0dBFDBA96740000000;
	add.f64 	%fd709, %fd708, 0d3E15A30C80000000;
	mul.f64 	%fd328, %fd709, %fd707;
	{
	.reg .b32 %temp; 
	mov.b64 	{%temp, %r935}, %fd327;
	}
	{
	.reg .b32 %temp; 
	mov.b64 	{%r936, %temp}, %fd327;
	}
	setp.gt.s32 	%p118, %r935, 1048575;
	mov.b32 	%r937, -1023;
	mov.f64 	%fd3324, %fd327;
	@%p118 bra 	$L__BB0_427;
	mul.f64 	%fd3324, %fd327, 0d4350000000000000;
	{
	.reg .b32 %temp; 
	mov.b64 	{%temp, %r935}, %fd3324;
	}
	{
	.reg .b32 %temp; 
	mov.b64 	{%r936, %temp}, %fd3324;
	}
	mov.b32 	%r937, -1077;
$L__BB0_427:
	add.s32 	%r306, %r935, -1;
	setp.gt.u32 	%p119, %r306, 2146435070;
	@%p119 bra 	$L__BB0_431;
	shr.u32 	%r309, %r935, 20;
	add.s32 	%r938, %r937, %r309;
	and.b32  	%r310, %r935, 1048575;
	or.b32  	%r311, %r310, 1072693248;
	mov.b64 	%fd3325, {%r936, %r311};
	setp.lt.u32 	%p121, %r311, 1073127583;
	@%p121 bra 	$L__BB0_430;
	{
	.reg .b32 %temp; 
	mov.b64 	{%r312, %temp}, %fd3325;
	}
	{
	.reg .b32 %temp; 
	mov.b64 	{%temp, %r313}, %fd3325;
	}
	add.s32 	%r314, %r313, -1048576;
	mov.b64 	%fd3325, {%r312, %r314};
	add.s32 	%r938, %r938, 1;
$L__BB0_430:
	add.f64 	%fd711, %fd3325, 0dBFF0000000000000;
	add.f64 	%fd712, %fd3325, 0d3FF0000000000000;
	rcp.approx.ftz.f64 	%fd713, %fd712;
	neg.f64 	%fd714, %fd712;
	fma.rn.f64 	%fd715, %fd714, %fd713, 0d3FF0000000000000;
	fma.rn.f64 	%fd716, %fd715, %fd715, %fd715;
	fma.rn.f64 	%fd717, %fd716, %fd713, %fd713;
	mul.f64 	%fd718, %fd711, %fd717;
	fma.rn.f64 	%fd719, %fd711, %fd717, %fd718;
	mul.f64 	%fd720, %fd719, %fd719;
	fma.rn.f64 	%fd721, %fd720, 0d3EB1380B3AE80F1E, 0d3ED0EE258B7A8B04;
	fma.rn.f64 	%fd722, %fd721, %fd720, 0d3EF3B2669F02676F;
	fma.rn.f64 	%fd723, %fd722, %fd720, 0d3F1745CBA9AB0956;
	fma.rn.f64 	%fd724, %fd723, %fd720, 0d3F3C71C72D1B5154;
	fma.rn.f64 	%fd725, %fd724, %fd720, 0d3F624924923BE72D;
	fma.rn.f64 	%fd726, %fd725, %fd720, 0d3F8999999999A3C4;
	fma.rn.f64 	%fd727, %fd726, %fd720, 0d3FB5555555555554;
	sub.f64 	%fd728, %fd711, %fd719;
	add.f64 	%fd729, %fd728, %fd728;
	neg.f64 	%fd730, %fd719;
	fma.rn.f64 	%fd731, %fd730, %fd711, %fd729;
	mul.f64 	%fd732, %fd717, %fd731;
	mul.f64 	%fd733, %fd720, %fd727;
	fma.rn.f64 	%fd734, %fd733, %fd719, %fd732;
	xor.b32  	%r315, %r938, -2147483648;
	mov.b32 	%r316, 1127219200;
	mov.b64 	%fd735, {%r315, %r316};
	mov.b32 	%r317, -2147483648;
	mov.b64 	%fd736, {%r317, %r316};
	sub.f64 	%fd737, %fd735, %fd736;
	fma.rn.f64 	%fd738, %fd737, 0d3FE62E42FEFA39EF, %fd719;
	fma.rn.f64 	%fd739, %fd737, 0dBFE62E42FEFA39EF, %fd738;
	sub.f64 	%fd740, %fd739, %fd719;
	sub.f64 	%fd741, %fd734, %fd740;
	fma.rn.f64 	%fd742, %fd737, 0d3C7ABC9E3B39803F, %fd741;
	add.f64 	%fd3326, %fd738, %fd742;
	bra.uni 	$L__BB0_432;
$L__BB0_431:
	fma.rn.f64 	%fd710, %fd3324, 0d7FF0000000000000, 0d7FF0000000000000;
	{
	.reg .b32 %temp; 
	mov.b64 	{%temp, %r307}, %fd3324;
	}
	and.b32  	%r308, %r307, 2147483647;
	setp.eq.s32 	%p120, %r308, 0;
	selp.f64 	%fd3326, 0dFFF0000000000000, %fd710, %p120;
$L__BB0_432:
	setp.gtu.f64 	%p122, %fd327, 0d400FB319F277BBE5;
	@%p122 bra 	$L__BB0_434;
	add.f64 	%fd743, %fd327, 0dC0033D152E971B40;
	add.f64 	%fd744, %fd743, 0d3CA0F539D7DA258E;
	fma.rn.f64 	%fd745, %fd744, 0dBCC0D18564C48C61, 0dBCFCF8F9A8C294BC;
	fma.rn.f64 	%fd746, %fd745, %fd744, 0d3D3FAB983CAE498B;
	fma.rn.f64 	%fd747, %fd746, %fd744, 0d3D7CD7C018579B88;
	fma.rn.f64 	%fd748, %fd747, %fd744, 0dBDBBDD2342D64FDD;
	fma.rn.f64 	%fd749, %fd748, %fd744, 0dBDF5C2D9416B1E2B;
	fma.rn.f64 	%fd750, %fd749, %fd744, 0d3E32951D73174DD5;
	fma.rn.f64 	%fd751, %fd750, %fd744, 0d3E67FF99802CAEB5;
	fma.rn.f64 	%fd752, %fd751, %fd744, 0dBEA1CCE305C4C9F7;
	fma.rn.f64 	%fd753, %fd752, %fd744, 0dBED232C77E29E1BB;
	fma.rn.f64 	%fd754, %fd753, %fd744, 0d3F06ED3B9F0EF757;
	fma.rn.f64 	%fd755, %fd754, %fd744, 0d3F315382BA096A62;
	fma.rn.f64 	%fd756, %fd755, %fd744, 0dBF61F992590D1AE4;
	fma.rn.f64 	%fd757, %fd756, %fd744, 0dBF81BB1CBE1A465F;
	fma.rn.f64 	%fd758, %fd757, %fd744, 0d3FACFAE864368D84;
	fma.rn.f64 	%fd759, %fd758, %fd744, 0d3FBBA1DEEA0294A3;
	fma.rn.f64 	%fd760, %fd759, %fd744, 0dBFE09CDB36551280;
	mul.f64 	%fd3330, %fd744, %fd760;
	bra.uni 	$L__BB0_446;
$L__BB0_434:
	setp.gtu.f64 	%p123, %fd327, 0d401C58FD1A62F5EC;
	@%p123 bra 	$L__BB0_436;
	add.f64 	%fd761, %fd327, 0dC016148F5B2C2E45;
	add.f64 	%fd762, %fd761, 0dBC975054CD60A517;
	fma.rn.f64 	%fd763, %fd762, 0d3CBCB0A8F126B343, 0d3CF83FD1F333EB61;
	fma.rn.f64 	%fd764, %fd763, %fd762, 0dBD4100E33E3FB413;
	fma.rn.f64 	%fd765, %fd764, %fd762, 0dBD7846076D004627;
	fma.rn.f64 	%fd766, %fd765, %fd762, 0d3DBE2F1D4F90720D;
	fma.rn.f64 	%fd767, %fd766, %fd762, 0d3DF1D03B1E4A119B;
	fma.rn.f64 	%fd768, %fd767, %fd762, 0dBE341D72B1B3BCE9;
	fma.rn.f64 	%fd769, %fd768, %fd762, 0dBE62DA37CE2A9EF8;
	fma.rn.f64 	%fd770, %fd769, %fd762, 0d3EA32E6D9974F763;
	fma.rn.f64 	%fd771, %fd770, %fd762, 0d3ECAD77D744A1879;
	fma.rn.f64 	%fd772, %fd771, %fd762, 0dBF0863F481A37337;
	fma.rn.f64 	%fd773, %fd772, %fd762, 0dBF26F641F418F0F4;
	fma.rn.f64 	%fd774, %fd773, %fd762, 0d3F627E31FE9A969E;
	fma.rn.f64 	%fd775, %fd774, %fd762, 0d3F72F7FFE9025628;
	fma.rn.f64 	%fd776, %fd775, %fd762, 0dBFAB2150CB41E8BF;
	fma.rn.f64 	%fd777, %fd776, %fd762, 0dBF9F8F72E7A848DE;
	fma.rn.f64 	%fd778, %fd777, %fd762, 0d3FD5C6E60A097823;
	mul.f64 	%fd3330, %fd762, %fd778;
	bra.uni 	$L__BB0_446;
$L__BB0_436:
	setp.gtu.f64 	%p124, %fd327, 0d402471FCB6A7A8C0;
	@%p124 bra 	$L__BB0_438;
	add.f64 	%fd779, %fd327, 0dC0214EB56CCCDECA;
	add.f64 	%fd780, %fd779, 0d3CB51970714C7C25;
	fma.rn.f64 	%fd781, %fd780, 0dBCBDB7FFCF659E24, 0dBCF4B3A71AAAC629;
	fma.rn.f64 	%fd782, %fd781, %fd780, 0d3D417EC150ECDCE7;
	fma.rn.f64 	%fd783, %fd782, %fd780, 0d3D7438F5EA1D10B2;
	fma.rn.f64 	%fd784, %fd783, %fd780, 0dBDBEDAE7EC2C9E87;
	fma.rn.f64 	%fd785, %fd784, %fd780, 0dBDECADD2C4B91F58;
	fma.rn.f64 	%fd786, %fd785, %fd780, 0d3E34582C8EE12204;
	fma.rn.f64 	%fd787, %fd786, %fd780, 0d3E5CEDA451DD20F8;
	fma.rn.f64 	%fd788, %fd787, %fd780, 0dBEA30E8CC3165E2F;
	fma.rn.f64 	%fd789, %fd788, %fd780, 0dBEC3324842BB1A2E;
	fma.rn.f64 	%fd790, %fd789, %fd780, 0d3F07800BC54FBDDB;
	fma.rn.f64 	%fd791, %fd790, %fd780, 0d3F1D79605276949A;
	fma.rn.f64 	%fd792, %fd791, %fd780, 0dBF60E0D60385A629;
	fma.rn.f64 	%fd793, %fd792, %fd780, 0dBF648E63600D82F3;
	fma.rn.f64 	%fd794, %fd793, %fd780, 0d3FA68B984EC6493A;
	fma.rn.f64 	%fd795, %fd794, %fd780, 0d3F900F7FCF183E0B;
	fma.rn.f64 	%fd796, %fd795, %fd780, 0dBFD15F7977A772D4;
	mul.f64 	%fd3330, %fd780, %fd796;
	bra.uni 	$L__BB0_446;
$L__BB0_438:
	rcp.approx.ftz.f64 	%fd797, %fd327;
	neg.f64 	%fd798, %fd327;
	fma.rn.f64 	%fd799, %fd798, %fd797, 0d3FF0000000000000;
	fma.rn.f64 	%fd800, %fd799, %fd799, %fd799;
	fma.rn.f64 	%fd801, %fd800, %fd797, %fd797;
	mul.f64 	%fd802, %fd801, %fd801;
	fma.rn.f64 	%fd803, %fd802, 0dC0D115CB8C11A9DC, 0d409927467A655012;
	fma.rn.f64 	%fd804, %fd803, %fd802, 0dC05751787E247BD4;
	fma.rn.f64 	%fd805, %fd804, %fd802, 0d401704C4E5FC36B2;
	fma.rn.f64 	%fd806, %fd805, %fd802, 0dBFE15B747A2FD531;
	fma.rn.f64 	%fd807, %fd806, %fd802, 0d3FBA7FEACF6CB79B;
	fma.rn.f64 	%fd808, %fd807, %fd802, 0dBFAFFFFFEDDCF548;
	fma.rn.f64 	%fd809, %fd808, %fd802, 0d3FEFFFFFFFFFC9E5;
	fma.rn.f64 	%fd810, %fd802, 0dC14602FE1C34685E, 0d410ECD4523B12B84;
	fma.rn.f64 	%fd811, %fd810, %fd802, 0dC0C7A2FC1972F05A;
	fma.rn.f64 	%fd812, %fd811, %fd802, 0d407EBA131F7E5BEB;
	fma.rn.f64 	%fd813, %fd812, %fd802, 0dC0373B92E6E7CC7D;
	fma.rn.f64 	%fd814, %fd813, %fd802, 0d3FFA31BEE63A2F08;
	fma.rn.f64 	%fd815, %fd814, %fd802, 0dBFCAD320104D5D05;
	fma.rn.f64 	%fd816, %fd815, %fd802, 0d3FB0AAAA9C76D07E;
	fma.rn.f64 	%fd817, %fd816, %fd802, 0dBFBFFFFFFFFDACEC;
	fma.rn.f64 	%fd340, %fd817, %fd801, %fd327;
	rsqrt.approx.f64 	%fd818, %fd327;
	mul.f64 	%fd819, %fd818, 0d3FE9884533D43651;
	mul.f64 	%fd341, %fd819, %fd809;
	mul.f64 	%fd820, %fd340, 0d3FE45F306DC9C883;
	cvt.rni.s32.f64 	%r939, %fd820;
	cvt.rn.f64.s32 	%fd821, %r939;
	fma.rn.f64 	%fd822, %fd821, 0dBFF921FB54442D18, %fd340;
	fma.rn.f64 	%fd823, %fd821, 0dBC91A62633145C00, %fd822;
	fma.rn.f64 	%fd3327, %fd821, 0dB97B839A252049C0, %fd823;
	abs.f64 	%fd824, %fd340;
	setp.ltu.f64 	%p125, %fd824, 0d41E0000000000000;
	@%p125 bra 	$L__BB0_440;
	{ // callseq 4, 0
	.param .b64 param0;
	st.param.f64 	[param0], %fd340;
	.param .align 16 .b8 retval0[16];
	call.uni (retval0), 
	__internal_trig_reduction_slowpathd, 
	(
	param0
	);
	ld.param.f64 	%fd3327, [retval0];
	ld.param.b32 	%r939, [retval0+8];
	} // callseq 4
$L__BB0_440:
	and.b32  	%r319, %r939, 3;
	cvt.rn.f64.u32 	%fd826, %r319;
	add.f64 	%fd827, %fd3327, 0dBFE921FB54442D18;
	fma.rn.f64 	%fd345, %fd826, 0d3FF921FB54442D18, %fd827;
	abs.f64 	%fd346, %fd345;
	setp.neu.f64 	%p126, %fd346, 0d7FF0000000000000;
	@%p126 bra 	$L__BB0_442;
	mov.f64 	%fd833, 0d0000000000000000;
	mul.rn.f64 	%fd3329, %fd345, %fd833;
	mov.b32 	%r941, 1;
	bra.uni 	$L__BB0_445;
$L__BB0_442:
	mul.f64 	%fd828, %fd345, 0d3FE45F306DC9C883;
	cvt.rni.s32.f64 	%r940, %fd828;
	cvt.rn.f64.s32 	%fd829, %r940;
	fma.rn.f64 	%fd830, %fd829, 0dBFF921FB54442D18, %fd345;
	fma.rn.f64 	%fd831, %fd829, 0dBC91A62633145C00, %fd830;
	fma.rn.f64 	%fd3329, %fd829, 0dB97B839A252049C0, %fd831;
	setp.ltu.f64 	%p127, %fd346, 0d41E0000000000000;
	@%p127 bra 	$L__BB0_444;
	{ // callseq 5, 0
	.param .b64 param0;
	st.param.f64 	[param0], %fd345;
	.param .align 16 .b8 retval0[16];
	call.uni (retval0), 
	__internal_trig_reduction_slowpathd, 
	(
	param0
	);
	ld.param.f64 	%fd3329, [retval0];
	ld.param.b32 	%r940, [retval0+8];
	} // callseq 5
$L__BB0_444:
	add.s32 	%r941, %r940, 1;
$L__BB0_445:
	shl.b32 	%r322, %r941, 6;
	cvt.u64.u32 	%rd45, %r322;
	and.b64  	%rd46, %rd45, 64;
	mov.u64 	%rd47, __cudart_sin_cos_coeffs;
	add.s64 	%rd48, %rd47, %rd46;
	mul.rn.f64 	%fd834, %fd3329, %fd3329;
	and.b32  	%r323, %r941, 1;
	setp.eq.b32 	%p128, %r323, 1;
	selp.f64 	%fd835, 0dBDA8FF8320FD8164, 0d3DE5DB65F9785EBA, %p128;
	ld.global.nc.v2.f64 	{%fd836, %fd837}, [%rd48];
	fma.rn.f64 	%fd838, %fd835, %fd834, %fd836;
	fma.rn.f64 	%fd839, %fd838, %fd834, %fd837;
	ld.global.nc.v2.f64 	{%fd840, %fd841}, [%rd48+16];
	fma.rn.f64 	%fd842, %fd839, %fd834, %fd840;
	fma.rn.f64 	%fd843, %fd842, %fd834, %fd841;
	ld.global.nc.v2.f64 	{%fd844, %fd845}, [%rd48+32];
	fma.rn.f64 	%fd846, %fd843, %fd834, %fd844;
	fma.rn.f64 	%fd847, %fd846, %fd834, %fd845;
	fma.rn.f64 	%fd848, %fd847, %fd3329, %fd3329;
	fma.rn.f64 	%fd849, %fd847, %fd834, 0d3FF0000000000000;
	selp.f64 	%fd850, %fd849, %fd848, %p128;
	and.b32  	%r324, %r941, 2;
	setp.eq.s32 	%p129, %r324, 0;
	mov.f64 	%fd851, 0d0000000000000000;
	sub.f64 	%fd852, %fd851, %fd850;
	selp.f64 	%fd853, %fd850, %fd852, %p129;
	mul.f64 	%fd3330, %fd341, %fd853;
$L__BB0_446:
	mul.f64 	%fd854, %fd3326, 0d3FE45F306DC9C883;
	fma.rn.f64 	%fd3334, %fd854, %fd3330, %fd328;
	bra.uni 	$L__BB0_462;
$L__BB0_447:
	setp.gtu.f64 	%p130, %fd327, 0d4000347C4AB37B18;
	@%p130 bra 	$L__BB0_449;
	add.f64 	%fd855, %fd327, 0dBFEC982EB8D417EA;
	add.f64 	%fd856, %fd855, 0dBC7EA9D270347F83;
	fma.rn.f64 	%fd857, %fd856, 0dBF01630132D75FC3, 0d3F3D054B05D3C52D;
	fma.rn.f64 	%fd858, %fd857, %fd856, 0dBF66DAC0B314B2E5;
	fma.rn.f64 	%fd859, %fd858, %fd856, 0d3F86A5D1DE76263F;
	fma.rn.f64 	%fd860, %fd859, %fd856, 0dBF9FD16652824592;
	fma.rn.f64 	%fd861, %fd860, %fd856, 0d3FB0F69A9CC79FBD;
	fma.rn.f64 	%fd862, %fd861, %fd856, 0dBFBCCE40EF15583E;
	fma.rn.f64 	%fd863, %fd862, %fd856, 0d3FC446B11780E4FC;
	fma.rn.f64 	%fd864, %fd863, %fd856, 0dBFC89AE7E19621F7;
	fma.rn.f64 	%fd865, %fd864, %fd856, 0d3FCACBA1B38EF7B8;
	fma.rn.f64 	%fd866, %fd865, %fd856, 0dBFCB4166A03BBFA5;
	fma.rn.f64 	%fd867, %fd866, %fd856, 0d3FCACCA4D5D4889A;
	fma.rn.f64 	%fd868, %fd867, %fd856, 0dBFCA1455932B9392;
	fma.rn.f64 	%fd869, %fd868, %fd856, 0d3FC96D8DB8D844EC;
	fma.rn.f64 	%fd870, %fd869, %fd856, 0dBFC8F7FB77522EDF;
	fma.rn.f64 	%fd871, %fd870, %fd856, 0d3FC8C0926ABC9AB0;
	fma.rn.f64 	%fd872, %fd871, %fd856, 0dBFC8D35B8FEA468C;
	fma.rn.f64 	%fd873, %fd872, %fd856, 0d3FC9424B8A0C8F94;
	fma.rn.f64 	%fd874, %fd873, %fd856, 0dBFCA396A7F3403EF;
	fma.rn.f64 	%fd875, %fd874, %fd856, 0d3FCC068086C37055;
	fma.rn.f64 	%fd876, %fd875, %fd856, 0dBFCCF18E6A4C5C4E;
	fma.rn.f64 	%fd877, %fd876, %fd856, 0d3FCC3B1338AF4239;
	fma.rn.f64 	%fd878, %fd877, %fd856, 0dBFDF7E38A46D70DB;
	fma.rn.f64 	%fd879, %fd878, %fd856, 0d3FEC24371844B88A;
	mul.f64 	%fd3334, %fd856, %fd879;
	bra.uni 	$L__BB0_462;
$L__BB0_449:
	setp.gtu.f64 	%p131, %fd327, 0d40161663B5D9A628;
	@%p131 bra 	$L__BB0_451;
	add.f64 	%fd880, %fd327, 0dC00FA9534D98569C;
	add.f64 	%fd881, %fd880, 0d3C9F06AE7804384E;
	fma.rn.f64 	%fd882, %fd881, 0dBCDAEA62AC8BDA68, 0dBCD2434958151AC7;
	fma.rn.f64 	%fd883, %fd882, %fd881, 0d3D11C24A40D33FE1;
	fma.rn.f64 	%fd884, %fd883, %fd881, 0d3D237CD62FA08CA4;
	fma.rn.f64 	%fd885, %fd884, %fd881, 0dBD43902E0298C52A;
	fma.rn.f64 	%fd886, %fd885, %fd881, 0dBD1DDAAD11CAB40F;
	fma.rn.f64 	%fd887, %fd886, %fd881, 0dBD5209D9F06D7DE4;
	fma.rn.f64 	%fd888, %fd887, %fd881, 0d3D8BB9F464468E1A;
	fma.rn.f64 	%fd889, %fd888, %fd881, 0dBDA8F67B07D1B440;
	fma.rn.f64 	%fd890, %fd889, %fd881, 0d3DC7C8D60F9EAECF;
	fma.rn.f64 	%fd891, %fd890, %fd881, 0dBDE9703405B49A8D;
	fma.rn.f64 	%fd892, %fd891, %fd881, 0d3E0A6B64E76417E4;
	fma.rn.f64 	%fd893, %fd892, %fd881, 0dBE2F6B5AFB2F1359;
	fma.rn.f64 	%fd894, %fd893, %fd881, 0d3E54526B71C21EC1;
	fma.rn.f64 	%fd895, %fd894, %fd881, 0dBE5776DBCBBC8E1D;
	fma.rn.f64 	%fd896, %fd895, %fd881, 0dBE93B211FC2DF90E;
	fma.rn.f64 	%fd897, %fd896, %fd881, 0dBED486372E8562DC;
	fma.rn.f64 	%fd898, %fd897, %fd881, 0d3F0AB2C1FBC3A254;
	fma.rn.f64 	%fd899, %fd898, %fd881, 0d3F299827653353B8;
	fma.rn.f64 	%fd900, %fd899, %fd881, 0dBF61E32BC4ED7084;
	fma.rn.f64 	%fd901, %fd900, %fd881, 0dBF7C116FDC599A09;
	fma.rn.f64 	%fd902, %fd901, %fd881, 0d3FADF6D59BF50C77;
	fma.rn.f64 	%fd903, %fd902, %fd881, 0d3FAA09C92903680B;
	fma.rn.f64 	%fd904, %fd903, %fd881, 0dBFD9C34256A12A0B;
	mul.f64 	%fd3334, %fd881, %fd904;
	bra.uni 	$L__BB0_462;
$L__BB0_451:
	setp.gtu.f64 	%p132, %fd327, 0d40214EF30C0C06ED;
	@%p132 bra 	$L__BB0_453;
	add.f64 	%fd905, %fd327, 0dC01C581DC4E72103;
	add.f64 	%fd906, %fd905, 0d3C99774A495F56CF;
	fma.rn.f64 	%fd907, %fd906, 0d3CF1CB3ABA718B8E, 0dBD3F443BB4F53D75;
	fma.rn.f64 	%fd908, %fd907, %fd906, 0dBD770F737BD6A786;
	fma.rn.f64 	%fd909, %fd908, %fd906, 0d3DBF0E9A20459E14;
	fma.rn.f64 	%fd910, %fd909, %fd906, 0d3DEFA6B137D5E108;
	fma.rn.f64 	%fd911, %fd910, %fd906, 0dBE344296729FB7FA;
	fma.rn.f64 	%fd912, %fd911, %fd906, 0dBE60A2813A80DFAA;
	fma.rn.f64 	%fd913, %fd912, %fd906, 0d3EA34AA737A83EB4;
	fma.rn.f64 	%fd914, %fd913, %fd906, 0d3EC6A9227332D03C;
	fma.rn.f64 	%fd915, %fd914, %fd906, 0dBF08177E4F93C81E;
	fma.rn.f64 	%fd916, %fd915, %fd906, 0dBF226DD71E391775;
	fma.rn.f64 	%fd917, %fd916, %fd906, 0d3F61D35E85FD7B22;
	fma.rn.f64 	%fd918, %fd917, %fd906, 0d3F6B2F14A955285C;
	fma.rn.f64 	%fd919, %fd918, %fd906, 0dBFA8969C64CBF388;
	fma.rn.f64 	%fd920, %fd919, %fd906, 0dBF95AEF611FC4D5A;
	fma.rn.f64 	%fd921, %fd920, %fd906, 0d3FD334CCA0697A5A;
	mul.f64 	%fd3334, %fd906, %fd921;
	bra.uni 	$L__BB0_462;
$L__BB0_453:
	setp.eq.f64 	%p133, %fd327, 0d7FF0000000000000;
	mov.f64 	%fd3334, 0d0000000000000000;
	@%p133 bra 	$L__BB0_462;
	rcp.approx.ftz.f64 	%fd923, %fd327;
	neg.f64 	%fd924, %fd327;
	fma.rn.f64 	%fd925, %fd924, %fd923, 0d3FF0000000000000;
	fma.rn.f64 	%fd926, %fd925, %fd925, %fd925;
	fma.rn.f64 	%fd927, %fd926, %fd923, %fd923;
	mul.f64 	%fd928, %fd927, %fd927;
	fma.rn.f64 	%fd929, %fd928, 0dC0C5E91E6AC3AD03, 0d4093F56A049CDDE7;
	fma.rn.f64 	%fd930, %fd929, %fd928, 0dC05572D39DFB8433;
	fma.rn.f64 	%fd931, %fd930, %fd928, 0d4016A6041CAA59E5;
	fma.rn.f64 	%fd932, %fd931, %fd928, 0dBFE155E3A0493880;
	fma.rn.f64 	%fd933, %fd932, %fd928, 0d3FBA7FB92F417F7F;
	fma.rn.f64 	%fd934, %fd933, %fd928, 0dBFAFFFFFB12E32F5;
	fma.rn.f64 	%fd935, %fd934, %fd928, 0d3FEFFFFFFFFECED5;
	fma.rn.f64 	%fd936, %fd928, 0d418A86A64BE101DC, 0dC15709C79AAC5813;
	fma.rn.f64 	%fd937, %fd936, %fd928, 0d41142A31C980A287;
	fma.rn.f64 	%fd938, %fd937, %fd928, 0dC0C9CBE68930485D;
	fma.rn.f64 	%fd939, %fd938, %fd928, 0d407F583E14E8A4E8;
	fma.rn.f64 	%fd940, %fd939, %fd928, 0dC0374A629C650680;
	fma.rn.f64 	%fd941, %fd940, %fd928, 0d3FFA32A7AF17FAE9;
	fma.rn.f64 	%fd942, %fd941, %fd928, 0dBFCAD32497785CD6;
	fma.rn.f64 	%fd943, %fd942, %fd928, 0d3FB0AAAA9FB75F7B;
	fma.rn.f64 	%fd944, %fd943, %fd928, 0dBFBFFFFFFFFE320F;
	fma.rn.f64 	%fd358, %fd944, %fd927, %fd327;
	rsqrt.approx.f64 	%fd945, %fd327;
	mul.f64 	%fd946, %fd945, 0d3FE9884533D43651;
	mul.f64 	%fd359, %fd946, %fd935;
	mul.f64 	%fd947, %fd358, 0d3FE45F306DC9C883;
	cvt.rni.s32.f64 	%r942, %fd947;
	cvt.rn.f64.s32 	%fd948, %r942;
	fma.rn.f64 	%fd949, %fd948, 0dBFF921FB54442D18, %fd358;
	fma.rn.f64 	%fd950, %fd948, 0dBC91A62633145C00, %fd949;
	fma.rn.f64 	%fd3331, %fd948, 0dB97B839A252049C0, %fd950;
	abs.f64 	%fd951, %fd358;
	setp.ltu.f64 	%p134, %fd951, 0d41E0000000000000;
	@%p134 bra 	$L__BB0_456;
	{ // callseq 6, 0
	.param .b64 param0;
	st.param.f64 	[param0], %fd358;
	.param .align 16 .b8 retval0[16];
	call.uni (retval0), 
	__internal_trig_reduction_slowpathd, 
	(
	param0
	);
	ld.param.f64 	%fd3331, [retval0];
	ld.param.b32 	%r942, [retval0+8];
	} // callseq 6
$L__BB0_456:
	and.b32  	%r326, %r942, 3;
	cvt.rn.f64.u32 	%fd953, %r326;
	add.f64 	%fd954, %fd3331, 0dC002D97C7F3321D2;
	fma.rn.f64 	%fd363, %fd953, 0d3FF921FB54442D18, %fd954;
	abs.f64 	%fd364, %fd363;
	setp.neu.f64 	%p135, %fd364, 0d7FF0000000000000;
	@%p135 bra 	$L__BB0_458;
	mov.f64 	%fd960, 0d0000000000000000;
	mul.rn.f64 	%fd3333, %fd363, %fd960;
	mov.b32 	%r944, 1;
	bra.uni 	$L__BB0_461;
$L__BB0_458:
	mul.f64 	%fd955, %fd363, 0d3FE45F306DC9C883;
	cvt.rni.s32.f64 	%r943, %fd955;
	cvt.rn.f64.s32 	%fd956, %r943;
	fma.rn.f64 	%fd957, %fd956, 0dBFF921FB54442D18, %fd363;
	fma.rn.f64 	%fd958, %fd956, 0dBC91A62633145C00, %fd957;
	fma.rn.f64 	%fd3333, %fd956, 0dB97B839A252049C0, %fd958;
	setp.ltu.f64 	%p136, %fd364, 0d41E0000000000000;
	@%p136 bra 	$L__BB0_460;
	{ // callseq 7, 0
	.param .b64 param0;
	st.param.f64 	[param0], %fd363;
	.param .align 16 .b8 retval0[16];
	call.uni (retval0), 
	__internal_trig_reduction_slowpathd, 
	(
	param0
	);
	ld.param.f64 	%fd3333, [retval0];
	ld.param.b32 	%r943, [retval0+8];
	} // callseq 7
$L__BB0_460:
	add.s32 	%r944, %r943, 1;
$L__BB0_461:
	shl.b32 	%r329, %r944, 6;
	cvt.u64.u32 	%rd49, %r329;
	and.b64  	%rd50, %rd49, 64;
	mov.u64 	%rd51, __cudart_sin_cos_coeffs;
	add.s64 	%rd52, %rd51, %rd50;
	mul.rn.f64 	%fd961, %fd3333, %fd3333;
	and.b32  	%r330, %r944, 1;
	setp.eq.b32 	%p137, %r330, 1;
	selp.f64 	%fd962, 0dBDA8FF8320FD8164, 0d3DE5DB65F9785EBA, %p137;
	ld.global.nc.v2.f64 	{%fd963, %fd964}, [%rd52];
	fma.rn.f64 	%fd965, %fd962, %fd961, %fd963;
	fma.rn.f64 	%fd966, %fd965, %fd961, %fd964;
	ld.global.nc.v2.f64 	{%fd967, %fd968}, [%rd52+16];
	fma.rn.f64 	%fd969, %fd966, %fd961, %fd967;
	fma.rn.f64 	%fd970, %fd969, %fd961, %fd968;
	ld.global.nc.v2.f64 	{%fd971, %fd972}, [%rd52+32];
	fma.rn.f64 	%fd973, %fd970, %fd961, %fd971;
	fma.rn.f64 	%fd974, %fd973, %fd961, %fd972;
	fma.rn.f64 	%fd975, %fd974, %fd3333, %fd3333;
	fma.rn.f64 	%fd976, %fd974, %fd961, 0d3FF0000000000000;
	selp.f64 	%fd977, %fd976, %fd975, %p137;
	and.b32  	%r331, %r944, 2;
	setp.eq.s32 	%p138, %r331, 0;
	mov.f64 	%fd978, 0d0000000000000000;
	sub.f64 	%fd979, %fd978, %fd977;
	selp.f64 	%fd980, %fd977, %fd979, %p138;
	mul.f64 	%fd3334, %fd359, %fd980;
$L__BB0_462:
	setp.lt.f64 	%p139, %fd417, 0d0000000000000000;
	selp.f64 	%fd981, 0dFFF8000000000000, %fd3334, %p139;
	st.global.f64 	[%rd1], %fd981;
	bra.uni 	$L__BB0_502;
$L__BB0_463:
	setp.gtu.f64 	%p92, %fd372, 0d3FF4C6F208132576;
	@%p92 bra 	$L__BB0_486;
	setp.gtu.f64 	%p93, %fd372, 0d400353AABAD7B784;
	@%p93 bra 	$L__BB0_466;
	fma.rn.f64 	%fd419, %fd372, 0d3D020E4ADCDE2AD3, 0dBD4DD167A0DC3F55;
	fma.rn.f64 	%fd420, %fd419, %fd372, 0d3D5503F5A491E487;
	fma.rn.f64 	%fd421, %fd420, %fd372, 0d3DC1F29940C2403A;
	fma.rn.f64 	%fd422, %fd421, %fd372, 0d3D84CF9302EACDEF;
	fma.rn.f64 	%fd423, %fd422, %fd372, 0dBE384A53DBBCA436;
	fma.rn.f64 	%fd424, %fd423, %fd372, 0d3D9779BEE4F63BCC;
	fma.rn.f64 	%fd425, %fd424, %fd372, 0d3EA6C160E414F3F0;
	fma.rn.f64 	%fd426, %fd425, %fd372, 0d3D8F3D2F12430699;
	fma.rn.f64 	%fd427, %fd426, %fd372, 0dBF0C71C72C0CED04;
	fma.rn.f64 	%fd428, %fd427, %fd372, 0d3D659BCA506F1128;
	fma.rn.f64 	%fd429, %fd428, %fd372, 0d3F65555555506982;
	fma.rn.f64 	%fd430, %fd429, %fd372, 0d3D15BA0B425F1BFB;
	fma.rn.f64 	%fd431, %fd430, %fd372, 0dBFB0000000000065;
	fma.rn.f64 	%fd432, %fd431, %fd372, 0d3C8729A7253FB679;
	fma.rn.f64 	%fd433, %fd432, %fd372, 0d3FE0000000000000;
	mul.f64 	%fd3338, %fd372, %fd433;
	bra.uni 	$L__BB0_478;
$L__BB0_466:
	setp.gtu.f64 	%p94, %fd372, 0d4015B1D0574614EA;
	@%p94 bra 	$L__BB0_468;
	add.f64 	%fd434, %fd372, 0dC00EA75575AF6F09;
	add.f64 	%fd435, %fd434, 0d3CA60155A9D1B256;
	fma.rn.f64 	%fd436, %fd435, 0dBCF8D3CDBB60175E, 0d3D41011A1DF02DAD;
	fma.rn.f64 	%fd437, %fd436, %fd435, 0d3D76013AC1E5E222;
	fma.rn.f64 	%fd438, %fd437, %fd435, 0dBDBEC315D96D5F03;
	fma.rn.f64 	%fd439, %fd438, %fd435, 0dBDF03BE1B4B57207;
	fma.rn.f64 	%fd440, %fd439, %fd435, 0d3E345695F8B660F7;
	fma.rn.f64 	%fd441, %fd440, %fd435, 0d3E617069FCFCFFF4;
	fma.rn.f64 	%fd442, %fd441, %fd435, 0dBEA33825C36745EB;
	fma.rn.f64 	%fd443, %fd442, %fd435, 0dBEC9799D4F90931B;
	fma.rn.f64 	%fd444, %fd443, %fd435, 0d3F083A06E2F7DF13;
	fma.rn.f64 	%fd445, %fd444, %fd435, 0d3F26E4C2D53A7CF6;
	fma.rn.f64 	%fd446, %fd445, %fd435, 0dBF624B3409957B1C;
	fma.rn.f64 	%fd447, %fd446, %fd435, 0dBF7537544C3325DF;
	fma.rn.f64 	%fd448, %fd447, %fd435, 0d3FAB589D1DA138E2;
	fma.rn.f64 	%fd449, %fd448, %fd435, 0d3FAAE8A39F51AD13;
	fma.rn.f64 	%fd450, %fd449, %fd435, 0dBFD9C6CF582CBF7F;
	mul.f64 	%fd3338, %fd435, %fd450;
	bra.uni 	$L__BB0_478;
$L__BB0_468:
	setp.gtu.f64 	%p95, %fd372, 0d40213065E54C1AA9;
	@%p95 bra 	$L__BB0_470;
	add.f64 	%fd451, %fd372, 0dC01C0FF5F3B47250;
	add.f64 	%fd452, %fd451, 0d3C9B226D9D243827;
	fma.rn.f64 	%fd453, %fd452, 0d3CF3EB867515FAD6, 0dBD40E8363DB649A9;
	fma.rn.f64 	%fd454, %fd453, %fd452, 0dBD73B7DD4A6608FB;
	fma.rn.f64 	%fd455, %fd454, %fd452, 0d3DBEC5E01482C750;
	fma.rn.f64 	%fd456, %fd455, %fd452, 0d3DEC62BB9E882103;
	fma.rn.f64 	%fd457, %fd456, %fd452, 0dBE34462EED732A23;
	fma.rn.f64 	%fd458, %fd457, %fd452, 0dBE5D48DCAD7DC59B;
	fma.rn.f64 	%fd459, %fd458, %fd452, 0d3EA3026DF29167E9;
	fma.rn.f64 	%fd460, %fd459, %fd452, 0d3EC4255B0119666C;
	fma.rn.f64 	%fd461, %fd460, %fd452, 0dBF0796A751B32693;
	fma.rn.f64 	%fd462, %fd461, %fd452, 0dBF207358BBDBA284;
	fma.rn.f64 	%fd463, %fd462, %fd452, 0d3F613FBC7D6927B1;
	fma.rn.f64 	%fd464, %fd463, %fd452, 0d3F69A4B292E3DD75;
	fma.rn.f64 	%fd465, %fd464, %fd452, 0dBFA80C83BDEEE4FB;
	fma.rn.f64 	%fd466, %fd465, %fd452, 0dBF95E70DC60362BF;
	fma.rn.f64 	%fd467, %fd466, %fd452, 0d3FD33518B3874E8A;
	mul.f64 	%fd3338, %fd452, %fd467;
	bra.uni 	$L__BB0_478;
$L__BB0_470:
	rcp.approx.ftz.f64 	%fd468, %fd372;
	neg.f64 	%fd469, %fd372;
	fma.rn.f64 	%fd470, %fd469, %fd468, 0d3FF0000000000000;
	fma.rn.f64 	%fd471, %fd470, %fd470, %fd470;
	fma.rn.f64 	%fd472, %fd471, %fd468, %fd468;
	mul.f64 	%fd473, %fd472, %fd472;
	fma.rn.f64 	%fd474, %fd473, 0d40CD02EA3F2F6751, 0dC099C06322A3F8BE;
	fma.rn.f64 	%fd475, %fd474, %fd473, 0d405B89354DA77324;
	fma.rn.f64 	%fd476, %fd475, %fd473, 0dC01E352294653188;
	fma.rn.f64 	%fd477, %fd476, %fd473, 0d3FE9BC7DB16BD7A7;
	fma.rn.f64 	%fd478, %fd477, %fd473, 0dBFC8BFE1C3A4F741;
	fma.rn.f64 	%fd479, %fd478, %fd473, 0d3FC7FFFFF0D00BE2;
	fma.rn.f64 	%fd377, %fd479, %fd473, 0d3FF00000000068CC;
	fma.rn.f64 	%fd480, %fd473, 0dC18DA26B212FDC9A, 0d415A30AC6857BEE0;
	fma.rn.f64 	%fd481, %fd480, %fd473, 0dC11764222AD7C910;
	fma.rn.f64 	%fd482, %fd481, %fd473, 0d40CEB02E0C306857;
	fma.rn.f64 	%fd483, %fd482, %fd473, 0dC08351859FA2B23B;
	fma.rn.f64 	%fd484, %fd483, %fd473, 0d403E65A07AF51F42;
	fma.rn.f64 	%fd485, %fd484, %fd473, 0dC002F2B817F77A57;
	fma.rn.f64 	%fd486, %fd485, %fd473, 0d3FD7BCC34DA069FD;
	fma.rn.f64 	%fd487, %fd486, %fd473, 0dBFC4FFFFF8A44463;
	fma.rn.f64 	%fd488, %fd487, %fd473, 0d3FD7FFFFFFFF5CD7;
	fma.rn.f64 	%fd378, %fd488, %fd472, %fd372;
	mul.f64 	%fd489, %fd378, 0d3FE45F306DC9C883;
	cvt.rni.s32.f64 	%r945, %fd489;
	cvt.rn.f64.s32 	%fd490, %r945;
	fma.rn.f64 	%fd491, %fd490, 0dBFF921FB54442D18, %fd378;
	fma.rn.f64 	%fd492, %fd490, 0dBC91A62633145C00, %fd491;
	fma.rn.f64 	%fd3335, %fd490, 0dB97B839A252049C0, %fd492;
	abs.f64 	%fd493, %fd378;
	setp.ltu.f64 	%p96, %fd493, 0d41E0000000000000;
	@%p96 bra 	$L__BB0_472;
	{ // callseq 0, 0
	.param .b64 param0;
	st.param.f64 	[param0], %fd378;
	.param .align 16 .b8 retval0[16];
	call.uni (retval0), 
	__internal_trig_reduction_slowpathd, 
	(
	param0
	);
	ld.param.f64 	%fd3335, [retval0];
	ld.param.b32 	%r945, [retval0+8];
	} // callseq 0
$L__BB0_472:
	and.b32  	%r277, %r945, 3;
	cvt.rn.f64.u32 	%fd495, %r277;
	add.f64 	%fd496, %fd3335, 0dC002D97C7F3321D2;
	fma.rn.f64 	%fd382, %fd495, 0d3FF921FB54442D18, %fd496;
	abs.f64 	%fd383, %fd382;
	setp.neu.f64 	%p97, %fd383, 0d7FF0000000000000;
	@%p97 bra 	$L__BB0_474;
	mov.f64 	%fd502, 0d0000000000000000;
	mul.rn.f64 	%fd3337, %fd382, %fd502;
	mov.b32 	%r947, 1;
	bra.uni 	$L__BB0_477;
$L__BB0_474:
	mul.f64 	%fd497, %fd382, 0d3FE45F306DC9C883;
	cvt.rni.s32.f64 	%r946, %fd497;
	cvt.rn.f64.s32 	%fd498, %r946;
	fma.rn.f64 	%fd499, %fd498, 0dBFF921FB54442D18, %fd382;
	fma.rn.f64 	%fd500, %fd498, 0dBC91A62633145C00, %fd499;
	fma.rn.f64 	%fd3337, %fd498, 0dB97B839A252049C0, %fd500;
	setp.ltu.f64 	%p98, %fd383, 0d41E0000000000000;
	@%p98 bra 	$L__BB0_476;
	{ // callseq 1, 0
	.param .b64 param0;
	st.param.f64 	[param0], %fd382;
	.param .align 16 .b8 retval0[16];
	call.uni (retval0), 
	__internal_trig_reduction_slowpathd, 
	(
	param0
	);
	ld.param.f64 	%fd3337, [retval0];
	ld.param.b32 	%r946, [retval0+8];
	} // callseq 1
$L__BB0_476:
	add.s32 	%r947, %r946, 1;
$L__BB0_477:
	shl.b32 	%r280, %r947, 6;
	cvt.u64.u32 	%rd37, %r280;
	and.b64  	%rd38, %rd37, 64;
	mov.u64 	%rd39, __cudart_sin_cos_coeffs;
	add.s64 	%rd40, %rd39, %rd38;
	mul.rn.f64 	%fd503, %fd3337, %fd3337;
	and.b32  	%r281, %r947, 1;
	setp.eq.b32 	%p99, %r281, 1;
	selp.f64 	%fd504, 0dBDA8FF8320FD8164, 0d3DE5DB65F9785EBA, %p99;
	ld.global.nc.v2.f64 	{%fd505, %fd506}, [%rd40];
	fma.rn.f64 	%fd507, %fd504, %fd503, %fd505;
	fma.rn.f64 	%fd508, %fd507, %fd503, %fd506;
	ld.global.nc.v2.f64 	{%fd509, %fd510}, [%rd40+16];
	fma.rn.f64 	%fd511, %fd508, %fd503, %fd509;
	fma.rn.f64 	%fd512, %fd511, %fd503, %fd510;
	ld.global.nc.v2.f64 	{%fd513, %fd514}, [%rd40+32];
	fma.rn.f64 	%fd515, %fd512, %fd503, %fd513;
	fma.rn.f64 	%fd516, %fd515, %fd503, %fd514;
	fma.rn.f64 	%fd517, %fd516, %fd3337, %fd3337;
	fma.rn.f64 	%fd518, %fd516, %fd503, 0d3FF0000000000000;
	selp.f64 	%fd519, %fd518, %fd517, %p99;
	and.b32  	%r282, %r947, 2;
	setp.eq.s32 	%p100, %r282, 0;
	mov.f64 	%fd520, 0d0000000000000000;
	sub.f64 	%fd521, %fd520, %fd519;
	selp.f64 	%fd522, %fd519, %fd521, %p100;
	rsqrt.approx.f64 	%fd523, %fd372;
	mul.f64 	%fd524, %fd523, 0d3FE9884533D43651;
	mul.f64 	%fd525, %fd524, %fd377;
	mul.f64 	%fd3338, %fd525, %fd522;
$L__BB0_478:
	{
	.reg .b32 %temp; 
	mov.b64 	{%temp, %r948}, %fd372;
	}
	{
	.reg .b32 %temp; 
	mov.b64 	{%r949, %temp}, %fd372;
	}
	setp.gt.s32 	%p101, %r948, 1048575;
	mov.b32 	%r950, -1023;
	mov.f64 	%fd3339, %fd372;
	@%p101 bra 	$L__BB0_480;
	mul.f64 	%fd3339, %fd372, 0d4350000000000000;
	{
	.reg .b32 %temp; 
	mov.b64 	{%temp, %r948}, %fd3339;
	}
	{
	.reg .b32 %temp; 
	mov.b64 	{%r949, %temp}, %fd3339;
	}
	mov.b32 	%r950, -1077;
$L__BB0_480:
	add.s32 	%r285, %r948, -1;
	setp.gt.u32 	%p102, %r285, 2146435070;
	@%p102 bra 	$L__BB0_484;
	shr.u32 	%r288, %r948, 20;
	add.s32 	%r951, %r950, %r288;
	and.b32  	%r289, %r948, 1048575;
	or.b32  	%r290, %r289, 1072693248;
	mov.b64 	%fd3340, {%r949, %r290};
	setp.lt.u32 	%p104, %r290, 1073127583;
	@%p104 bra 	$L__BB0_483;
	{
	.reg .b32 %temp; 
	mov.b64 	{%r291, %temp}, %fd3340;
	}
	{
	.reg .b32 %temp; 
	mov.b64 	{%temp, %r292}, %fd3340;
	}
	add.s32 	%r293, %r292, -1048576;
	mov.b64 	%fd3340, {%r291, %r293};
	add.s32 	%r951, %r951, 1;
$L__BB0_483:
	add.f64 	%fd527, %fd3340, 0dBFF0000000000000;
	add.f64 	%fd528, %fd3340, 0d3FF0000000000000;
	rcp.approx.ftz.f64 	%fd529, %fd528;
	neg.f64 	%fd530, %fd528;
	fma.rn.f64 	%fd531, %fd530, %fd529, 0d3FF0000000000000;
	fma.rn.f64 	%fd532, %fd531, %fd531, %fd531;
	fma.rn.f64 	%fd533, %fd532, %fd529, %fd529;
	mul.f64 	%fd534, %fd527, %fd533;
	fma.rn.f64 	%fd535, %fd527, %fd533, %fd534;
	mul.f64 	%fd536, %fd535, %fd535;
	fma.rn.f64 	%fd537, %fd536, 0d3EB1380B3AE80F1E, 0d3ED0EE258B7A8B04;
	fma.rn.f64 	%fd538, %fd537, %fd536, 0d3EF3B2669F02676F;
	fma.rn.f64 	%fd539, %fd538, %fd536, 0d3F1745CBA9AB0956;
	fma.rn.f64 	%fd540, %fd539, %fd536, 0d3F3C71C72D1B5154;
	fma.rn.f64 	%fd541, %fd540, %fd536, 0d3F624924923BE72D;
	fma.rn.f64 	%fd542, %fd541, %fd536, 0d3F8999999999A3C4;
	fma.rn.f64 	%fd543, %fd542, %fd536, 0d3FB5555555555554;
	sub.f64 	%fd544, %fd527, %fd535;
	add.f64 	%fd545, %fd544, %fd544;
	neg.f64 	%fd546, %fd535;
	fma.rn.f64 	%fd547, %fd546, %fd527, %fd545;
	mul.f64 	%fd548, %fd533, %fd547;
	mul.f64 	%fd549, %fd536, %fd543;
	fma.rn.f64 	%fd550, %fd549, %fd535, %fd548;
	xor.b32  	%r294, %r951, -2147483648;
	mov.b32 	%r295, 1127219200;
	mov.b64 	%fd551, {%r294, %r295};
	mov.b32 	%r296, -2147483648;
	mov.b64 	%fd552, {%r296, %r295};
	sub.f64 	%fd553, %fd551, %fd552;
	fma.rn.f64 	%fd554, %fd553, 0d3FE62E42FEFA39EF, %fd535;
	fma.rn.f64 	%fd555, %fd553, 0dBFE62E42FEFA39EF, %fd554;
	sub.f64 	%fd556, %fd555, %fd535;
	sub.f64 	%fd557, %fd550, %fd556;
	fma.rn.f64 	%fd558, %fd553, 0d3C7ABC9E3B39803F, %fd557;
	add.f64 	%fd3341, %fd554, %fd558;
	bra.uni 	$L__BB0_485;
$L__BB0_484:
	fma.rn.f64 	%fd526, %fd3339, 0d7FF0000000000000, 0d7FF0000000000000;
	{
	.reg .b32 %temp; 
	mov.b64 	{%temp, %r286}, %fd3339;
	}
	and.b32  	%r287, %r286, 2147483647;
	setp.eq.s32 	%p103, %r287, 0;
	selp.f64 	%fd3341, 0dFFF0000000000000, %fd526, %p103;
$L__BB0_485:
	mul.f64 	%fd559, %fd417, %fd417;
	mul.f64 	%fd560, %fd372, 0d3FE0000000000000;
	setp.lt.f64 	%p105, %fd372, 0d39B4484BFEEBC2A0;
	selp.f64 	%fd561, %fd560, %fd3338, %p105;
	rcp.rn.f64 	%fd562, %fd372;
	neg.f64 	%fd563, %fd562;
	fma.rn.f64 	%fd564, %fd561, %fd3341, %fd563;
	mul.f64 	%fd565, %fd564, 0d3FE45F306DC9C883;
	fma.rn.f64 	%fd566, %fd559, 0d3D5249F90687428C, 0dBDCF0B5B1FB7B95E;
	fma.rn.f64 	%fd567, %fd566, %fd559, 0d3E432E589311FA14;
	fma.rn.f64 	%fd568, %fd567, %fd559, 0dBEB0A780AA4A92E9;
	fma.rn.f64 	%fd569, %fd568, %fd559, 0d3F12C7DBFFCAEC2B;
	fma.rn.f64 	%fd570, %fd569, %fd559, 0dBF6835B97894BA4A;
	fma.rn.f64 	%fd571, %fd570, %fd559, 0d3FABD3975C75B4A3;
	fma.rn.f64 	%fd572, %fd571, %fd559, 0dBFC91866143CBC8A;
	fma.rn.f64 	%fd3345, %fd372, %fd572, %fd565;
	bra.uni 	$L__BB0_501;
$L__BB0_486:
	setp.gtu.f64 	%p106, %fd372, 0d4009B510EC2ADC83;
	@%p106 bra 	$L__BB0_488;
	add.f64 	%fd573, %fd372, 0dC00193BED4DFF243;
	add.f64 	%fd574, %fd573, 0d3C8BD1E50D219BFD;
	fma.rn.f64 	%fd575, %fd574, 0dBE2B87B0BE2AA150, 0d3E4833AAE4D8B975;
	fma.rn.f64 	%fd576, %fd575, %fd574, 0dBE44E279B423E68F;
	fma.rn.f64 	%fd577, %fd576, %fd574, 0d3E129DC6A747EB4F;
	fma.rn.f64 	%fd578, %fd577, %fd574, 0dBE61D15534496CD8;
	fma.rn.f64 	%fd579, %fd578, %fd574, 0d3E7EEC8D48FECE00;
	fma.rn.f64 	%fd580, %fd579, %fd574, 0dBE8D1180AF70A134;
	fma.rn.f64 	%fd581, %fd580, %fd574, 0d3E9C8386A0EA1388;
	fma.rn.f64 	%fd582, %fd581, %fd574, 0dBEB01A014E7F3250;
	fma.rn.f64 	%fd583, %fd582, %fd574, 0d3EC1FB752010A320;
	fma.rn.f64 	%fd584, %fd583, %fd574, 0dBED3AA0AFF4E332B;
	fma.rn.f64 	%fd585, %fd584, %fd574, 0d3EE584A6C77F6700;
	fma.rn.f64 	%fd586, %fd585, %fd574, 0dBEF794C520FC2EBB;
	fma.rn.f64 	%fd587, %fd586, %fd574, 0d3F09D18D2D35CC71;
	fma.rn.f64 	%fd588, %fd587, %fd574, 0dBF1C3FB7315C4599;
	fma.rn.f64 	%fd589, %fd588, %fd574, 0d3F2EEA7ADECCE927;
	fma.rn.f64 	%fd590, %fd589, %fd574, 0dBF40B2D85257446F;
	fma.rn.f64 	%fd591, %fd590, %fd574, 0d3F517AB4B1FE5D5B;
	fma.rn.f64 	%fd592, %fd591, %fd574, 0dBF65429DC6516C0D;
	fma.rn.f64 	%fd593, %fd592, %fd574, 0d3F7E671C7D0B090B;
	fma.rn.f64 	%fd594, %fd593, %fd574, 0dBF73A6DEC36FB27C;
	fma.rn.f64 	%fd595, %fd594, %fd574, 0dBFA0D2AF4E931FD1;
	fma.rn.f64 	%fd596, %fd595, %fd574, 0dBFBE56F82217B964;
	fma.rn.f64 	%fd597, %fd596, %fd574, 0d3FE0AA48442F014B;
	mul.f64 	%fd3345, %fd574, %fd597;
	bra.uni 	$L__BB0_501;
$L__BB0_488:
	setp.gtu.f64 	%p107, %fd372, 0d401C0D26D5A541CB;
	@%p107 bra 	$L__BB0_490;
	add.f64 	%fd598, %fd372, 0dC015B7FE4E87B02E;
	add.f64 	%fd599, %fd598, 0dBCBDFE7BAC228E8C;
	fma.rn.f64 	%fd600, %fd599, 0d3CBA3C76069F1D8C, 0d3CC69A30996793E2;
	fma.rn.f64 	%fd601, %fd600, %fd599, 0dBCDDD8432FE756E7;
	fma.rn.f64 	%fd602, %fd601, %fd599, 0dBD143158EEE220F7;
	fma.rn.f64 	%fd603, %fd602, %fd599, 0d3D28D44491230F5A;
	fma.rn.f64 	%fd604, %fd603, %fd599, 0dBD438842EAF4EDBC;
	fma.rn.f64 	%fd605, %fd604, %fd599, 0d3D74958DAFBFAF5A;
	fma.rn.f64 	%fd606, %fd605, %fd599, 0dBD9449A60E664848;
	fma.rn.f64 	%fd607, %fd606, %fd599, 0d3D838BC8CD594A76;
	fma.rn.f64 	%fd608, %fd607, %fd599, 0dBDFA798002141323;
	fma.rn.f64 	%fd609, %fd608, %fd599, 0d3E380B4198956AAA;
	fma.rn.f64 	%fd610, %fd609, %fd599, 0d3E5B62B5F21BACD4;
	fma.rn.f64 	%fd611, %fd610, %fd599, 0dBEA255E729FB6AAE;
	fma.rn.f64 	%fd612, %fd611, %fd599, 0dBEC80618F6BAE5AA;
	fma.rn.f64 	%fd613, %fd612, %fd599, 0d3F085B940F8E8D36;
	fma.rn.f64 	%fd614, %fd613, %fd599, 0d3F2337C7E10E14E8;
	fma.rn.f64 	%fd615, %fd614, %fd599, 0dBF61BE6DB99332CA;
	fma.rn.f64 	%fd616, %fd615, %fd599, 0dBF710A329E2BE9B8;
	fma.rn.f64 	%fd617, %fd616, %fd599, 0d3FAA15D92DFE3FCF;
	fma.rn.f64 	%fd618, %fd617, %fd599, 0d3FA00B9F8571C9BE;
	fma.rn.f64 	%fd619, %fd618, %fd599, 0dBFD5C7C556F0C19A;
	mul.f64 	%fd3345, %fd599, %fd619;
	bra.uni 	$L__BB0_501;
$L__BB0_490:
	setp.gtu.f64 	%p108, %fd372, 0d4022585C739ACDDD;
	@%p108 bra 	$L__BB0_492;
	add.f64 	%fd620, %fd372, 0dC0213127AE6169B4;
	add.f64 	%fd621, %fd620, 0dBCB479CC068D9046;
	fma.rn.f64 	%fd622, %fd621, 0d3CB09CCC22945996, 0dBD43515F67644276;
	fma.rn.f64 	%fd623, %fd622, %fd621, 0dBD72C5B978E9F5C7;
	fma.rn.f64 	%fd624, %fd623, %fd621, 0d3DBEC1151613913C;
	fma.rn.f64 	%fd625, %fd624, %fd621, 0d3DE9E38D13C4A824;
	fma.rn.f64 	%fd626, %fd625, %fd621, 0dBE341E75E1088EB5;
	fma.rn.f64 	%fd627, %fd626, %fd621, 0dBE5A384EBB13CFE1;
	fma.rn.f64 	%fd628, %fd627, %fd621, 0d3EA2BECB27F8C8F8;
	fma.rn.f64 	%fd629, %fd628, %fd621, 0d3EC176E72B989FD8;
	fma.rn.f64 	%fd630, %fd629, %fd621, 0dBF06F7BAB102F822;
	fma.rn.f64 	%fd631, %fd630, %fd621, 0dBF1B50D7E1D278E1;
	fma.rn.f64 	%fd632, %fd631, %fd621, 0d3F607A678D60004F;
	fma.rn.f64 	%fd633, %fd632, %fd621, 0d3F63CED2A2E69115;
	fma.rn.f64 	%fd634, %fd633, %fd621, 0dBFA6395DFE49FCD4;
	fma.rn.f64 	%fd635, %fd634, %fd621, 0dBF902B3933CF21B1;
	fma.rn.f64 	%fd636, %fd635, %fd621, 0d3FD15F993FCEAB5C;
	mul.f64 	%fd3345, %fd621, %fd636;
	bra.uni 	$L__BB0_501;
$L__BB0_492:
	setp.eq.f64 	%p109, %fd372, 0d7FF0000000000000;
	mov.f64 	%fd3345, 0d0000000000000000;
	@%p109 bra 	$L__BB0_501;
	rcp.approx.ftz.f64 	%fd638, %fd372;
	neg.f64 	%fd639, %fd372;
	fma.rn.f64 	%fd640, %fd639, %fd638, 0d3FF0000000000000;
	fma.rn.f64 	%fd641, %fd640, %fd640, %fd640;
	fma.rn.f64 	%fd642, %fd641, %fd638, %fd638;
	mul.f64 	%fd643, %fd642, %fd642;
	fma.rn.f64 	%fd644, %fd643, 0d40D13DB326ECEBFE, 0dC09C26E89385D5B1;
	fma.rn.f64 	%fd645, %fd644, %fd643, 0d405C6AB923C6F55E;
	fma.rn.f64 	%fd646, %fd645, %fd643, 0dC01E61EAF3BD2FA1;
	fma.rn.f64 	%fd647, %fd646, %fd643, 0d3FE9BF15D9B97DD1;
	fma.rn.f64 	%fd648, %fd647, %fd643, 0dBFC8BFECF93D7D19;
	fma.rn.f64 	%fd649, %fd648, %fd643, 0d3FC7FFFFF756AA6C;
	fma.rn.f64 	%fd650, %fd649, %fd643, 0d3FF0000000003646;
	fma.rn.f64 	%fd651, %fd643, 0dC1943281A050209C, 0d416024E99BA46E7B;
	fma.rn.f64 	%fd652, %fd651, %fd643, 0dC11A6875D7DFBD65;
	fma.rn.f64 	%fd653, %fd652, %fd643, 0d40D032C041790233;
	fma.rn.f64 	%fd654, %fd653, %fd643, 0dC0839F895BC22946;
	fma.rn.f64 	%fd655, %fd654, %fd643, 0d403E77CC78ECD2D8;
	fma.rn.f64 	%fd656, %fd655, %fd643, 0dC002F368D0117BE9;
	fma.rn.f64 	%fd657, %fd656, %fd643, 0d3FD7BCC786009A25;
	fma.rn.f64 	%fd658, %fd657, %fd643, 0dBFC4FFFFFC51BC7A;
	fma.rn.f64 	%fd659, %fd658, %fd643, 0d3FD7FFFFFFFFB5EA;
	fma.rn.f64 	%fd403, %fd659, %fd642, %fd372;
	rsqrt.approx.f64 	%fd660, %fd372;
	mul.f64 	%fd661, %fd660, 0d3FE9884533D43651;
	mul.f64 	%fd404, %fd661, %fd650;
	mul.f64 	%fd662, %fd403, 0d3FE45F306DC9C883;
	cvt.rni.s32.f64 	%r952, %fd662;
	cvt.rn.f64.s32 	%fd663, %r952;
	fma.rn.f64 	%fd664, %fd663, 0dBFF921FB54442D18, %fd403;
	fma.rn.f64 	%fd665, %fd663, 0dBC91A62633145C00, %fd664;
	fma.rn.f64 	%fd3342, %fd663, 0dB97B839A252049C0, %fd665;
	abs.f64 	%fd666, %fd403;
	setp.ltu.f64 	%p110, %fd666, 0d41E0000000000000;
	@%p110 bra 	$L__BB0_495;
	{ // callseq 2, 0
	.param .b64 param0;
	st.param.f64 	[param0], %fd403;
	.param .align 16 .b8 retval0[16];
	call.uni (retval0), 
	__internal_trig_reduction_slowpathd, 
	(
	param0
	);
	ld.param.f64 	%fd3342, [retval0];
	ld.param.b32 	%r952, [retval0+8];
	} // callseq 2
$L__BB0_495:
	and.b32  	%r298, %r952, 3;
	cvt.rn.f64.u32 	%fd668, %r298;
	add.f64 	%fd669, %fd3342, 0dC00F6A7A2955385E;
	fma.rn.f64 	%fd408, %fd668, 0d3FF921FB54442D18, %fd669;
	abs.f64 	%fd409, %fd408;
	setp.neu.f64 	%p111, %fd409, 0d7FF0000000000000;
	@%p111 bra 	$L__BB0_497;
	mov.f64 	%fd675, 0d0000000000000000;
	mul.rn.f64 	%fd3344, %fd408, %fd675;
	mov.b32 	%r954, 1;
	bra.uni 	$L__BB0_500;
$L__BB0_497:
	mul.f64 	%fd670, %fd408, 0d3FE45F306DC9C883;
	cvt.rni.s32.f64 	%r953, %fd670;
	cvt.rn.f64.s32 	%fd671, %r953;
	fma.rn.f64 	%fd672, %fd671, 0dBFF921FB54442D18, %fd408;
	fma.rn.f64 	%fd673, %fd671, 0dBC91A62633145C00, %fd672;
	fma.rn.f64 	%fd3344, %fd671, 0dB97B839A252049C0, %fd673;
	setp.ltu.f64 	%p112, %fd409, 0d41E0000000000000;
	@%p112 bra 	$L__BB0_499;
	{ // callseq 3, 0
	.param .b64 param0;
	st.param.f64 	[param0], %fd408;
	.param .align 16 .b8 retval0[16];
	call.uni (retval0), 
	__internal_trig_reduction_slowpathd, 
	(
	param0
	);
	ld.param.f64 	%fd3344, [retval0];
	ld.param.b32 	%r953, [retval0+8];
	} // callseq 3
$L__BB0_499:
	add.s32 	%r954, %r953, 1;
$L__BB0_500:
	shl.b32 	%r301, %r954, 6;
	cvt.u64.u32 	%rd41, %r301;
	and.b64  	%rd42, %rd41, 64;
	mov.u64 	%rd43, __cudart_sin_cos_coeffs;
	add.s64 	%rd44, %rd43, %rd42;
	mul.rn.f64 	%fd676, %fd3344, %fd3344;
	and.b32  	%r302, %r954, 1;
	setp.eq.b32 	%p113, %r302, 1;
	selp.f64 	%fd677, 0dBDA8FF8320FD8164, 0d3DE5DB65F9785EBA, %p113;
	ld.global.nc.v2.f64 	{%fd678, %fd679}, [%rd44];
	fma.rn.f64 	%fd680, %fd677, %fd676, %fd678;
	fma.rn.f64 	%fd681, %fd680, %fd676, %fd679;
	ld.global.nc.v2.f64 	{%fd682, %fd683}, [%rd44+16];
	fma.rn.f64 	%fd684, %fd681, %fd676, %fd682;
	fma.rn.f64 	%fd685, %fd684, %fd676, %fd683;
	ld.global.nc.v2.f64 	{%fd686, %fd687}, [%rd44+32];
	fma.rn.f64 	%fd688, %fd685, %fd676, %fd686;
	fma.rn.f64 	%fd689, %fd688, %fd676, %fd687;
	fma.rn.f64 	%fd690, %fd689, %fd3344, %fd3344;
	fma.rn.f64 	%fd691, %fd689, %fd676, 0d3FF0000000000000;
	selp.f64 	%fd692, %fd691, %fd690, %p113;
	and.b32  	%r303, %r954, 2;
	setp.eq.s32 	%p114, %r303, 0;
	mov.f64 	%fd693, 0d0000000000000000;
	sub.f64 	%fd694, %fd693, %fd692;
	selp.f64 	%fd695, %fd692, %fd694, %p114;
	mul.f64 	%fd3345, %fd404, %fd695;
$L__BB0_501:
	setp.gtu.f64 	%p115, %fd417, 0d0000000000000000;
	setp.eq.f64 	%p116, %fd417, 0d0000000000000000;
	selp.f64 	%fd697, 0dFFF0000000000000, 0dFFF8000000000000, %p116;
	selp.f64 	%fd698, %fd3345, %fd697, %p115;
	st.global.f64 	[%rd1], %fd698;
$L__BB0_502:
	ret;

}
.func  (.param .align 16 .b8 func_retval0[16]) __internal_trig_reduction_slowpathd(
	.param .b64 __internal_trig_reduction_slowpathd_param_0
)
{
	.local .align 8 .b8 	__local_depot1[40];
	.reg .b64 	%SP;
	.reg .b64 	%SPL;
	.reg .pred 	%p<10>;
	.reg .b32 	%r<47>;
	.reg .b64 	%rd<74>;
	.reg .b64 	%fd<5>;

	mov.u64 	%SPL, __local_depot1;
	ld.param.f64 	%fd4, [__internal_trig_reduction_slowpathd_param_0];
	add.u64 	%rd1, %SPL, 0;
	{
	.reg .b32 %temp; 
	mov.b64 	{%temp, %r1}, %fd4;
	}
	shr.u32 	%r2, %r1, 20;
	and.b32  	%r3, %r2, 2047;
	setp.eq.s32 	%p1, %r3, 2047;
	mov.b32 	%r46, 0;
	@%p1 bra 	$L__BB1_9;
	add.s32 	%r20, %r3, -1024;
	mov.b64 	%rd20, %fd4;
	shl.b64 	%rd2, %rd20, 11;
	shr.u32 	%r4, %r20, 6;
	sub.s32 	%r45, 15, %r4;
	sub.s32 	%r21, 19, %r4;
	setp.lt.u32 	%p2, %r20, 128;
	selp.b32 	%r6, 18, %r21, %p2;
	setp.ge.s32 	%p3, %r45, %r6;
	mov.b64 	%rd70, 0;
	@%p3 bra 	$L__BB1_4;
	add.s32 	%r23, %r6, %r4;
	neg.s32 	%r43, %r23;
	or.b64  	%rd3, %rd2, -9223372036854775808;
	mov.b64 	%rd70, 0;
	mov.b32 	%r42, 0;
	mov.u64 	%rd25, __cudart_i2opi_d;
	mov.u32 	%r44, %r45;
$L__BB1_3:
	.pragma "nounroll";
	mul.wide.s32 	%rd22, %r42, 8;
	add.s64 	%rd23, %rd1, %rd22;
	mul.wide.s32 	%rd24, %r44, 8;
	add.s64 	%rd26, %rd25, %rd24;
	ld.global.nc.u64 	%rd27, [%rd26];
	{
	.reg .u32 %r0, %r1, %r2, %r3, %alo, %ahi, %blo, %bhi, %clo, %chi;
	mov.b64 	{%alo,%ahi}, %rd27;
	mov.b64 	{%blo,%bhi}, %rd3;
	mov.b64 	{%clo,%chi}, %rd70;
	mad.lo.cc.u32 	%r0, %alo, %blo, %clo;
	madc.hi.cc.u32 	%r1, %alo, %blo, %chi;
	madc.hi.u32 	%r2, %alo, %bhi, 0;
	mad.lo.cc.u32 	%r1, %alo, %bhi, %r1;
	madc.hi.cc.u32 	%r2, %ahi, %blo, %r2;
	madc.hi.u32 	%r3, %ahi, %bhi, 0;
	mad.lo.cc.u32 	%r1, %ahi, %blo, %r1;
	madc.lo.cc.u32 	%r2, %ahi, %bhi, %r2;
	addc.u32 	%r3, %r3, 0;
	mov.b64 	%rd28, {%r0,%r1};
	mov.b64 	%rd70, {%r2,%r3};
	}
	st.local.u64 	[%rd23], %rd28;
	add.s32 	%r44, %r44, 1;
	add.s32 	%r43, %r43, 1;
	add.s32 	%r42, %r42, 1;
	setp.ne.s32 	%p4, %r43, -15;
	mov.u32 	%r45, %r6;
	@%p4 bra 	$L__BB1_3;
$L__BB1_4:
	cvt.s64.s32 	%rd29, %r45;
	cvt.u64.u32 	%rd30, %r4;
	add.s64 	%rd31, %rd30, %rd29;
	shl.b64 	%rd32, %rd31, 3;
	add.s64 	%rd33, %rd1, %rd32;
	st.local.u64 	[%rd33+-120], %rd70;
	and.b32  	%r15, %r2, 63;
	ld.local.u64 	%rd72, [%rd1+16];
	ld.local.u64 	%rd71, [%rd1+24];
	setp.eq.s32 	%p5, %r15, 0;
	@%p5 bra 	$L__BB1_6;
	shl.b64 	%rd34, %rd71, %r15;
	shr.u64 	%rd35, %rd72, 1;
	xor.b32  	%r24, %r15, 63;
	shr.u64 	%rd36, %rd35, %r24;
	or.b64  	%rd71, %rd34, %rd36;
	ld.local.u64 	%rd37, [%rd1+8];
	shl.b64 	%rd38, %rd72, %r15;
	shr.u64 	%rd39, %rd37, 1;
	shr.u64 	%rd40, %rd39, %r24;
	or.b64  	%rd72, %rd38, %rd40;
$L__BB1_6:
	and.b32  	%r25, %r1, -2147483648;
	shr.u64 	%rd41, %rd71, 62;
	cvt.u32.u64 	%r26, %rd41;
	mov.b64 	{%r27, %r28}, %rd71;
	mov.b64 	{%r29, %r30}, %rd72;
	shf.l.wrap.b32 	%r31, %r30, %r27, 2;
	shf.l.wrap.b32 	%r32, %r27, %r28, 2;
	mov.b64 	%rd42, {%r31, %r32};
	shl.b64 	%rd43, %rd72, 2;
	shr.u64 	%rd44, %rd42, 63;
	cvt.u32.u64 	%r33, %rd44;
	add.s32 	%r34, %r33, %r26;
	setp.eq.s32 	%p6, %r25, 0;
	neg.s32 	%r35, %r34;
	selp.b32 	%r46, %r34, %r35, %p6;
	setp.gt.s64 	%p7, %rd42, -1;
	mov.b64 	%rd45, 0;
	{
	.reg .u32 %r0, %r1, %r2, %r3, %a0, %a1, %a2, %a3, %b0, %b1, %b2, %b3;
	mov.b64 	{%a0,%a1}, %rd45;
	mov.b64 	{%a2,%a3}, %rd45;
	mov.b64 	{%b0,%b1}, %rd43;
	mov.b64 	{%b2,%b3}, %rd42;
	sub.cc.u32 	%r0, %a0, %b0;
	subc.cc.u32 	%r1, %a1, %b1;
	subc.cc.u32 	%r2, %a2, %b2;
	subc.u32 	%r3, %a3, %b3;
	mov.b64 	%rd46, {%r0,%r1};
	mov.b64 	%rd47, {%r2,%r3};
	}
	xor.b32  	%r36, %r25, -2147483648;
	selp.b64 	%rd73, %rd42, %rd47, %p7;
	selp.b64 	%rd14, %rd43, %rd46, %p7;
	selp.b32 	%r17, %r25, %r36, %p7;
	clz.b64 	%r37, %rd73;
	cvt.u64.u32 	%rd15, %r37;
	setp.eq.s32 	%p8, %r37, 0;
	@%p8 bra 	$L__BB1_8;
	cvt.u32.u64 	%r38, %rd15;
	and.b32  	%r39, %r38, 63;
	shl.b64 	%rd48, %rd73, %r39;
	shr.u64 	%rd49, %rd14, 1;
	not.b32 	%r40, %r38;
	and.b32  	%r41, %r40, 63;
	shr.u64 	%rd50, %rd49, %r41;
	or.b64  	%rd73, %rd48, %rd50;
$L__BB1_8:
	mov.b64 	%rd51, -3958705157555305931;
	{
	.reg .u32 %r0, %r1, %r2, %r3, %alo, %ahi, %blo, %bhi;
	mov.b64 	{%alo,%ahi}, %rd73;
	mov.b64 	{%blo,%bhi}, %rd51;
	mul.lo.u32 	%r0, %alo, %blo;
	mul.hi.u32 	%r1, %alo, %blo;
	mad.lo.cc.u32 	%r1, %alo, %bhi, %r1;
	madc.hi.u32 	%r2, %alo, %bhi, 0;
	mad.lo.cc.u32 	%r1, %ahi, %blo, %r1;
	madc.hi.cc.u32 	%r2, %ahi, %blo, %r2;
	madc.hi.u32 	%r3, %ahi, %bhi, 0;
	mad.lo.cc.u32 	%r2, %ahi, %bhi, %r2;
	addc.u32 	%r3, %r3, 0;
	mov.b64 	%rd52, {%r0,%r1};
	mov.b64 	%rd53, {%r2,%r3};
	}
	setp.gt.s64 	%p9, %rd53, 0;
	{
	.reg .u32 %r0, %r1, %r2, %r3, %a0, %a1, %a2, %a3, %b0, %b1, %b2, %b3;
	mov.b64 	{%a0,%a1}, %rd52;
	mov.b64 	{%a2,%a3}, %rd53;
	mov.b64 	{%b0,%b1}, %rd52;
	mov.b64 	{%b2,%b3}, %rd53;
	add.cc.u32 	%r0, %a0, %b0;
	addc.cc.u32 	%r1, %a1, %b1;
	addc.cc.u32 	%r2, %a2, %b2;
	addc.u32 	%r3, %a3, %b3;
	mov.b64 	%rd54, {%r0,%r1};
	mov.b64 	%rd55, {%r2,%r3};
	}
	selp.b64 	%rd56, %rd55, %rd53, %p9;
	selp.s64 	%rd57, -1, 0, %p9;
	sub.s64 	%rd58, %rd57, %rd15;
	cvt.u64.u32 	%rd59, %r17;
	shl.b64 	%rd60, %rd59, 32;
	add.s64 	%rd61, %rd56, 1;
	shr.u64 	%rd62, %rd61, 10;
	add.s64 	%rd63, %rd62, 1;
	shr.u64 	%rd64, %rd63, 1;
	shl.b64 	%rd65, %rd58, 52;
	add.s64 	%rd66, %rd65, %rd64;
	add.s64 	%rd67, %rd66, 4602678819172646912;
	or.b64  	%rd68, %rd67, %rd60;
	mov.b64 	%fd4, %rd68;
$L__BB1_9:
	st.param.f64 	[func_retval0], %fd4;
	st.param.b32 	[func_retval0+8], %r46;
	ret;

}
.func  (.param .b64 func_retval0) __internal_accurate_pow(
	.param .b64 __internal_accurate_pow_param_0,
	.param .b64 __internal_accurate_pow_param_1
)
{
	.reg .pred 	%p<8>;
	.reg .b32 	%r<49>;
	.reg .b32 	%f<3>;
	.reg .b64 	%fd<109>;

	ld.param.f64 	%fd10, [__internal_accurate_pow_param_0];
	ld.param.f64 	%fd11, [__internal_accurate_pow_param_1];
	{
	.reg .b32 %temp; 
	mov.b64 	{%temp, %r46}, %fd10;
	}
	{
	.reg .b32 %temp; 
	mov.b64 	{%r45, %temp}, %fd10;
	}
	shr.u32 	%r47, %r46, 20;
	setp.gt.u32 	%p1, %r46, 1048575;
	@%p1 bra 	$L__BB2_2;
	mul.f64 	%fd12, %fd10, 0d4350000000000000;
	{
	.reg .b32 %temp; 
	mov.b64 	{%temp, %r46}, %fd12;
	}
	{
	.reg .b32 %temp; 
	mov.b64 	{%r45, %temp}, %fd12;
	}
	shr.u32 	%r16, %r46, 20;
	add.s32 	%r47, %r16, -54;
$L__BB2_2:
	add.s32 	%r48, %r47, -1023;
	and.b32  	%r17, %r46, -2146435073;
	or.b32  	%r18, %r17, 1072693248;
	mov.b64 	%fd107, {%r45, %r18};
	setp.lt.u32 	%p2, %r18, 1073127583;
	@%p2 bra 	$L__BB2_4;
	{
	.reg .b32 %temp; 
	mov.b64 	{%r19, %temp}, %fd107;
	}
	{
	.reg .b32 %temp; 
	mov.b64 	{%temp, %r20}, %fd107;
	}
	add.s32 	%r21, %r20, -1048576;
	mov.b64 	%fd107, {%r19, %r21};
	add.s32 	%r48, %r47, -1022;
$L__BB2_4:
	add.f64 	%fd13, %fd107, 0dBFF0000000000000;
	add.f64 	%fd14, %fd107, 0d3FF0000000000000;
	rcp.approx.ftz.f64 	%fd15, %fd14;
	neg.f64 	%fd16, %fd14;
	fma.rn.f64 	%fd17, %fd16, %fd15, 0d3FF0000000000000;
	fma.rn.f64 	%fd18, %fd17, %fd17, %fd17;
	fma.rn.f64 	%fd19, %fd18, %fd15, %fd15;
	mul.f64 	%fd20, %fd13, %fd19;
	fma.rn.f64 	%fd21, %fd13, %fd19, %fd20;
	mul.f64 	%fd22, %fd21, %fd21;
	fma.rn.f64 	%fd23, %fd22, 0d3EB0F5FF7D2CAFE2, 0d3ED0F5D241AD3B5A;
	fma.rn.f64 	%fd24, %fd23, %fd22, 0d3EF3B20A75488A3F;
	fma.rn.f64 	%fd25, %fd24, %fd22, 0d3F1745CDE4FAECD5;
	fma.rn.f64 	%fd26, %fd25, %fd22, 0d3F3C71C7258A578B;
	fma.rn.f64 	%fd27, %fd26, %fd22, 0d3F6249249242B910;
	fma.rn.f64 	%fd28, %fd27, %fd22, 0d3F89999999999DFB;
	sub.f64 	%fd29, %fd13, %fd21;
	add.f64 	%fd30, %fd29, %fd29;
	neg.f64 	%fd31, %fd21;
	fma.rn.f64 	%fd32, %fd31, %fd13, %fd30;
	mul.f64 	%fd33, %fd19, %fd32;
	fma.rn.f64 	%fd34, %fd22, %fd28, 0d3FB5555555555555;
	mov.f64 	%fd35, 0d3FB5555555555555;
	sub.f64 	%fd36, %fd35, %fd34;
	fma.rn.f64 	%fd37, %fd22, %fd28, %fd36;
	add.f64 	%fd38, %fd37, 0dBC46A4CB00B9E7B0;
	add.f64 	%fd39, %fd34, %fd38;
	sub.f64 	%fd40, %fd34, %fd39;
	add.f64 	%fd41, %fd38, %fd40;
	mul.rn.f64 	%fd42, %fd21, %fd21;
	neg.f64 	%fd43, %fd42;
	fma.rn.f64 	%fd44, %fd21, %fd21, %fd43;
	{
	.reg .b32 %temp; 
	mov.b64 	{%r22, %temp}, %fd33;
	}
	{
	.reg .b32 %temp; 
	mov.b64 	{%temp, %r23}, %fd33;
	}
	add.s32 	%r24, %r23, 1048576;
	mov.b64 	%fd45, {%r22, %r24};
	fma.rn.f64 	%fd46, %fd21, %fd45, %fd44;
	mul.rn.f64 	%fd47, %fd42, %fd21;
	neg.f64 	%fd48, %fd47;
	fma.rn.f64 	%fd49, %fd42, %fd21, %fd48;
	fma.rn.f64 	%fd50, %fd42, %fd33, %fd49;
	fma.rn.f64 	%fd51, %fd46, %fd21, %fd50;
	mul.rn.f64 	%fd52, %fd39, %fd47;
	neg.f64 	%fd53, %fd52;
	fma.rn.f64 	%fd54, %fd39, %fd47, %fd53;
	fma.rn.f64 	%fd55, %fd39, %fd51, %fd54;
	fma.rn.f64 	%fd56, %fd41, %fd47, %fd55;
	add.f64 	%fd57, %fd52, %fd56;
	sub.f64 	%fd58, %fd52, %fd57;
	add.f64 	%fd59, %fd56, %fd58;
	add.f64 	%fd60, %fd21, %fd57;
	sub.f64 	%fd61, %fd21, %fd60;
	add.f64 	%fd62, %fd57, %fd61;
	add.f64 	%fd63, %fd59, %fd62;
	add.f64 	%fd64, %fd33, %fd63;
	add.f64 	%fd65, %fd60, %fd64;
	sub.f64 	%fd66, %fd60, %fd65;
	add.f64 	%fd67, %fd64, %fd66;
	xor.b32  	%r25, %r48, -2147483648;
	mov.b32 	%r26, 1127219200;
	mov.b64 	%fd68, {%r25, %r26};
	mov.b32 	%r27, -2147483648;
	mov.b64 	%fd69, {%r27, %r26};
	sub.f64 	%fd70, %fd68, %fd69;
	fma.rn.f64 	%fd71, %fd70, 0d3FE62E42FEFA39EF, %fd65;
	fma.rn.f64 	%fd72, %fd70, 0dBFE62E42FEFA39EF, %fd71;
	sub.f64 	%fd73, %fd72, %fd65;
	sub.f64 	%fd74, %fd67, %fd73;
	fma.rn.f64 	%fd75, %fd70, 0d3C7ABC9E3B39803F, %fd74;
	add.f64 	%fd76, %fd71, %fd75;
	sub.f64 	%fd77, %fd71, %fd76;
	add.f64 	%fd78, %fd75, %fd77;
	{
	.reg .b32 %temp; 
	mov.b64 	{%temp, %r28}, %fd11;
	}
	{
	.reg .b32 %temp; 
	mov.b64 	{%r29, %temp}, %fd11;
	}
	shl.b32 	%r30, %r28, 1;
	setp.gt.u32 	%p3, %r30, -33554433;
	and.b32  	%r31, %r28, -15728641;
	selp.b32 	%r32, %r31, %r28, %p3;
	mov.b64 	%fd79, {%r29, %r32};
	mul.rn.f64 	%fd80, %fd76, %fd79;
	neg.f64 	%fd81, %fd80;
	fma.rn.f64 	%fd82, %fd76, %fd79, %fd81;
	fma.rn.f64 	%fd83, %fd78, %fd79, %fd82;
	add.f64 	%fd4, %fd80, %fd83;
	sub.f64 	%fd84, %fd80, %fd4;
	add.f64 	%fd5, %fd83, %fd84;
	fma.rn.f64 	%fd85, %fd4, 0d3FF71547652B82FE, 0d4338000000000000;
	{
	.reg .b32 %temp; 
	mov.b64 	{%r13, %temp}, %fd85;
	}
	mov.f64 	%fd86, 0dC338000000000000;
	add.rn.f64 	%fd87, %fd85, %fd86;
	fma.rn.f64 	%fd88, %fd87, 0dBFE62E42FEFA39EF, %fd4;
	fma.rn.f64 	%fd89, %fd87, 0dBC7ABC9E3B39803F, %fd88;
	fma.rn.f64 	%fd90, %fd89, 0d3E5ADE1569CE2BDF, 0d3E928AF3FCA213EA;
	fma.rn.f64 	%fd91, %fd90, %fd89, 0d3EC71DEE62401315;
	fma.rn.f64 	%fd92, %fd91, %fd89, 0d3EFA01997C89EB71;
	fma.rn.f64 	%fd93, %fd92, %fd89, 0d3F2A01A014761F65;
	fma.rn.f64 	%fd94, %fd93, %fd89, 0d3F56C16C1852B7AF;
	fma.rn.f64 	%fd95, %fd94, %fd89, 0d3F81111111122322;
	fma.rn.f64 	%fd96, %fd95, %fd89, 0d3FA55555555502A1;
	fma.rn.f64 	%fd97, %fd96, %fd89, 0d3FC5555555555511;
	fma.rn.f64 	%fd98, %fd97, %fd89, 0d3FE000000000000B;
	fma.rn.f64 	%fd99, %fd98, %fd89, 0d3FF0000000000000;
	fma.rn.f64 	%fd100, %fd99, %fd89, 0d3FF0000000000000;
	{
	.reg .b32 %temp; 
	mov.b64 	{%r14, %temp}, %fd100;
	}
	{
	.reg .b32 %temp; 
	mov.b64 	{%temp, %r15}, %fd100;
	}
	shl.b32 	%r33, %r13, 20;
	add.s32 	%r34, %r33, %r15;
	mov.b64 	%fd108, {%r14, %r34};
	{
	.reg .b32 %temp; 
	mov.b64 	{%temp, %r35}, %fd4;
	}
	mov.b32 	%f2, %r35;
	abs.f32 	%f1, %f2;
	setp.lt.f32 	%p4, %f1, 0f4086232B;
	@%p4 bra 	$L__BB2_7;
	setp.lt.f64 	%p5, %fd4, 0d0000000000000000;
	add.f64 	%fd101, %fd4, 0d7FF0000000000000;
	selp.f64 	%fd108, 0d0000000000000000, %fd101, %p5;
	setp.geu.f32 	%p6, %f1, 0f40874800;
	@%p6 bra 	$L__BB2_7;
	shr.u32 	%r36, %r13, 31;
	add.s32 	%r37, %r13, %r36;
	shr.s32 	%r38, %r37, 1;
	shl.b32 	%r39, %r38, 20;
	add.s32 	%r40, %r15, %r39;
	mov.b64 	%fd102, {%r14, %r40};
	sub.s32 	%r41, %r13, %r38;
	shl.b32 	%r42, %r41, 20;
	add.s32 	%r43, %r42, 1072693248;
	mov.b32 	%r44, 0;
	mov.b64 	%fd103, {%r44, %r43};
	mul.f64 	%fd108, %fd103, %fd102;
$L__BB2_7:
	abs.f64 	%fd104, %fd108;
	setp.eq.f64 	%p7, %fd104, 0d7FF0000000000000;
	fma.rn.f64 	%fd105, %fd108, %fd5, %fd108;
	selp.f64 	%fd106, %fd108, %fd105, %p7;
	st.param.f64 	[func_retval0], %fd106;
	ret;

}
.func  (.param .b64 func_retval0) __internal_lgamma_pos(
	.param .b64 __internal_lgamma_pos_param_0
)
{
	.reg .pred 	%p<12>;
	.reg .b32 	%r<47>;
	.reg .b64 	%fd<184>;

	ld.param.f64 	%fd22, [__internal_lgamma_pos_param_0];
	{
	.reg .b32 %temp; 
	mov.b64 	{%temp, %r1}, %fd22;
	}
	setp.lt.s32 	%p1, %r1, 1074266112;
	@%p1 bra 	$L__BB3_9;
	setp.lt.u32 	%p8, %r1, 1075838976;
	@%p8 bra 	$L__BB3_8;
	setp.gt.u32 	%p9, %r1, 2146435071;
	@%p9 bra 	$L__BB3_6;
	{
	.reg .b32 %temp; 
	mov.b64 	{%r30, %temp}, %fd22;
	}
	shr.u32 	%r2, %r1, 20;
	add.s32 	%r42, %r2, -1023;
	and.b32  	%r31, %r1, 1048575;
	or.b32  	%r32, %r31, 1072693248;
	mov.b64 	%fd178, {%r30, %r32};
	setp.lt.u32 	%p10, %r32, 1073127583;
	@%p10 bra 	$L__BB3_5;
	{
	.reg .b32 %temp; 
	mov.b64 	{%r33, %temp}, %fd178;
	}
	{
	.reg .b32 %temp; 
	mov.b64 	{%temp, %r34}, %fd178;
	}
	add.s32 	%r35, %r34, -1048576;
	mov.b64 	%fd178, {%r33, %r35};
	add.s32 	%r42, %r2, -1022;
$L__BB3_5:
	add.f64 	%fd129, %fd178, 0dBFF0000000000000;
	add.f64 	%fd130, %fd178, 0d3FF0000000000000;
	rcp.approx.ftz.f64 	%fd131, %fd130;
	neg.f64 	%fd132, %fd130;
	fma.rn.f64 	%fd133, %fd132, %fd131, 0d3FF0000000000000;
	fma.rn.f64 	%fd134, %fd133, %fd133, %fd133;
	fma.rn.f64 	%fd135, %fd134, %fd131, %fd131;
	mul.f64 	%fd136, %fd129, %fd135;
	fma.rn.f64 	%fd137, %fd129, %fd135, %fd136;
	mul.f64 	%fd138, %fd137, %fd137;
	fma.rn.f64 	%fd139, %fd138, 0d3EB1380B3AE80F1E, 0d3ED0EE258B7A8B04;
	fma.rn.f64 	%fd140, %fd139, %fd138, 0d3EF3B2669F02676F;
	fma.rn.f64 	%fd141, %fd140, %fd138, 0d3F1745CBA9AB0956;
	fma.rn.f64 	%fd142, %fd141, %fd138, 0d3F3C71C72D1B5154;
	fma.rn.f64 	%fd143, %fd142, %fd138, 0d3F624924923BE72D;
	fma.rn.f64 	%fd144, %fd143, %fd138, 0d3F8999999999A3C4;
	fma.rn.f64 	%fd145, %fd144, %fd138, 0d3FB5555555555554;
	sub.f64 	%fd146, %fd129, %fd137;
	add.f64 	%fd147, %fd146, %fd146;
	neg.f64 	%fd148, %fd137;
	fma.rn.f64 	%fd149, %fd148, %fd129, %fd147;
	mul.f64 	%fd150, %fd135, %fd149;
	mul.f64 	%fd151, %fd138, %fd145;
	fma.rn.f64 	%fd152, %fd151, %fd137, %fd150;
	xor.b32  	%r36, %r42, -2147483648;
	mov.b32 	%r37, 1127219200;
	mov.b64 	%fd153, {%r36, %r37};
	mov.b32 	%r38, -2147483648;
	mov.b64 	%fd154, {%r38, %r37};
	sub.f64 	%fd155, %fd153, %fd154;
	fma.rn.f64 	%fd156, %fd155, 0d3FE62E42FEFA39EF, %fd137;
	fma.rn.f64 	%fd157, %fd155, 0dBFE62E42FEFA39EF, %fd156;
	sub.f64 	%fd158, %fd157, %fd137;
	sub.f64 	%fd159, %fd152, %fd158;
	fma.rn.f64 	%fd160, %fd155, 0d3C7ABC9E3B39803F, %fd159;
	add.f64 	%fd179, %fd156, %fd160;
	bra.uni 	$L__BB3_7;
$L__BB3_6:
	fma.rn.f64 	%fd179, %fd22, 0d7FF0000000000000, 0d7FF0000000000000;
$L__BB3_7:
	rcp.approx.ftz.f64 	%fd161, %fd22;
	neg.f64 	%fd162, %fd22;
	fma.rn.f64 	%fd163, %fd162, %fd161, 0d3FF0000000000000;
	fma.rn.f64 	%fd164, %fd163, %fd163, %fd163;
	fma.rn.f64 	%fd165, %fd164, %fd161, %fd161;
	mul.f64 	%fd166, %fd165, %fd165;
	{
	.reg .b32 %temp; 
	mov.b64 	{%r39, %temp}, %fd179;
	}
	{
	.reg .b32 %temp; 
	mov.b64 	{%temp, %r40}, %fd179;
	}
	add.s32 	%r41, %r40, -1048576;
	mov.b64 	%fd167, {%r39, %r41};
	add.f64 	%fd168, %fd22, 0dBFE0000000000000;
	fma.rn.f64 	%fd169, %fd166, 0dBF5AC321034783F9, 0d3F4B68B992738FBF;
	fma.rn.f64 	%fd170, %fd169, %fd166, 0dBF4380D01E4F7B8C;
	fma.rn.f64 	%fd171, %fd170, %fd166, 0d3F4A019FA29F7264;
	fma.rn.f64 	%fd172, %fd171, %fd166, 0dBF66C16C16B2ACEC;
	fma.rn.f64 	%fd173, %fd172, %fd166, 0d3FB5555555555545;
	fma.rn.f64 	%fd174, %fd173, %fd165, 0d3FED67F1C864BEAE;
	fma.rn.f64 	%fd175, %fd167, %fd168, %fd174;
	fma.rn.f64 	%fd176, %fd167, %fd168, %fd162;
	add.f64 	%fd177, %fd176, %fd175;
	setp.eq.f64 	%p11, %fd22, 0d7FF0000000000000;
	selp.f64 	%fd183, 0d7FF0000000000000, %fd177, %p11;
	bra.uni 	$L__BB3_21;
$L__BB3_8:
	add.f64 	%fd113, %fd22, 0dC008000000000000;
	fma.rn.f64 	%fd114, %fd113, 0dC0AF7040BB18FB05, 0dC1122B7730207EF3;
	fma.rn.f64 	%fd115, %fd114, %fd113, 0dC1585A0DB81DE7D0;
	fma.rn.f64 	%fd116, %fd115, %fd113, 0dC18A992B8BA94677;
	fma.rn.f64 	%fd117, %fd116, %fd113, 0dC1AAC5CB6957CC20;
	fma.rn.f64 	%fd118, %fd117, %fd113, 0dC1BC0E2B308774BE;
	fma.rn.f64 	%fd119, %fd118, %fd113, 0dC1C6BA13DCAE7F67;
	fma.rn.f64 	%fd120, %fd119, %fd113, 0dC1CCF33B9C3D120C;
	add.f64 	%fd121, %fd113, 0dC08FF62E0BE189FE;
	fma.rn.f64 	%fd122, %fd121, %fd113, 0dC10074FACE10C93F;
	fma.rn.f64 	%fd123, %fd122, %fd113, 0dC151B662F8D75791;
	fma.rn.f64 	%fd124, %fd123, %fd113, 0dC18EE64AB4D207F7;
	fma.rn.f64 	%fd125, %fd124, %fd113, 0dC1B9051687C9951A;
	fma.rn.f64 	%fd126, %fd125, %fd113, 0dC1D2B866BF0B853D;
	fma.rn.f64 	%fd127, %fd126, %fd113, 0dC1D4E2130E9DC133;
	div.rn.f64 	%fd128, %fd120, %fd127;
	add.f64 	%fd183, %fd113, %fd128;
	bra.uni 	$L__BB3_21;
$L__BB3_9:
	setp.lt.s32 	%p2, %r1, 1073217536;
	@%p2 bra 	$L__BB3_11;
	add.f64 	%fd93, %fd22, 0dC000000000000000;
	fma.rn.f64 	%fd94, %fd93, 0d3E452636124338B3, 0dBE71FA71D78C0EE2;
	fma.rn.f64 	%fd95, %fd94, %fd93, 0d3E8D111F31E61306;
	fma.rn.f64 	%fd96, %fd95, %fd93, 0dBEA0502BBE1B2706;
	fma.rn.f64 	%fd97, %fd96, %fd93, 0d3EB06850B2970292;
	fma.rn.f64 	%fd98, %fd97, %fd93, 0dBEC108474875033D;
	fma.rn.f64 	%fd99, %fd98, %fd93, 0d3ED24ACCC62909DC;
	fma.rn.f64 	%fd100, %fd99, %fd93, 0dBEE3CB25209E63BE;
	fma.rn.f64 	%fd101, %fd100, %fd93, 0d3EF581CBBC8CDC7B;
	fma.rn.f64 	%fd102, %fd101, %fd93, 0dBF078E04B85C7597;
	fma.rn.f64 	%fd103, %fd102, %fd93, 0d3F1A12730CF45051;
	fma.rn.f64 	%fd104, %fd103, %fd93, 0dBF2D3FD354062012;
	fma.rn.f64 	%fd105, %fd104, %fd93, 0d3F40B36B0B4DE323;
	fma.rn.f64 	%fd106, %fd105, %fd93, 0dBF538AC5C6D0317A;
	fma.rn.f64 	%fd107, %fd106, %fd93, 0d3F67ADD6EAAB19FC;
	fma.rn.f64 	%fd108, %fd107, %fd93, 0dBF7E404FC20E4D5B;
	fma.rn.f64 	%fd109, %fd108, %fd93, 0d3F951322AC7DA390;
	fma.rn.f64 	%fd110, %fd109, %fd93, 0dBFB13E001A5578A3;
	fma.rn.f64 	%fd111, %fd110, %fd93, 0d3FD4A34CC4A60FA3;
	fma.rn.f64 	%fd112, %fd111, %fd93, 0d3FDB0EE6072093CF;
	mul.f64 	%fd183, %fd93, %fd112;
	bra.uni 	$L__BB3_21;
$L__BB3_11:
	setp.lt.s32 	%p3, %r1, 1072064102;
	@%p3 bra 	$L__BB3_13;
	mov.f64 	%fd70, 0d3FF0000000000000;
	sub.f64 	%fd71, %fd70, %fd22;
	fma.rn.f64 	%fd72, %fd71, 0d3F881F6D2A4C4310, 0d3FA3EB504359EB88;
	fma.rn.f64 	%fd73, %fd72, %fd71, 0d3FAE35D8DEB06317;
	fma.rn.f64 	%fd74, %fd73, %fd71, 0d3FAED469A8B6ECCE;
	fma.rn.f64 	%fd75, %fd74, %fd71, 0d3FACC1B1C357BEFE;
	fma.rn.f64 	%fd76, %fd75, %fd71, 0d3FAD7154DB67F79F;
	fma.rn.f64 	%fd77, %fd76, %fd71, 0d3FAFCC622CF2F7BB;
	fma.rn.f64 	%fd78, %fd77, %fd71, 0d3FB11747A4D1CC43;
	fma.rn.f64 	%fd79, %fd78, %fd71, 0d3FB24CE16A21B8AC;
	fma.rn.f64 	%fd80, %fd79, %fd71, 0d3FB3B1C21A7BCB00;
	fma.rn.f64 	%fd81, %fd80, %fd71, 0d3FB556723452ED57;
	fma.rn.f64 	%fd82, %fd81, %fd71, 0d3FB748C00891544F;
	fma.rn.f64 	%fd83, %fd82, %fd71, 0d3FB9A0207808CF40;
	fma.rn.f64 	%fd84, %fd83, %fd71, 0d3FBC80673B8AE26B;
	fma.rn.f64 	%fd85, %fd84, %fd71, 0d3FC010B364B7E555;
	fma.rn.f64 	%fd86, %fd85, %fd71, 0d3FC2703A1D239658;
	fma.rn.f64 	%fd87, %fd86, %fd71, 0d3FC5B40CB1137E6E;
	fma.rn.f64 	%fd88, %fd87, %fd71, 0d3FCA8B9C17AC4F03;
	fma.rn.f64 	%fd89, %fd88, %fd71, 0d3FD151322AC7CB52;
	fma.rn.f64 	%fd90, %fd89, %fd71, 0d3FD9A4D55BEAB1D4;
	fma.rn.f64 	%fd91, %fd90, %fd71, 0d3FEA51A6625307D6;
	fma.rn.f64 	%fd92, %fd91, %fd71, 0d3FE2788CFC6FB619;
	mul.f64 	%fd183, %fd71, %fd92;
	bra.uni 	$L__BB3_21;
$L__BB3_13:
	fma.rn.f64 	%fd23, %fd22, 0dBE7844988BFE6590, 0d3EA7B77CEB0625E8;
	fma.rn.f64 	%fd24, %fd23, %fd22, 0dBE998C69C8710CC4;
	fma.rn.f64 	%fd25, %fd24, %fd22, 0dBEF6527A5A11CF6E;
	fma.rn.f64 	%fd26, %fd25, %fd22, 0d3F20EC2950B1B5DE;
	fma.rn.f64 	%fd27, %fd26, %fd22, 0dBF2C4D80C24BA278;
	fma.rn.f64 	%fd28, %fd27, %fd22, 0dBF5315B4E8CC0D09;
	fma.rn.f64 	%fd29, %fd28, %fd22, 0d3F7D917F15D50020;
	fma.rn.f64 	%fd30, %fd29, %fd22, 0dBF83B4ABB41CB6FA;
	fma.rn.f64 	%fd31, %fd30, %fd22, 0dBFA59AF1275B7120;
	fma.rn.f64 	%fd32, %fd31, %fd22, 0d3FC5512321A168A0;
	fma.rn.f64 	%fd33, %fd32, %fd22, 0dBFA5815E8FDCE74C;
	fma.rn.f64 	%fd34, %fd33, %fd22, 0dBFE4FCF4026ADD1A;
	fma.rn.f64 	%fd35, %fd34, %fd22, 0d3FE2788CFC6FB5C8;
	mul.f64 	%fd36, %fd22, %fd35;
	fma.rn.f64 	%fd180, %fd36, %fd22, %fd22;
	{
	.reg .b32 %temp; 
	mov.b64 	{%temp, %r43}, %fd180;
	}
	{
	.reg .b32 %temp; 
	mov.b64 	{%r44, %temp}, %fd180;
	}
	setp.gt.s32 	%p4, %r43, 1048575;
	mov.b32 	%r45, -1023;
	@%p4 bra 	$L__BB3_15;
	mul.f64 	%fd180, %fd180, 0d4350000000000000;
	{
	.reg .b32 %temp; 
	mov.b64 	{%temp, %r43}, %fd180;
	}
	{
	.reg .b32 %temp; 
	mov.b64 	{%r44, %temp}, %fd180;
	}
	mov.b32 	%r45, -1077;
$L__BB3_15:
	add.s32 	%r18, %r43, -1;
	setp.gt.u32 	%p5, %r18, 2146435070;
	@%p5 bra 	$L__BB3_19;
	shr.u32 	%r21, %r43, 20;
	add.s32 	%r46, %r45, %r21;
	and.b32  	%r22, %r43, 1048575;
	or.b32  	%r23, %r22, 1072693248;
	mov.b64 	%fd181, {%r44, %r23};
	setp.lt.u32 	%p7, %r23, 1073127583;
	@%p7 bra 	$L__BB3_18;
	{
	.reg .b32 %temp; 
	mov.b64 	{%r24, %temp}, %fd181;
	}
	{
	.reg .b32 %temp; 
	mov.b64 	{%temp, %r25}, %fd181;
	}
	add.s32 	%r26, %r25, -1048576;
	mov.b64 	%fd181, {%r24, %r26};
	add.s32 	%r46, %r46, 1;
$L__BB3_18:
	add.f64 	%fd38, %fd181, 0dBFF0000000000000;
	add.f64 	%fd39, %fd181, 0d3FF0000000000000;
	rcp.approx.ftz.f64 	%fd40, %fd39;
	neg.f64 	%fd41, %fd39;
	fma.rn.f64 	%fd42, %fd41, %fd40, 0d3FF0000000000000;
	fma.rn.f64 	%fd43, %fd42, %fd42, %fd42;
	fma.rn.f64 	%fd44, %fd43, %fd40, %fd40;
	mul.f64 	%fd45, %fd38, %fd44;
	fma.rn.f64 	%fd46, %fd38, %fd44, %fd45;
	mul.f64 	%fd47, %fd46, %fd46;
	fma.rn.f64 	%fd48, %fd47, 0d3EB1380B3AE80F1E, 0d3ED0EE258B7A8B04;
	fma.rn.f64 	%fd49, %fd48, %fd47, 0d3EF3B2669F02676F;
	fma.rn.f64 	%fd50, %fd49, %fd47, 0d3F1745CBA9AB0956;
	fma.rn.f64 	%fd51, %fd50, %fd47, 0d3F3C71C72D1B5154;
	fma.rn.f64 	%fd52, %fd51, %fd47, 0d3F624924923BE72D;
	fma.rn.f64 	%fd53, %fd52, %fd47, 0d3F8999999999A3C4;
	fma.rn.f64 	%fd54, %fd53, %fd47, 0d3FB5555555555554;
	sub.f64 	%fd55, %fd38, %fd46;
	add.f64 	%fd56, %fd55, %fd55;
	neg.f64 	%fd57, %fd46;
	fma.rn.f64 	%fd58, %fd57, %fd38, %fd56;
	mul.f64 	%fd59, %fd44, %fd58;
	mul.f64 	%fd60, %fd47, %fd54;
	fma.rn.f64 	%fd61, %fd60, %fd46, %fd59;
	xor.b32  	%r27, %r46, -2147483648;
	mov.b32 	%r28, 1127219200;
	mov.b64 	%fd62, {%r27, %r28};
	mov.b32 	%r29, -2147483648;
	mov.b64 	%fd63, {%r29, %r28};
	sub.f64 	%fd64, %fd62, %fd63;
	fma.rn.f64 	%fd65, %fd64, 0d3FE62E42FEFA39EF, %fd46;
	fma.rn.f64 	%fd66, %fd64, 0dBFE62E42FEFA39EF, %fd65;
	sub.f64 	%fd67, %fd66, %fd46;
	sub.f64 	%fd68, %fd61, %fd67;
	fma.rn.f64 	%fd69, %fd64, 0d3C7ABC9E3B39803F, %fd68;
	add.f64 	%fd182, %fd65, %fd69;
	bra.uni 	$L__BB3_20;
$L__BB3_19:
	fma.rn.f64 	%fd37, %fd180, 0d7FF0000000000000, 0d7FF0000000000000;
	{
	.reg .b32 %temp; 
	mov.b64 	{%temp, %r19}, %fd180;
	}
	and.b32  	%r20, %r19, 2147483647;
	setp.eq.s32 	%p6, %r20, 0;
	selp.f64 	%fd182, 0dFFF0000000000000, %fd37, %p6;
$L__BB3_20:
	neg.f64 	%fd183, %fd182;
$L__BB3_21:
	st.param.f64 	[func_retval0], %fd183;
	ret;

}


// ===== COMPILED SASS (sm_100) =====

	.target	sm_100

	.elftype	@"ET_EXEC"


//--------------------- .note.nv.tkinfo           --------------------------
	.section	.note.nv.tkinfo,"",@"SHT_NOTE"
	.sectionflags	@"SHF_NOTE_NV_TKINFO"
	.tkinfo
        /*0018*/ 	.word	0x00000002
        /*0030*/ 	.string	""
        /*0030*/ 	.string	"ptxas"
        /*0030*/ 	.string	"Cuda compilation tools, release 13.0, V13.0.88"
        /*0030*/ 	.string	"Build cuda_13.0.r13.0/compiler.36424714_0"
        /*0030*/ 	.string	"-arch sm_100 -m 64 "



//--------------------- .note.nv.cuinfo           --------------------------
	.section	.note.nv.cuinfo,"",@"SHT_NOTE"
	.sectionflags	@"SHF_NOTE_NV_CUINFO"
        /*0018*/ 	.short	0x0002
        /*001a*/ 	.short	0x0064
        /*001c*/ 	.short	0x0082
	.zero		2


//--------------------- .nv.info                  --------------------------
	.section	.nv.info,"",@"SHT_CUDA_INFO"
	.align	4


	//----- nvinfo : EIATTR_REGCOUNT
	.align		4
        /*0000*/ 	.byte	0x04, 0x2f
        /*0002*/ 	.short	(.L_3 - .L_2)
	.align		4
.L_2:
        /*0004*/ 	.word	index@(_Z10kernel_funddPdi)
        /*0008*/ 	.word	0x00000020


	//----- nvinfo : EIATTR_FRAME_SIZE
	.align		4
.L_3:
        /*000c*/ 	.byte	0x04, 0x11
        /*000e*/ 	.short	(.L_5 - .L_4)
	.align		4
.L_4:
        /*0010*/ 	.word	index@($_Z10kernel_funddPdi$__internal_trig_reduction_slowpathd)
        /*0014*/ 	.word	0x00000028


	//----- nvinfo : EIATTR_FRAME_SIZE
	.align		4
.L_5:
        /*0018*/ 	.byte	0x04, 0x11
        /*001a*/ 	.short	(.L_7 - .L_6)
	.align		4
.L_6:
        /*001c*/ 	.word	index@($_Z10kernel_funddPdi$__internal_lgamma_pos)
        /*0020*/ 	.word	0x00000028


	//----- nvinfo : EIATTR_FRAME_SIZE
	.align		4
.L_7:
        /*0024*/ 	.byte	0x04, 0x11
        /*0026*/ 	.short	(.L_9 - .L_8)
	.align		4
.L_8:
        /*0028*/ 	.word	index@($_Z10kernel_funddPdi$__internal_accurate_pow)
        /*002c*/ 	.word	0x00000028


	//----- nvinfo : EIATTR_FRAME_SIZE
	.align		4
.L_9:
        /*0030*/ 	.byte	0x04, 0x11
        /*0032*/ 	.short	(.L_11 - .L_10)
	.align		4
.L_10:
        /*0034*/ 	.word	index@($__internal_3_$__cuda_sm20_dsqrt_rn_f64_mediumpath_v1)
        /*0038*/ 	.word	0x00000028


	//----- nvinfo : EIATTR_FRAME_SIZE
	.align		4
.L_11:
        /*003c*/ 	.byte	0x04, 0x11
        /*003e*/ 	.short	(.L_13 - .L_12)
	.align		4
.L_12:
        /*0040*/ 	.word	index@($__internal_2_$__cuda_sm20_drsqrt_f64_slowpath_v2)
        /*0044*/ 	.word	0x00000028


	//----- nvinfo : EIATTR_FRAME_SIZE
	.align		4
.L_13:
        /*0048*/ 	.byte	0x04, 0x11
        /*004a*/ 	.short	(.L_15 - .L_14)
	.align		4
.L_14:
        /*004c*/ 	.word	index@($__internal_1_$__cuda_sm20_div_rn_f64_full)
        /*0050*/ 	.word	0x00000028


	//----- nvinfo : EIATTR_FRAME_SIZE
	.align		4
.L_15:
        /*0054*/ 	.byte	0x04, 0x11
        /*0056*/ 	.short	(.L_17 - .L_16)
	.align		4
.L_16:
        /*0058*/ 	.word	index@($__internal_0_$__cuda_sm20_dblrcp_rn_slowpath_v3)
        /*005c*/ 	.word	0x00000028


	//----- nvinfo : EIATTR_FRAME_SIZE
	.align		4
.L_17:
        /*0060*/ 	.byte	0x04, 0x11
        /*0062*/ 	.short	(.L_19 - .L_18)
	.align		4
.L_18:
        /*0064*/ 	.word	index@(_Z10kernel_funddPdi)
        /*0068*/ 	.word	0x00000028


	//----- nvinfo : EIATTR_MIN_STACK_SIZE
	.align		4
.L_19:
        /*006c*/ 	.byte	0x04, 0x12
        /*006e*/ 	.short	(.L_21 - .L_20)
	.align		4
.L_20:
        /*0070*/ 	.word	index@(_Z10kernel_funddPdi)
        /*0074*/ 	.word	0x00000028
.L_21:


//--------------------- .nv.compat                --------------------------
	.section	.nv.compat,"",@"SHT_CUDA_COMPAT_INFO"
	.align	4
        /*0000*/ 	.byte	0x02, 0x09, 0x00, 0x00, 0x02, 0x02, 0x01, 0x00, 0x02, 0x05, 0x05, 0x00, 0x03, 0x07, 0x01, 0x01
        /*0010*/ 	.byte	0x02, 0x03, 0x00, 0x00, 0x02, 0x06, 0x01, 0x00, 0x04, 0x0b, 0x08, 0x00, 0x01, 0x00, 0x00, 0x00
        /*0020*/ 	.byte	0x00, 0x00, 0x00, 0x00


//--------------------- .nv.info._Z10kernel_funddPdi --------------------------
	.section	.nv.info._Z10kernel_funddPdi,"",@"SHT_CUDA_INFO"
	.sectionflags	@""
	.align	4


	//----- nvinfo : EIATTR_CUDA_API_VERSION
	.align		4
        /*0000*/ 	.byte	0x04, 0x37
        /*0002*/ 	.short	(.L_23 - .L_22)
.L_22:
        /*0004*/ 	.word	0x00000082


	//----- nvinfo : EIATTR_KPARAM_INFO
	.align		4
.L_23:
        /*0008*/ 	.byte	0x04, 0x17
        /*000a*/ 	.short	(.L_25 - .L_24)
.L_24:
        /*000c*/ 	.word	0x00000000
        /*0010*/ 	.short	0x0003
        /*0012*/ 	.short	0x0018
        /*0014*/ 	.byte	0x00, 0xf0, 0x11, 0x00


	//----- nvinfo : EIATTR_KPARAM_INFO
	.align		4
.L_25:
        /*0018*/ 	.byte	0x04, 0x17
        /*001a*/ 	.short	(.L_27 - .L_26)
.L_26:
        /*001c*/ 	.word	0x00000000
        /*0020*/ 	.short	0x0002
        /*0022*/ 	.short	0x0010
        /*0024*/ 	.byte	0x00, 0xf5, 0x21, 0x00


	//----- nvinfo : EIATTR_KPARAM_INFO
	.align		4
.L_27:
        /*0028*/ 	.byte	0x04, 0x17
        /*002a*/ 	.short	(.L_29 - .L_28)
.L_28:
        /*002c*/ 	.word	0x00000000
        /*0030*/ 	.short	0x0001
        /*0032*/ 	.short	0x0008
        /*0034*/ 	.byte	0x00, 0xf0, 0x21, 0x00


	//----- nvinfo : EIATTR_KPARAM_INFO
	.align		4
.L_29:
        /*0038*/ 	.byte	0x04, 0x17
        /*003a*/ 	.short	(.L_31 - .L_30)
.L_30:
        /*003c*/ 	.word	0x00000000
        /*0040*/ 	.short	0x0000
        /*0042*/ 	.short	0x0000
        /*0044*/ 	.byte	0x00, 0xf0, 0x21, 0x00


	//----- nvinfo : EIATTR_SPARSE_MMA_MASK
	.align		4
.L_31:
        /*0048*/ 	.byte	0x03, 0x50
        /*004a*/ 	.short	0x0000


	//----- nvinfo : EIATTR_MAXREG_COUNT
	.align		4
        /*004c*/ 	.byte	0x03, 0x1b
        /*004e*/ 	.short	0x00ff


	//----- nvinfo : EIATTR_MERCURY_ISA_VERSION
	.align		4
        /*0050*/ 	.byte	0x03, 0x5f
        /*0052*/ 	.short	0x0101


	//----- nvinfo : EIATTR_VRC_CTA_INIT_COUNT
	.align		4
        /*0054*/ 	.byte	0x02, 0x4a
	.zero		1
	.zero		1


	//----- nvinfo : EIATTR_EXIT_INSTR_OFFSETS
	.align		4
        /*0058*/ 	.byte	0x04, 0x1c
        /*005a*/ 	.short	(.L_33 - .L_32)


	//   ....[0]....
.L_32:
        /*005c*/ 	.word	0x00000460


	//   ....[1]....
        /*0060*/ 	.word	0x000008f0


	//   ....[2]....
        /*0064*/ 	.word	0x00000c80


	//   ....[3]....
        /*0068*/ 	.word	0x00000d10


	//   ....[4]....
        /*006c*/ 	.word	0x000011d0


	//   ....[5]....
        /*0070*/ 	.word	0x00001c30


	//   ....[6]....
        /*0074*/ 	.word	0x000021e0


	//   ....[7]....
        /*0078*/ 	.word	0x00002c80


	//   ....[8]....
        /*007c*/ 	.word	0x00003710


	//   ....[9]....
        /*0080*/ 	.word	0x00003f20


	//   ....[10]....
        /*0084*/ 	.word	0x00004020


	//   ....[11]....
        /*0088*/ 	.word	0x000042b0


	//   ....[12]....
        /*008c*/ 	.word	0x00004300


	//   ....[13]....
        /*0090*/ 	.word	0x00004770


	//   ....[14]....
        /*0094*/ 	.word	0x00004b10


	//   ....[15]....
        /*0098*/ 	.word	0x00005420


	//   ....[16]....
        /*009c*/ 	.word	0x00005780


	//   ....[17]....
        /*00a0*/ 	.word	0x00005ac0


	//   ....[18]....
        /*00a4*/ 	.word	0x00006420


	//   ....[19]....
        /*00a8*/ 	.word	0x00007640


	//   ....[20]....
        /*00ac*/ 	.word	0x00007e40


	//   ....[21]....
        /*00b0*/ 	.word	0x00008850


	//   ....[22]....
        /*00b4*/ 	.word	0x00008930


	//   ....[23]....
        /*00b8*/ 	.word	0x00009b10


	//   ....[24]....
        /*00bc*/ 	.word	0x0000a790


	//   ....[25]....
        /*00c0*/ 	.word	0x0000ac60


	//   ....[26]....
        /*00c4*/ 	.word	0x0000b050


	//   ....[27]....
        /*00c8*/ 	.word	0x0000b140


	//   ....[28]....
        /*00cc*/ 	.word	0x0000b580


	//   ....[29]....
        /*00d0*/ 	.word	0x0000b630


	//   ....[30]....
        /*00d4*/ 	.word	0x0000b6e0


	//   ....[31]....
        /*00d8*/ 	.word	0x0000b770


	//   ....[32]....
        /*00dc*/ 	.word	0x0000b8b0


	//   ....[33]....
        /*00e0*/ 	.word	0x0000b970


	//   ....[34]....
        /*00e4*/ 	.word	0x0000bcd0


	//   ....[35]....
        /*00e8*/ 	.word	0x0000c430


	//   ....[36]....
        /*00ec*/ 	.word	0x0000cfb0


	//   ....[37]....
        /*00f0*/ 	.word	0x0000e570


	//   ....[38]....
        /*00f4*/ 	.word	0x0000fb40


	//   ....[39]....
        /*00f8*/ 	.word	0x00010190


	//   ....[40]....
        /*00fc*/ 	.word	0x00010690


	//   ....[41]....
        /*0100*/ 	.word	0x00010720


	//   ....[42]....
        /*0104*/ 	.word	0x00010d50


	//   ....[43]....
        /*0108*/ 	.word	0x000110f0


	//   ....[44]....
        /*010c*/ 	.word	0x000115f0


	//   ....[45]....
        /*0110*/ 	.word	0x00011680


	//   ....[46]....
        /*0114*/ 	.word	0x000117c0


	//   ....[47]....
        /*0118*/ 	.word	0x00011980


	//   ....[48]....
        /*011c*/ 	.word	0x00011a40


	//   ....[49]....
        /*0120*/ 	.word	0x00011cd0


	//   ....[50]....
        /*0124*/ 	.word	0x00011d20


	//   ....[51]....
        /*0128*/ 	.word	0x000138a0


	//   ....[52]....
        /*012c*/ 	.word	0x00014490


	//   ....[53]....
        /*0130*/ 	.word	0x00014d90


	//   ....[54]....
        /*0134*/ 	.word	0x000152b0


	//   ....[55]....
        /*0138*/ 	.word	0x00015590


	//   ....[56]....
        /*013c*/ 	.word	0x00015660


	//   ....[57]....
        /*0140*/ 	.word	0x00015900


	//   ....[58]....
        /*0144*/ 	.word	0x00015ab0


	//   ....[59]....
        /*0148*/ 	.word	0x00015b50


	//   ....[60]....
        /*014c*/ 	.word	0x00015f10


	//   ....[61]....
        /*0150*/ 	.word	0x000162a0


	//   ....[62]....
        /*0154*/ 	.word	0x00016720


	//   ....[63]....
        /*0158*/ 	.word	0x00016990


	//   ....[64]....
        /*015c*/ 	.word	0x00016f20


	//   ....[65]....
        /*0160*/ 	.word	0x00016ff0


	//   ....[66]....
        /*0164*/ 	.word	0x00019760


	//   ....[67]....
        /*0168*/ 	.word	0x0001cf30


	//   ....[68]....
        /*016c*/ 	.word	0x00020510


	//----- nvinfo : EIATTR_INDIRECT_BRANCH_TARGETS
	.align		4
.L_33:
        /*0170*/ 	.byte	0x04, 0x34
        /*0172*/ 	.short	(.L_35 - .L_34)


	//   ....[0]....
.L_34:
        /*0174*/ 	.word	.L_x_217@srel
        /*0178*/ 	.short	0x0
        /*017a*/ 	.short	0x0
        /*017c*/ 	.word	0x4
        /*0180*/ 	.word	.L_x_218@srel
        /*0184*/ 	.word	.L_x_219@srel
        /*0188*/ 	.word	.L_x_220@srel
        /*018c*/ 	.word	.L_x_221@srel


	//   ....[1]....
        /*0190*/ 	.word	.L_x_222@srel
        /*0194*/ 	.short	0x0
        /*0196*/ 	.short	0x0
        /*0198*/ 	.word	0x3
        /*019c*/ 	.word	.L_x_223@srel
        /*01a0*/ 	.word	.L_x_224@srel
        /*01a4*/ 	.word	.L_x_221@srel


	//   ....[2]....
        /*01a8*/ 	.word	.L_x_226@srel
        /*01ac*/ 	.short	0x0
        /*01ae*/ 	.short	0x0
        /*01b0*/ 	.word	0x3
        /*01b4*/ 	.word	.L_x_227@srel
        /*01b8*/ 	.word	.L_x_228@srel
        /*01bc*/ 	.word	.L_x_221@srel


	//   ....[3]....
        /* <DEDUP_REMOVED lines=8> */


	//   ....[4]....
        /*01dc*/ 	.word	.L_x_235@srel
        /*01e0*/ 	.short	0x0
        /*01e2*/ 	.short	0x0
        /*01e4*/ 	.word	0x3
        /*01e8*/ 	.word	.L_x_236@srel
        /*01ec*/ 	.word	.L_x_237@srel
        /*01f0*/ 	.word	.L_x_221@srel


	//   ....[5]....
        /*01f4*/ 	.word	.L_x_239@srel
        /*01f8*/ 	.short	0x0
        /*01fa*/ 	.short	0x0
        /*01fc*/ 	.word	0x3
        /*0200*/ 	.word	.L_x_240@srel
        /*0204*/ 	.word	.L_x_241@srel
        /*0208*/ 	.word	.L_x_221@srel


	//   ....[6]....
        /* <DEDUP_REMOVED lines=8> */


	//   ....[7]....
        /*0228*/ 	.word	.L_x_248@srel
        /*022c*/ 	.short	0x0
        /*022e*/ 	.short	0x0
        /*0230*/ 	.word	0x3
        /*0234*/ 	.word	.L_x_249@srel
        /*0238*/ 	.word	.L_x_250@srel
        /*023c*/ 	.word	.L_x_221@srel


	//   ....[8]....
        /*0240*/ 	.word	.L_x_252@srel
        /*0244*/ 	.short	0x0
        /*0246*/ 	.short	0x0
        /*0248*/ 	.word	0x3
        /*024c*/ 	.word	.L_x_253@srel
        /*0250*/ 	.word	.L_x_254@srel
        /*0254*/ 	.word	.L_x_221@srel


	//   ....[9]....
        /* <DEDUP_REMOVED lines=8> */


	//   ....[10]....
        /*0274*/ 	.word	.L_x_261@srel
        /*0278*/ 	.short	0x0
        /*027a*/ 	.short	0x0
        /*027c*/ 	.word	0x3
        /*0280*/ 	.word	.L_x_262@srel
        /*0284*/ 	.word	.L_x_263@srel
        /*0288*/ 	.word	.L_x_221@srel


	//   ....[11]....
        /*028c*/ 	.word	.L_x_265@srel
        /*0290*/ 	.short	0x0
        /*0292*/ 	.short	0x0
        /*0294*/ 	.word	0x3
        /*0298*/ 	.word	.L_x_266@srel
        /*029c*/ 	.word	.L_x_267@srel
        /*02a0*/ 	.word	.L_x_221@srel


	//   ....[12]....
        /*02a4*/ 	.word	.L_x_269@srel
        /*02a8*/ 	.short	0x0
        /*02aa*/ 	.short	0x0
        /*02ac*/ 	.word	0x3
        /*02b0*/ 	.word	.L_x_270@srel
        /*02b4*/ 	.word	.L_x_271@srel
        /*02b8*/ 	.word	.L_x_221@srel


	//   ....[13]....
        /* <DEDUP_REMOVED lines=8> */


	//   ....[14]....
        /*02d8*/ 	.word	.L_x_278@srel
        /*02dc*/ 	.short	0x0
        /*02de*/ 	.short	0x0
        /*02e0*/ 	.word	0x3
        /*02e4*/ 	.word	.L_x_279@srel
        /*02e8*/ 	.word	.L_x_280@srel
        /*02ec*/ 	.word	.L_x_221@srel


	//   ....[15]....
        /*02f0*/ 	.word	.L_x_282@srel
        /*02f4*/ 	.short	0x0
        /*02f6*/ 	.short	0x0
        /*02f8*/ 	.word	0x3
        /*02fc*/ 	.word	.L_x_283@srel
        /*0300*/ 	.word	.L_x_284@srel
        /*0304*/ 	.word	.L_x_221@srel


	//   ....[16]....
        /* <DEDUP_REMOVED lines=8> */


	//   ....[17]....
        /*0324*/ 	.word	.L_x_291@srel
        /*0328*/ 	.short	0x0
        /*032a*/ 	.short	0x0
        /*032c*/ 	.word	0x3
        /*0330*/ 	.word	.L_x_292@srel
        /*0334*/ 	.word	.L_x_293@srel
        /*0338*/ 	.word	.L_x_221@srel


	//   ....[18]....
        /*033c*/ 	.word	.L_x_295@srel
        /*0340*/ 	.short	0x0
        /*0342*/ 	.short	0x0
        /*0344*/ 	.word	0x3
        /*0348*/ 	.word	.L_x_296@srel
        /*034c*/ 	.word	.L_x_297@srel
        /*0350*/ 	.word	.L_x_221@srel


	//   ....[19]....
        /* <DEDUP_REMOVED lines=8> */


	//   ....[20]....
        /*0370*/ 	.word	.L_x_304@srel
        /*0374*/ 	.short	0x0
        /*0376*/ 	.short	0x0
        /*0378*/ 	.word	0x3
        /*037c*/ 	.word	.L_x_305@srel
        /*0380*/ 	.word	.L_x_306@srel
        /*0384*/ 	.word	.L_x_221@srel


	//   ....[21]....
        /*0388*/ 	.word	.L_x_308@srel
        /*038c*/ 	.short	0x0
        /*038e*/ 	.short	0x0
        /*0390*/ 	.word	0x3
        /*0394*/ 	.word	.L_x_309@srel
        /*0398*/ 	.word	.L_x_310@srel
        /*039c*/ 	.word	.L_x_221@srel


	//   ....[22]....
        /*03a0*/ 	.word	.L_x_312@srel
        /*03a4*/ 	.short	0x0
        /*03a6*/ 	.short	0x0
        /*03a8*/ 	.word	0x3
        /*03ac*/ 	.word	.L_x_313@srel
        /*03b0*/ 	.word	.L_x_314@srel
        /*03b4*/ 	.word	.L_x_221@srel


	//   ....[23]....
        /*03b8*/ 	.word	.L_x_316@srel
        /*03bc*/ 	.short	0x0
        /*03be*/ 	.short	0x0
        /*03c0*/ 	.word	0x3
        /*03c4*/ 	.word	.L_x_317@srel
        /*03c8*/ 	.word	.L_x_318@srel
        /*03cc*/ 	.word	.L_x_221@srel


	//   ....[24]....
        /*03d0*/ 	.word	.L_x_320@srel
        /*03d4*/ 	.short	0x0
        /*03d6*/ 	.short	0x0
        /*03d8*/ 	.word	0x3
        /*03dc*/ 	.word	.L_x_321@srel
        /*03e0*/ 	.word	.L_x_322@srel
        /*03e4*/ 	.word	.L_x_221@srel


	//   ....[25]....
        /*03e8*/ 	.word	.L_x_324@srel
        /*03ec*/ 	.short	0x0
        /*03ee*/ 	.short	0x0
        /*03f0*/ 	.word	0x3
        /*03f4*/ 	.word	.L_x_325@srel
        /*03f8*/ 	.word	.L_x_326@srel
        /*03fc*/ 	.word	.L_x_221@srel


	//----- nvinfo : EIATTR_CRS_STACK_SIZE
	.align		4
.L_35:
        /*0400*/ 	.byte	0x04, 0x1e
        /*0402*/ 	.short	(.L_37 - .L_36)
.L_36:
        /*0404*/ 	.word	0x00000000


	//----- nvinfo : EIATTR_CBANK_PARAM_SIZE
	.align		4
.L_37:
        /*0408*/ 	.byte	0x03, 0x19
        /*040a*/ 	.short	0x001c


	//----- nvinfo : EIATTR_PARAM_CBANK
	.align		4
        /*040c*/ 	.byte	0x04, 0x0a
        /*040e*/ 	.short	(.L_39 - .L_38)
	.align		4
.L_38:
        /*0410*/ 	.word	index@(.nv.constant0._Z10kernel_funddPdi)
        /*0414*/ 	.short	0x0380
        /*0416*/ 	.short	0x001c


	//----- nvinfo : EIATTR_SW_WAR
	.align		4
.L_39:
        /*0418*/ 	.byte	0x04, 0x36
        /*041a*/ 	.short	(.L_41 - .L_40)
.L_40:
        /*041c*/ 	.word	0x00000008
.L_41:


//--------------------- .nv.callgraph             --------------------------
	.section	.nv.callgraph,"",@"SHT_CUDA_CALLGRAPH"
	.align	4
	.sectionentsize	8
	.align		4
        /*0000*/ 	.word	0x00000000
	.align		4
        /*0004*/ 	.word	0xffffffff
	.align		4
        /*0008*/ 	.word	0x00000000
	.align		4
        /*000c*/ 	.word	0xfffffffe
	.align		4
        /*0010*/ 	.word	0x00000000
	.align		4
        /*0014*/ 	.word	0xfffffffd
	.align		4
        /*0018*/ 	.word	0x00000000
	.align		4
        /*001c*/ 	.word	0xfffffffc


//--------------------- .nv.constant4             --------------------------
	.section	.nv.constant4,"a",@progbits
	.align	8
	.align		8
.nv.constant4:
        /*0000*/ 	.dword	__cudart_i2opi_d
	.align		8
        /*0008*/ 	.dword	__cudart_sin_cos_coeffs


//--------------------- .nv.constant2._Z10kernel_funddPdi --------------------------
	.section	.nv.constant2._Z10kernel_funddPdi,"a",@progbits
	.sectionflags	@""
	.align	4
.nv.constant2._Z10kernel_funddPdi:
        /*0000*/ 	.byte	0x00, 0x09, 0x00, 0x00, 0xe0, 0x11, 0x00, 0x00, 0x70, 0x01, 0x00, 0x00, 0x30, 0xcf, 0x01, 0x00
        /* <DEDUP_REMOVED lines=20> */
        /*0150*/ 	.byte	0x30, 0xcf, 0x01, 0x00


//--------------------- .text._Z10kernel_funddPdi --------------------------
	.section	.text._Z10kernel_funddPdi,"ax",@progbits
	.align	128
        .global         _Z10kernel_funddPdi
        .type           _Z10kernel_funddPdi,@function
        .size           _Z10kernel_funddPdi,(.L_x_334 - _Z10kernel_funddPdi)
        .other          _Z10kernel_funddPdi,@"STO_CUDA_ENTRY STV_DEFAULT"
_Z10kernel_funddPdi:
.text._Z10kernel_funddPdi:
[----:B------:R-:W0:Y:S08]  /*0000*/  LDC R1, c[0x0][0x37c] ;  /* 0x0000df00ff017b82 */ /* 0x000e300000000800 */
[----:B------:R-:W1:Y:S01]  /*0010*/  LDC R0, c[0x0][0x398] ;  /* 0x0000e600ff007b82 */ /* 0x000e620000000800 */
[----:B------:R-:W2:Y:S01]  /*0020*/  LDCU.64 UR4, c[0x0][0x380] ;  /* 0x00007000ff0477ac */ /* 0x000ea20008000a00 */
[----:B0-----:R-:W-:Y:S01]  /*0030*/  VIADD R1, R1, 0xffffffd8 ;  /* 0xffffffd801017836 */ /* 0x001fe20000000000 */
[----:B------:R-:W0:Y:S01]  /*0040*/  LDCU.64 UR6, c[0x0][0x388] ;  /* 0x00007100ff0677ac */ /* 0x000e220008000a00 */
[----:B------:R-:W3:Y:S01]  /*0050*/  LDCU.64 UR8, c[0x0][0x358] ;  /* 0x00006b00ff0877ac */ /* 0x000ee20008000a00 */
[----:B--2---:R-:W-:-:S02]  /*0060*/  IMAD.U32 R4, RZ, RZ, UR4 ;  /* 0x00000004ff047e24 */ /* 0x004fc4000f8e00ff */
[----:B------:R-:W-:Y:S02]  /*0070*/  IMAD.U32 R5, RZ, RZ, UR5 ;  /* 0x00000005ff057e24 */ /* 0x000fe4000f8e00ff */
[----:B0-----:R-:W-:Y:S01]  /*0080*/  IMAD.U32 R2, RZ, RZ, UR6 ;  /* 0x00000006ff027e24 */ /* 0x001fe2000f8e00ff */
[----:B-1----:R-:W-:Y:S01]  /*0090*/  ISETP.GT.AND P0, PT, R0, 0x1d, PT ;  /* 0x0000001d0000780c */ /* 0x002fe20003f04270 */
[----:B------:R-:W-:-:S12]  /*00a0*/  IMAD.U32 R3, RZ, RZ, UR7 ;  /* 0x00000007ff037e24 */ /* 0x000fd8000f8e00ff */
[----:B---3--:R-:W-:Y:S05]  /*00b0*/  @P0 BRA `(.L_x_0) ;  /* 0x000000c000e00947 */ /* 0x008fea0003800000 */
[----:B------:R-:W-:-:S13]  /*00c0*/  ISETP.GT.AND P0, PT, R0, 0xd, PT ;  /* 0x0000000d0000780c */ /* 0x000fda0003f04270 */
[----:B------:R-:W-:Y:S05]  /*00d0*/  @P0 BRA `(.L_x_1) ;  /* 0x00000058007c0947 */ /* 0x000fea0003800000 */
[----:B------:R-:W-:-:S13]  /*00e0*/  ISETP.GT.AND P0, PT, R0, 0x6, PT ;  /* 0x000000060000780c */ /* 0x000fda0003f04270 */
[----:B------:R-:W-:Y:S05]  /*00f0*/  @P0 BRA `(.L_x_2) ;  /* 0x0000003c008c0947 */ /* 0x000fea0003800000 */
[----:B------:R-:W-:-:S13]  /*0100*/  ISETP.GT.AND P0, PT, R0, 0x2, PT ;  /* 0x000000020000780c */ /* 0x000fda0003f04270 */
[----:B------:R-:W-:Y:S05]  /*0110*/  @P0 BRA `(.L_x_3) ;  /* 0x0000001800c80947 */ /* 0x000fea0003800000 */
[----:B------:R-:W-:-:S05]  /*0120*/  VIMNMX.U32 R0, PT, PT, R0, 0x3, PT ;  /* 0x0000000300007848 */ /* 0x000fca0003fe0000 */
[----:B------:R-:W-:-:S04]  /*0130*/  IMAD.SHL.U32 R0, R0, 0x4, RZ ;  /* 0x0000000400007824 */ /* 0x000fc800078e00ff */
[----:B------:R-:W0:Y:S02]  /*0140*/  LDC R2, c[0x2][R0] ;  /* 0x0080000000027b82 */ /* 0x000e240000000800 */
[----:B0-----:R-:W-:-:S04]  /*0150*/  SHF.R.S32.HI R3, RZ, 0x1f, R2 ;  /* 0x0000001fff037819 */ /* 0x001fc80000011402 */
.L_x_217:
[----:B------:R-:W-:Y:S05]  /*0160*/  BRX R2 -0x170                                                                (*"BRANCH_TARGETS .L_x_218,.L_x_219,.L_x_220,.L_x_221"*) ;  /* 0xfffffffc02a47949 */ /* 0x000fea000383ffff */
.L_x_220:
[----:B------:R-:W0:Y:S02]  /*0170*/  LDC R0, c[0x0][0x384] ;  /* 0x0000e100ff007b82 */ /* 0x000e240000000800 */
[----:B0-----:R-:W-:-:S13]  /*0180*/  FSETP.GEU.AND P0, PT, |R0|, 1.7687499523162841797, PT ;  /* 0x3fe266660000780b */ /* 0x001fda0003f0e200 */
[----:B------:R-:W-:Y:S05]  /*0190*/  @P0 BRA `(.L_x_4) ;  /* 0x0000000000b40947 */ /* 0x000fea0003800000 */
[----:B------:R-:W0:Y:S01]  /*01a0*/  LDC.64 R2, c[0x0][0x380] ;  /* 0x0000e000ff027b82 */ /* 0x000e220000000a00 */
[----:B------:R-:W-:Y:S01]  /*01b0*/  IMAD.MOV.U32 R6, RZ, RZ, 0x180754af ;  /* 0x180754afff067424 */ /* 0x000fe200078e00ff */
[----:B------:R-:W-:Y:S01]  /*01c0*/  UMOV UR4, 0xdc1895e9 ;  /* 0xdc1895e900047882 */ /* 0x000fe20000000000 */
[----:B------:R-:W-:Y:S01]  /*01d0*/  IMAD.MOV.U32 R7, RZ, RZ, 0x3fb3823b ;  /* 0x3fb3823bff077424 */ /* 0x000fe200078e00ff */
[----:B------:R-:W-:-:S04]  /*01e0*/  UMOV UR5, 0x3fb0066b ;  /* 0x3fb0066b00057882 */ /* 0x000fc80000000000 */
[----:B------:R-:W1:Y:S01]  /*01f0*/  LDC.64 R8, c[0x0][0x390] ;  /* 0x0000e400ff087b82 */ /* 0x000e620000000a00 */
[----:B0-----:R-:W-:-:S08]  /*0200*/  DMUL R4, R2, R2 ;  /* 0x0000000202047228 */ /* 0x001fd00000000000 */
[----:B------:R-:W-:Y:S01]  /*0210*/  DFMA R6, R4, UR4, -R6 ;  /* 0x0000000404067c2b */ /* 0x000fe20008000806 */
[----:B------:R-:W-:Y:S01]  /*0220*/  UMOV UR4, 0xcc2f79ae ;  /* 0xcc2f79ae00047882 */ /* 0x000fe20000000000 */
[----:B------:R-:W-:-:S06]  /*0230*/  UMOV UR5, 0x3fb11e52 ;  /* 0x3fb11e5200057882 */ /* 0x000fcc0000000000 */
[----:B------:R-:W-:Y:S01]  /*0240*/  DFMA R6, R4, R6, UR4 ;  /* 0x0000000404067e2b */ /* 0x000fe20008000006 */
[----:B------:R-:W-:Y:S01]  /*0250*/  UMOV UR4, 0x3526861b ;  /* 0x3526861b00047882 */ /* 0x000fe20000000000 */
[----:B------:R-:W-:-:S06]  /*0260*/  UMOV UR5, 0x3f924eaf ;  /* 0x3f924eaf00057882 */ /* 0x000fcc0000000000 */
[----:B------:R-:W-:Y:S01]  /*0270*/  DFMA R6, R4, R6, -UR4 ;  /* 0x8000000404067e2b */ /* 0x000fe20008000006 */
[----:B------:R-:W-:Y:S01]  /*0280*/  UMOV UR4, 0xa31e6cb7 ;  /* 0xa31e6cb700047882 */ /* 0x000fe20000000000 */
[----:B------:R-:W-:-:S06]  /*0290*/  UMOV UR5, 0x3f91df02 ;  /* 0x3f91df0200057882 */ /* 0x000fcc0000000000 */
[----:B------:R-:W-:Y:S01]  /*02a0*/  DFMA R6, R4, R6, UR4 ;  /* 0x0000000404067e2b */ /* 0x000fe20008000006 */
        /* <DEDUP_REMOVED lines=23> */
[----:B------:R-:W-:-:S08]  /*0420*/  DFMA R6, R4, R6, UR4 ;  /* 0x0000000404067e2b */ /* 0x000fd00008000006 */
[----:B------:R-:W-:-:S08]  /*0430*/  DMUL R6, R4, R6 ;  /* 0x0000000604067228 */ /* 0x000fd00000000000 */
[----:B------:R-:W-:-:S07]  /*0440*/  DFMA R6, R6, R2, R2 ;  /* 0x000000020606722b */ /* 0x000fce0000000002 */
[----:B-1----:R-:W-:Y:S01]  /*0450*/  STG.E.64 desc[UR8][R8.64], R6 ;  /* 0x0000000608007986 */ /* 0x002fe2000c101b08 */
[----:B------:R-:W-:Y:S05]  /*0460*/  EXIT ;  /* 0x000000000000794d */ /* 0x000fea0003800000 */
.L_x_4:
[----:B------:R-:W0:Y:S01]  /*0470*/  LDC.64 R4, c[0x0][0x380] ;  /* 0x0000e000ff047b82 */ /* 0x000e220000000a00 */
[----:B------:R-:W-:Y:S01]  /*0480*/  IMAD.MOV.U32 R2, RZ, RZ, 0x0 ;  /* 0x00000000ff027424 */ /* 0x000fe200078e00ff */
[----:B------:R-:W-:Y:S01]  /*0490*/  UMOV UR4, 0xdc1895e9 ;  /* 0xdc1895e900047882 */ /* 0x000fe20000000000 */
[----:B------:R-:W-:Y:S01]  /*04a0*/  IMAD.MOV.U32 R3, RZ, RZ, 0x3fe00000 ;  /* 0x3fe00000ff037424 */ /* 0x000fe200078e00ff */
[----:B------:R-:W-:Y:S01]  /*04b0*/  UMOV UR5, 0x3fb0066b ;  /* 0x3fb0066b00057882 */ /* 0x000fe20000000000 */
[----:B------:R-:W-:Y:S01]  /*04c0*/  UMOV UR6, 0x54442d18 ;  /* 0x54442d1800067882 */ /* 0x000fe20000000000 */
[----:B------:R-:W-:-:S03]  /*04d0*/  UMOV UR7, 0x3fe921fb ;  /* 0x3fe921fb00077882 */ /* 0x000fc60000000000 */
[----:B0-----:R-:W-:Y:S01]  /*04e0*/  DFMA R2, |R4|, -R2, 0.5 ;  /* 0x3fe000000402742b */ /* 0x001fe20000000a02 */
[----:B------:R-:W-:Y:S02]  /*04f0*/  IMAD.MOV.U32 R4, RZ, RZ, 0x180754af ;  /* 0x180754afff047424 */ /* 0x000fe400078e00ff */
[----:B------:R-:W-:-:S05]  /*0500*/  IMAD.MOV.U32 R5, RZ, RZ, 0x3fb3823b ;  /* 0x3fb3823bff057424 */ /* 0x000fca00078e00ff */
[C---:B------:R-:W-:Y:S02]  /*0510*/  DSETP.NE.AND P0, PT, R2.reuse, RZ, PT ;  /* 0x000000ff0200722a */ /* 0x040fe40003f05000 */
[----:B------:R-:W-:Y:S01]  /*0520*/  DFMA R4, R2, UR4, -R4 ;  /* 0x0000000402047c2b */ /* 0x000fe20008000804 */
[----:B------:R-:W-:Y:S01]  /*0530*/  UMOV UR4, 0xcc2f79ae ;  /* 0xcc2f79ae00047882 */ /* 0x000fe20000000000 */
[----:B------:R-:W-:Y:S01]  /*0540*/  UMOV UR5, 0x3fb11e52 ;  /* 0x3fb11e5200057882 */ /* 0x000fe20000000000 */
[----:B------:R-:W-:-:S05]  /*0550*/  ISETP.GE.AND P1, PT, R3, RZ, PT ;  /* 0x000000ff0300720c */ /* 0x000fca0003f26270 */
[----:B------:R-:W-:Y:S01]  /*0560*/  DFMA R4, R2, R4, UR4 ;  /* 0x0000000402047e2b */ /* 0x000fe20008000004 */
[----:B------:R-:W-:Y:S01]  /*0570*/  UMOV UR4, 0x3526861b ;  /* 0x3526861b00047882 */ /* 0x000fe20000000000 */
[----:B------:R-:W-:-:S06]  /*0580*/  UMOV UR5, 0x3f924eaf ;  /* 0x3f924eaf00057882 */ /* 0x000fcc0000000000 */
[----:B------:R-:W-:Y:S01]  /*0590*/  DFMA R6, R2, R4, -UR4 ;  /* 0x8000000402067e2b */ /* 0x000fe20008000004 */
[----:B------:R-:W-:Y:S01]  /*05a0*/  UMOV UR4, 0xa31e6cb7 ;  /* 0xa31e6cb700047882 */ /* 0x000fe20000000000 */
[----:B------:R-:W0:Y:S01]  /*05b0*/  MUFU.RSQ64H R5, R3 ;  /* 0x0000000300057308 */ /* 0x000e220000001c00 */
[----:B------:R-:W-:Y:S01]  /*05c0*/  UMOV UR5, 0x3f91df02 ;  /* 0x3f91df0200057882 */ /* 0x000fe20000000000 */
[----:B------:R-:W-:-:S04]  /*05d0*/  IMAD.MOV.U32 R4, RZ, RZ, RZ ;  /* 0x000000ffff047224 */ /* 0x000fc800078e00ff */
[----:B------:R-:W-:Y:S01]  /*05e0*/  DFMA R6, R2, R6, UR4 ;  /* 0x0000000402067e2b */ /* 0x000fe20008000006 */
[----:B------:R-:W-:Y:S01]  /*05f0*/  UMOV UR4, 0xb0eec6cc ;  /* 0xb0eec6cc00047882 */ /* 0x000fe20000000000 */
[----:B------:R-:W-:-:S06]  /*0600*/  UMOV UR5, 0x3f847d18 ;  /* 0x3f847d1800057882 */ /* 0x000fcc0000000000 */
[C---:B------:R-:W-:Y:S01]  /*0610*/  DFMA R6, R2.reuse, R6, UR4 ;  /* 0x0000000402067e2b */ /* 0x040fe20008000006 */
[----:B------:R-:W-:Y:S01]  /*0620*/  UMOV UR4, 0x61ba53b0 ;  /* 0x61ba53b000047882 */ /* 0x000fe20000000000 */
[----:B------:R-:W-:Y:S01]  /*0630*/  UMOV UR5, 0x3f8d0af9 ;  /* 0x3f8d0af900057882 */ /* 0x000fe20000000000 */
[----:B0-----:R-:W-:-:S05]  /*0640*/  DMUL R8, R2, R4 ;  /* 0x0000000402087228 */ /* 0x001fca0000000000 */
[----:B------:R-:W-:Y:S01]  /*0650*/  DFMA R12, R2, R6, UR4 ;  /* 0x00000004020c7e2b */ /* 0x000fe20008000006 */
[----:B------:R-:W-:Y:S01]  /*0660*/  UMOV UR4, 0x34cf1c48 ;  /* 0x34cf1c4800047882 */ /* 0x000fe20000000000 */
[----:B------:R-:W-:Y:S01]  /*0670*/  VIADD R7, R5, 0xfff00000 ;  /* 0xfff0000005077836 */ /* 0x000fe20000000000 */
[----:B------:R-:W-:Y:S01]  /*0680*/  DFMA R10, R8, -R8, R2 ;  /* 0x80000008080a722b */ /* 0x000fe20000000002 */
[----:B------:R-:W-:Y:S01]  /*0690*/  UMOV UR5, 0x3f91bf77 ;  /* 0x3f91bf7700057882 */ /* 0x000fe20000000000 */
[----:B------:R-:W-:-:S03]  /*06a0*/  IMAD.MOV.U32 R6, RZ, RZ, RZ ;  /* 0x000000ffff067224 */ /* 0x000fc600078e00ff */
[----:B------:R-:W-:Y:S01]  /*06b0*/  DFMA R12, R2, R12, UR4 ;  /* 0x00000004020c7e2b */ /* 0x000fe2000800000c */
[----:B------:R-:W-:Y:S01]  /*06c0*/  UMOV UR4, 0x83144ef7 ;  /* 0x83144ef700047882 */ /* 0x000fe20000000000 */
[----:B------:R-:W-:Y:S01]  /*06d0*/  UMOV UR5, 0x3f96e914 ;  /* 0x3f96e91400057882 */ /* 0x000fe20000000000 */
[----:B------:R-:W-:-:S05]  /*06e0*/  DFMA R10, R6, R10, R8 ;  /* 0x0000000a060a722b */ /* 0x000fca0000000008 */
[----:B------:R-:W-:Y:S01]  /*06f0*/  DFMA R12, R2, R12, UR4 ;  /* 0x00000004020c7e2b */ /* 0x000fe2000800000c */
[----:B------:R-:W-:Y:S01]  /*0700*/  UMOV UR4, 0xa4f9f81 ;  /* 0x0a4f9f8100047882 */ /* 0x000fe20000000000 */
[----:B------:R-:W-:Y:S01]  /*0710*/  UMOV UR5, 0x3f9f1c6e ;  /* 0x3f9f1c6e00057882 */ /* 0x000fe20000000000 */
[-C--:B------:R-:W-:Y:S02]  /*0720*/  DFMA R4, R4, -R10.reuse, 1 ;  /* 0x3ff000000404742b */ /* 0x080fe4000000080a */
[----:B------:R-:W-:-:S03]  /*0730*/  DFMA R8, R10, -R10, R2 ;  /* 0x8000000a0a08722b */ /* 0x000fc60000000002 */
[----:B------:R-:W-:Y:S01]  /*0740*/  DFMA R12, R2, R12, UR4 ;  /* 0x00000004020c7e2b */ /* 0x000fe2000800000c */
[----:B------:R-:W-:Y:S01]  /*0750*/  UMOV UR4, 0xc27fa92b ;  /* 0xc27fa92b00047882 */ /* 0x000fe20000000000 */
[----:B------:R-:W-:Y:S01]  /*0760*/  UMOV UR5, 0x3fa6db6d ;  /* 0x3fa6db6d00057882 */ /* 0x000fe20000000000 */
[----:B------:R-:W-:-:S05]  /*0770*/  DFMA R4, R6, R4, R6 ;  /* 0x000000040604722b */ /* 0x000fca0000000006 */
[----:B------:R-:W-:Y:S01]  /*0780*/  DFMA R12, R2, R12, UR4 ;  /* 0x00000004020c7e2b */ /* 0x000fe2000800000c */
[----:B------:R-:W-:Y:S01]  /*0790*/  UMOV UR4, 0x3320f91b ;  /* 0x3320f91b00047882 */ /* 0x000fe20000000000 */
[----:B------:R-:W-:Y:S01]  /*07a0*/  UMOV UR5, 0x3fb33333 ;  /* 0x3fb3333300057882 */ /* 0x000fe20000000000 */
[----:B------:R-:W-:-:S05]  /*07b0*/  DFMA R4, R4, R8, R10 ;  /* 0x000000080404722b */ /* 0x000fca000000000a */
[----:B------:R-:W-:Y:S01]  /*07c0*/  DFMA R12, R2, R12, UR4 ;  /* 0x00000004020c7e2b */ /* 0x000fe2000800000c */
[----:B------:R-:W-:Y:S01]  /*07d0*/  UMOV UR4, 0x55555f4d ;  /* 0x55555f4d00047882 */ /* 0x000fe20000000000 */
[----:B------:R-:W-:-:S03]  /*07e0*/  UMOV UR5, 0x3fc55555 ;  /* 0x3fc5555500057882 */ /* 0x000fc60000000000 */
[----:B------:R-:W-:Y:S02]  /*07f0*/  FSEL R7, R4, RZ, P1 ;  /* 0x000000ff04077208 */ /* 0x000fe40000800000 */
[----:B------:R-:W-:Y:S01]  /*0800*/  FSEL R5, R5, -QNAN , P1 ;  /* 0xfff8000005057808 */ /* 0x000fe20000800000 */
[----:B------:R-:W-:Y:S01]  /*0810*/  DFMA R12, R2, R12, UR4 ;  /* 0x00000004020c7e2b */ /* 0x000fe2000800000c */
[----:B------:R-:W-:Y:S01]  /*0820*/  FSEL R4, R7, R2, P0 ;  /* 0x0000000207047208 */ /* 0x000fe20000000000 */
[----:B------:R-:W-:Y:S01]  /*0830*/  UMOV UR4, 0x33145c07 ;  /* 0x33145c0700047882 */ /* 0x000fe20000000000 */
[----:B------:R-:W-:Y:S01]  /*0840*/  FSEL R5, R5, R3, P0 ;  /* 0x0000000305057208 */ /* 0x000fe20000000000 */
[----:B------:R-:W-:-:S04]  /*0850*/  UMOV UR5, 0x3c91a626 ;  /* 0x3c91a62600057882 */ /* 0x000fc80000000000 */
[----:B------:R-:W-:Y:S02]  /*0860*/  DMUL R12, R2, R12 ;  /* 0x0000000c020c7228 */ /* 0x000fe40000000000 */
[----:B------:R-:W-:-:S08]  /*0870*/  DMUL R4, R4, -2 ;  /* 0xc000000004047828 */ /* 0x000fd00000000000 */
[----:B------:R-:W-:Y:S02]  /*0880*/  DADD R2, R4, UR6 ;  /* 0x0000000604027e29 */ /* 0x000fe40008000000 */
[----:B------:R-:W-:Y:S01]  /*0890*/  DFMA R12, R12, R4, UR4 ;  /* 0x000000040c0c7e2b */ /* 0x000fe20008000004 */
[----:B------:R-:W0:Y:S07]  /*08a0*/  LDC.64 R4, c[0x0][0x390] ;  /* 0x0000e400ff047b82 */ /* 0x000e2e0000000a00 */
[----:B------:R-:W-:-:S08]  /*08b0*/  DADD R2, R12, R2 ;  /* 0x000000000c027229 */ /* 0x000fd00000000002 */
[----:B------:R-:W-:-:S10]  /*08c0*/  DADD R2, R2, UR6 ;  /* 0x0000000602027e29 */ /* 0x000fd40008000000 */
[----:B------:R-:W-:-:S05]  /*08d0*/  LOP3.LUT R3, R3, 0x80000000, R0, 0xb8, !PT ;  /* 0x8000000003037812 */ /* 0x000fca00078eb800 */
[----:B0-----:R-:W-:Y:S01]  /*08e0*/  STG.E.64 desc[UR8][R4.64], R2 ;  /* 0x0000000204007986 */ /* 0x001fe2000c101b08 */
[----:B------:R-:W-:Y:S05]  /*08f0*/  EXIT ;  /* 0x000000000000794d */ /* 0x000fea0003800000 */
.L_x_218:
[----:B------:R-:W0:Y:S02]  /*0900*/  LDC.64 R2, c[0x0][0x380] ;  /* 0x0000e000ff027b82 */ /* 0x000e240000000a00 */
[----:B0-----:R-:W-:-:S10]  /*0910*/  DADD R4, -RZ, |R2| ;  /* 0x00000000ff047229 */ /* 0x001fd40000000502 */
[----:B------:R-:W-:-:S13]  /*0920*/  ISETP.GT.AND P0, PT, R5, 0x3fe26665, PT ;  /* 0x3fe266650500780c */ /* 0x000fda0003f04270 */
[----:B------:R-:W-:Y:S05]  /*0930*/  @P0 BRA `(.L_x_5) ;  /* 0x0000000000f80947 */ /* 0x000fea0003800000 */
[----:B------:R-:W-:Y:S01]  /*0940*/  DMUL R4, R2, R2 ;  /* 0x0000000202047228 */ /* 0x000fe20000000000 */
[----:B------:R-:W-:Y:S01]  /*0950*/  IMAD.MOV.U32 R6, RZ, RZ, 0x180754af ;  /* 0x180754afff067424 */ /* 0x000fe200078e00ff */
[----:B------:R-:W-:Y:S01]  /*0960*/  UMOV UR4, 0xdc1895e9 ;  /* 0xdc1895e900047882 */ /* 0x000fe20000000000 */
[----:B------:R-:W-:Y:S01]  /*0970*/  IMAD.MOV.U32 R7, RZ, RZ, 0x3fb3823b ;  /* 0x3fb3823bff077424 */ /* 0x000fe200078e00ff */
[----:B------:R-:W-:Y:S01]  /*0980*/  UMOV UR5, 0x3fb0066b ;  /* 0x3fb0066b00057882 */ /* 0x000fe20000000000 */
[----:B------:R-:W0:Y:S04]  /*0990*/  LDCU UR6, c[0x0][0x384] ;  /* 0x00007080ff0677ac */ /* 0x000e280008000800 */
[----:B------:R-:W-:Y:S01]  /*09a0*/  DFMA R6, R4, UR4, -R6 ;  /* 0x0000000404067c2b */ /* 0x000fe20008000806 */
[----:B------:R-:W-:Y:S01]  /*09b0*/  UMOV UR4, 0xcc2f79ae ;  /* 0xcc2f79ae00047882 */ /* 0x000fe20000000000 */
[----:B------:R-:W-:-:S06]  /*09c0*/  UMOV UR5, 0x3fb11e52 ;  /* 0x3fb11e5200057882 */ /* 0x000fcc0000000000 */
[----:B------:R-:W-:Y:S01]  /*09d0*/  DFMA R6, R4, R6, UR4 ;  /* 0x0000000404067e2b */ /* 0x000fe20008000006 */
[----:B------:R-:W-:Y:S01]  /*09e0*/  UMOV UR4, 0x3526861b ;  /* 0x3526861b00047882 */ /* 0x000fe20000000000 */
[----:B------:R-:W-:Y:S01]  /*09f0*/  UMOV UR5, 0x3f924eaf ;  /* 0x3f924eaf00057882 */ /* 0x000fe20000000000 */
[----:B0-----:R-:W-:-:S05]  /*0a00*/  UISETP.GT.AND UP0, UPT, UR6, -0x1, UPT ;  /* 0xffffffff0600788c */ /* 0x001fca000bf04270 */
        /* <DEDUP_REMOVED lines=29> */
[----:B------:R-:W-:Y:S01]  /*0be0*/  DFMA R2, R6, |R2|, |R2| ;  /* 0x400000020602722b */ /* 0x000fe20000000402 */
[----:B------:R-:W-:Y:S10]  /*0bf0*/  BRA.U UP0, `(.L_x_6) ;  /* 0x0000000100247547 */ /* 0x000ff4000b800000 */
[----:B------:R-:W0:Y:S01]  /*0c00*/  LDC.64 R4, c[0x0][0x390] ;  /* 0x0000e400ff047b82 */ /* 0x000e220000000a00 */
[----:B------:R-:W-:Y:S01]  /*0c10*/  UMOV UR4, 0x33145c07 ;  /* 0x33145c0700047882 */ /* 0x000fe20000000000 */
[----:B------:R-:W-:Y:S02]  /*0c20*/  UMOV UR5, 0x3c91a626 ;  /* 0x3c91a62600057882 */ /* 0x000fe40000000000 */
[----:B------:R-:W-:Y:S01]  /*0c30*/  DADD R2, R2, UR4 ;  /* 0x0000000402027e29 */ /* 0x000fe20008000000 */
[----:B------:R-:W-:Y:S01]  /*0c40*/  UMOV UR4, 0x54442d18 ;  /* 0x54442d1800047882 */ /* 0x000fe20000000000 */
[----:B------:R-:W-:-:S06]  /*0c50*/  UMOV UR5, 0x3ff921fb ;  /* 0x3ff921fb00057882 */ /* 0x000fcc0000000000 */
[----:B------:R-:W-:-:S07]  /*0c60*/  DADD R2, R2, UR4 ;  /* 0x0000000402027e29 */ /* 0x000fce0008000000 */
[----:B0-----:R-:W-:Y:S01]  /*0c70*/  STG.E.64 desc[UR8][R4.64], R2 ;  /* 0x0000000204007986 */ /* 0x001fe2000c101b08 */
[----:B------:R-:W-:Y:S05]  /*0c80*/  EXIT ;  /* 0x000000000000794d */ /* 0x000fea0003800000 */
.L_x_6:
[----:B------:R-:W0:Y:S01]  /*0c90*/  LDC.64 R4, c[0x0][0x390] ;  /* 0x0000e400ff047b82 */ /* 0x000e220000000a00 */
[----:B------:R-:W-:Y:S01]  /*0ca0*/  UMOV UR4, 0x33145c07 ;  /* 0x33145c0700047882 */ /* 0x000fe20000000000 */
[----:B------:R-:W-:Y:S02]  /*0cb0*/  UMOV UR5, 0x3c91a626 ;  /* 0x3c91a62600057882 */ /* 0x000fe40000000000 */
[----:B------:R-:W-:Y:S01]  /*0cc0*/  DADD R2, R2, -UR4 ;  /* 0x8000000402027e29 */ /* 0x000fe20008000000 */
[----:B------:R-:W-:Y:S01]  /*0cd0*/  UMOV UR4, 0x54442d18 ;  /* 0x54442d1800047882 */ /* 0x000fe20000000000 */
[----:B------:R-:W-:-:S06]  /*0ce0*/  UMOV UR5, 0x3ff921fb ;  /* 0x3ff921fb00057882 */ /* 0x000fcc0000000000 */
[----:B------:R-:W-:-:S07]  /*0cf0*/  DADD R2, -R2, UR4 ;  /* 0x0000000402027e29 */ /* 0x000fce0008000100 */
[----:B0-----:R-:W-:Y:S01]  /*0d00*/  STG.E.64 desc[UR8][R4.64], R2 ;  /* 0x0000000204007986 */ /* 0x001fe2000c101b08 */
[----:B------:R-:W-:Y:S05]  /*0d10*/  EXIT ;  /* 0x000000000000794d */ /* 0x000fea0003800000 */
.L_x_5:
[----:B------:R-:W-:Y:S01]  /*0d20*/  DADD R4, -|R2|, 1 ;  /* 0x3ff0000002047429 */ /* 0x000fe20000000300 */
[----:B------:R-:W-:Y:S01]  /*0d30*/  IMAD.MOV.U32 R6, RZ, RZ, 0x66faac4b ;  /* 0x66faac4bff067424 */ /* 0x000fe200078e00ff */
[----:B------:R-:W-:Y:S01]  /*0d40*/  UMOV UR4, 0x71155f70 ;  /* 0x71155f7000047882 */ /* 0x000fe20000000000 */
[----:B------:R-:W-:Y:S01]  /*0d50*/  IMAD.MOV.U32 R7, RZ, RZ, 0x3ebac2fe ;  /* 0x3ebac2feff077424 */ /* 0x000fe200078e00ff */
[----:B------:R-:W-:Y:S01]  /*0d60*/  UMOV UR5, 0x3ec715b3 ;  /* 0x3ec715b300057882 */ /* 0x000fe20000000000 */
[----:B------:R-:W-:Y:S01]  /*0d70*/  DMUL R2, RZ, |R2| ;  /* 0x40000002ff027228 */ /* 0x000fe20000000000 */
[----:B------:R-:W0:Y:S03]  /*0d80*/  LDCU UR6, c[0x0][0x384] ;  /* 0x00007080ff0677ac */ /* 0x000e260008000800 */
[----:B------:R-:W-:Y:S01]  /*0d90*/  DFMA R6, R4, UR4, -R6 ;  /* 0x0000000404067c2b */ /* 0x000fe20008000806 */
[----:B------:R-:W-:Y:S01]  /*0da0*/  UMOV UR4, 0x8efcd9b8 ;  /* 0x8efcd9b800047882 */ /* 0x000fe20000000000 */
[----:B------:R-:W-:Y:S01]  /*0db0*/  UMOV UR5, 0x3ed9a9b8 ;  /* 0x3ed9a9b800057882 */ /* 0x000fe20000000000 */
[----:B------:R-:W-:-:S05]  /*0dc0*/  ISETP.GE.AND P0, PT, R5, 0x1, PT ;  /* 0x000000010500780c */ /* 0x000fca0003f06270 */
[----:B------:R-:W-:Y:S01]  /*0dd0*/  DFMA R6, R4, R6, UR4 ;  /* 0x0000000404067e2b */ /* 0x000fe20008000006 */
[----:B------:R-:W-:Y:S01]  /*0de0*/  UMOV UR4, 0xa8a0c4c3 ;  /* 0xa8a0c4c300047882 */ /* 0x000fe20000000000 */
[----:B------:R-:W-:-:S06]  /*0df0*/  UMOV UR5, 0x3edd0f40 ;  /* 0x3edd0f4000057882 */ /* 0x000fcc0000000000 */
[----:B------:R-:W-:Y:S01]  /*0e00*/  DFMA R8, R4, R6, UR4 ;  /* 0x0000000404087e2b */ /* 0x000fe20008000006 */
[----:B------:R-:W-:Y:S01]  /*0e10*/  UMOV UR4, 0xfa9e0e1f ;  /* 0xfa9e0e1f00047882 */ /* 0x000fe20000000000 */
[----:B------:R-:W-:Y:S01]  /*0e20*/  UMOV UR5, 0x3ef46d4c ;  /* 0x3ef46d4c00057882 */ /* 0x000fe20000000000 */
[----:B------:R-:W-:Y:S02]  /*0e30*/  VIADD R7, R5, 0xfff00000 ;  /* 0xfff0000005077836 */ /* 0x000fe40000000000 */
[----:B------:R-:W-:-:S03]  /*0e40*/  IMAD.MOV.U32 R6, RZ, RZ, R4 ;  /* 0x000000ffff067224 */ /* 0x000fc600078e0004 */
[----:B------:R-:W-:Y:S01]  /*0e50*/  DFMA R10, R4, R8, UR4 ;  /* 0x00000004040a7e2b */ /* 0x000fe20008000008 */
[----:B------:R-:W-:Y:S01]  /*0e60*/  UMOV UR4, 0x8d1e2422 ;  /* 0x8d1e242200047882 */ /* 0x000fe20000000000 */
[----:B------:R-:W-:Y:S01]  /*0e70*/  UMOV UR5, 0x3f079c16 ;  /* 0x3f079c1600057882 */ /* 0x000fe20000000000 */
[----:B------:R-:W1:Y:S01]  /*0e80*/  MUFU.RSQ64H R9, R7 ;  /* 0x0000000700097308 */ /* 0x000e620000001c00 */
[----:B------:R-:W-:-:S04]  /*0e90*/  IMAD.MOV.U32 R8, RZ, RZ, RZ ;  /* 0x000000ffff087224 */ /* 0x000fc800078e00ff */
[----:B------:R-:W-:Y:S01]  /*0ea0*/  DFMA R10, R4, R10, UR4 ;  /* 0x00000004040a7e2b */ /* 0x000fe2000800000a */
[----:B------:R-:W-:Y:S01]  /*0eb0*/  UMOV UR4, 0xc3bca540 ;  /* 0xc3bca54000047882 */ /* 0x000fe20000000000 */
[----:B------:R-:W-:-:S06]  /*0ec0*/  UMOV UR5, 0x3f1c9a88 ;  /* 0x3f1c9a8800057882 */ /* 0x000fcc0000000000 */
[----:B------:R-:W-:Y:S01]  /*0ed0*/  DFMA R10, R4, R10, UR4 ;  /* 0x00000004040a7e2b */ /* 0x000fe2000800000a */
[----:B------:R-:W-:Y:S01]  /*0ee0*/  UMOV UR4, 0x4bd476df ;  /* 0x4bd476df00047882 */ /* 0x000fe20000000000 */
[----:B------:R-:W-:Y:S01]  /*0ef0*/  UMOV UR5, 0x3f31c4e6 ;  /* 0x3f31c4e600057882 */ /* 0x000fe20000000000 */
[----:B-1----:R-:W-:-:S05]  /*0f00*/  DMUL R12, R6, R8 ;  /* 0x00000008060c7228 */ /* 0x002fca0000000000 */
[----:B------:R-:W-:Y:S01]  /*0f10*/  DFMA R16, R4, R10, UR4 ;  /* 0x0000000404107e2b */ /* 0x000fe2000800000a */
[----:B------:R-:W-:Y:S01]  /*0f20*/  UMOV UR4, 0x60009c8f ;  /* 0x60009c8f00047882 */ /* 0x000fe20000000000 */
[----:B------:R-:W-:Y:S01]  /*0f30*/  UMOV UR5, 0x3f46e8ba ;  /* 0x3f46e8ba00057882 */ /* 0x000fe20000000000 */
[----:B------:R-:W-:Y:S01]  /*0f40*/  VIADD R11, R9, 0xfff00000 ;  /* 0xfff00000090b7836 */ /* 0x000fe20000000000 */
[----:B------:R-:W-:Y:S01]  /*0f50*/  DFMA R14, R12, -R12, R6 ;  /* 0x8000000c0c0e722b */ /* 0x000fe20000000006 */
[----:B------:R-:W-:-:S03]  /*0f60*/  IMAD.MOV.U32 R10, RZ, RZ, RZ ;  /* 0x000000ffff0a7224 */ /* 0x000fc600078e00ff */
[----:B------:R-:W-:Y:S01]  /*0f70*/  DFMA R16, R4, R16, UR4 ;  /* 0x0000000404107e2b */ /* 0x000fe20008000010 */
[----:B------:R-:W-:Y:S01]  /*0f80*/  UMOV UR4, 0xc62b05a2 ;  /* 0xc62b05a200047882 */ /* 0x000fe20000000000 */
[----:B------:R-:W-:Y:S02]  /*0f90*/  UMOV UR5, 0x3f5f1c71 ;  /* 0x3f5f1c7100057882 */ /* 0x000fe40000000000 */
[----:B------:R-:W-:-:S04]  /*0fa0*/  DFMA R14, R10, R14, R12 ;  /* 0x0000000e0a0e722b */ /* 0x000fc8000000000c */
[----:B------:R-:W-:Y:S01]  /*0fb0*/  DFMA R16, R4, R16, UR4 ;  /* 0x0000000404107e2b */ /* 0x000fe20008000010 */
[----:B------:R-:W-:Y:S01]  /*0fc0*/  UMOV UR4, 0xb6dc9f2c ;  /* 0xb6dc9f2c00047882 */ /* 0x000fe20000000000 */
[----:B------:R-:W-:Y:S02]  /*0fd0*/  UMOV UR5, 0x3f76db6d ;  /* 0x3f76db6d00057882 */ /* 0x000fe40000000000 */
[-C--:B------:R-:W-:Y:S02]  /*0fe0*/  DFMA R8, R8, -R14.reuse, 1 ;  /* 0x3ff000000808742b */ /* 0x080fe4000000080e */
[----:B------:R-:W-:Y:S02]  /*0ff0*/  DFMA R6, R14, -R14, R6 ;  /* 0x8000000e0e06722b */ /* 0x000fe40000000006 */
[----:B------:R-:W-:Y:S01]  /*1000*/  DFMA R16, R4, R16, UR4 ;  /* 0x0000000404107e2b */ /* 0x000fe20008000010 */
[----:B------:R-:W-:Y:S01]  /*1010*/  UMOV UR4, 0x3333329c ;  /* 0x3333329c00047882 */ /* 0x000fe20000000000 */
[----:B------:R-:W-:-:S02]  /*1020*/  UMOV UR5, 0x3f933333 ;  /* 0x3f93333300057882 */ /* 0x000fc40000000000 */
[----:B------:R-:W-:-:S04]  /*1030*/  DFMA R8, R10, R8, R10 ;  /* 0x000000080a08722b */ /* 0x000fc8000000000a */
[----:B------:R-:W-:Y:S01]  /*1040*/  DFMA R16, R4, R16, UR4 ;  /* 0x0000000404107e2b */ /* 0x000fe20008000010 */
[----:B------:R-:W-:Y:S01]  /*1050*/  UMOV UR4, 0x55555555 ;  /* 0x5555555500047882 */ /* 0x000fe20000000000 */
[----:B------:R-:W-:Y:S02]  /*1060*/  UMOV UR5, 0x3fb55555 ;  /* 0x3fb5555500057882 */ /* 0x000fe40000000000 */
[----:B------:R-:W-:-:S04]  /*1070*/  DFMA R6, R8, R6, R14 ;  /* 0x000000060806722b */ /* 0x000fc8000000000e */
[----:B------:R-:W-:Y:S01]  /*1080*/  DFMA R16, R4, R16, UR4 ;  /* 0x0000000404107e2b */ /* 0x000fe20008000010 */
[----:B------:R-:W-:Y:S01]  /*1090*/  UMOV UR4, 0x33145c07 ;  /* 0x33145c0700047882 */ /* 0x000fe20000000000 */
[----:B------:R-:W-:-:S04]  /*10a0*/  UMOV UR5, 0x3ca1a626 ;  /* 0x3ca1a62600057882 */ /* 0x000fc80000000000 */
[----:B------:R-:W-:Y:S02]  /*10b0*/  VIADD R7, R7, 0x100000 ;  /* 0x0010000007077836 */ /* 0x000fe40000000000 */
[----:B------:R-:W-:-:S08]  /*10c0*/  DMUL R16, R4, R16 ;  /* 0x0000001004107228 */ /* 0x000fd00000000000 */
[----:B------:R-:W-:-:S10]  /*10d0*/  DFMA R16, R6, R16, R6 ;  /* 0x000000100610722b */ /* 0x000fd40000000006 */
[----:B------:R-:W-:Y:S02]  /*10e0*/  FSEL R6, R2, R16, !P0 ;  /* 0x0000001002067208 */ /* 0x000fe40004000000 */
[----:B------:R-:W-:Y:S02]  /*10f0*/  FSEL R7, R3, R17, !P0 ;  /* 0x0000001103077208 */ /* 0x000fe40004000000 */
[----:B------:R-:W-:-:S04]  /*1100*/  ISETP.GE.AND P0, PT, R5, RZ, PT ;  /* 0x000000ff0500720c */ /* 0x000fc80003f06270 */
[----:B------:R-:W-:-:S10]  /*1110*/  DMUL R2, R6, +INF ;  /* 0x7ff0000006027828 */ /* 0x000fd40000000000 */
[----:B------:R-:W-:Y:S02]  /*1120*/  FSEL R4, R2, R6, !P0 ;  /* 0x0000000602047208 */ /* 0x000fe40004000000 */
[----:B------:R-:W-:Y:S02]  /*1130*/  FSEL R5, R3, R7, !P0 ;  /* 0x0000000703057208 */ /* 0x000fe40004000000 */
[----:B------:R-:W1:Y:S01]  /*1140*/  LDC.64 R6, c[0x0][0x390] ;  /* 0x0000e400ff067b82 */ /* 0x000e620000000a00 */
[----:B0-----:R-:W-:-:S03]  /*1150*/  ISETP.LE.AND P0, PT, RZ, UR6, PT ;  /* 0x00000006ff007c0c */ /* 0x001fc6000bf03270 */
[----:B------:R-:W-:Y:S01]  /*1160*/  DADD R2, R4, -UR4 ;  /* 0x8000000404027e29 */ /* 0x000fe20008000000 */
[----:B------:R-:W-:Y:S01]  /*1170*/  UMOV UR4, 0x54442d18 ;  /* 0x54442d1800047882 */ /* 0x000fe20000000000 */
[----:B------:R-:W-:-:S06]  /*1180*/  UMOV UR5, 0x400921fb ;  /* 0x400921fb00057882 */ /* 0x000fcc0000000000 */
[----:B------:R-:W-:-:S10]  /*1190*/  DADD R2, -R2, UR4 ;  /* 0x0000000402027e29 */ /* 0x000fd40008000100 */
[----:B------:R-:W-:Y:S02]  /*11a0*/  FSEL R2, R2, R4, !P0 ;  /* 0x0000000402027208 */ /* 0x000fe40004000000 */
[----:B------:R-:W-:-:S05]  /*11b0*/  FSEL R3, R3, R5, !P0 ;  /* 0x0000000503037208 */ /* 0x000fca0004000000 */
[----:B-1----:R-:W-:Y:S01]  /*11c0*/  STG.E.64 desc[UR8][R6.64], R2 ;  /* 0x0000000206007986 */ /* 0x002fe2000c101b08 */
[----:B------:R-:W-:Y:S05]  /*11d0*/  EXIT ;  /* 0x000000000000794d */ /* 0x000fea0003800000 */
.L_x_219:
[----:B------:R-:W0:Y:S01]  /*11e0*/  LDC.64 R20, c[0x0][0x380] ;  /* 0x0000e000ff147b82 */ /* 0x000e220000000a00 */
[----:B------:R-:W-:Y:S02]  /*11f0*/  IMAD.MOV.U32 R4, RZ, RZ, RZ ;  /* 0x000000ffff047224 */ /* 0x000fe400078e00ff */
[----:B------:R-:W-:Y:S01]  /*1200*/  IMAD.MOV.U32 R6, RZ, RZ, RZ ;  /* 0x000000ffff067224 */ /* 0x000fe200078e00ff */
[C---:B0-----:R-:W-:Y:S02]  /*1210*/  DFMA R2, R20.reuse, R20, -1 ;  /* 0xbff000001402742b */ /* 0x041fe40000000014 */
[----:B------:R-:W-:-:S04]  /*1220*/  DADD R20, R20, -1 ;  /* 0xbff0000014147429 */ /* 0x000fc80000000000 */
[----:B------:R-:W0:Y:S06]  /*1230*/  MUFU.RSQ64H R5, R3 ;  /* 0x0000000300057308 */ /* 0x000e2c0000001c00 */
[C---:B------:R-:W-:Y:S02]  /*1240*/  ISETP.NE.AND P1, PT, R21.reuse, RZ, PT ;  /* 0x000000ff1500720c */ /* 0x040fe40003f25270 */
[----:B------:R-:W-:Y:S01]  /*1250*/  ISETP.GT.U32.AND P0, PT, R21, 0x432fffff, PT ;  /* 0x432fffff1500780c */ /* 0x000fe20003f04070 */
[----:B0-----:R-:W-:Y:S01]  /*1260*/  DMUL R8, R2, R4 ;  /* 0x0000000402087228 */ /* 0x001fe20000000000 */
[----:B------:R-:W-:-:S07]  /*1270*/  VIADD R7, R5, 0xfff00000 ;  /* 0xfff0000005077836 */ /* 0x000fce0000000000 */
[----:B------:R-:W-:-:S08]  /*1280*/  DFMA R10, R8, -R8, R2 ;  /* 0x80000008080a722b */ /* 0x000fd00000000002 */
[----:B------:R-:W-:-:S08]  /*1290*/  DFMA R10, R6, R10, R8 ;  /* 0x0000000a060a722b */ /* 0x000fd00000000008 */
[-C--:B------:R-:W-:Y:S02]  /*12a0*/  DFMA R4, R4, -R10.reuse, 1 ;  /* 0x3ff000000404742b */ /* 0x080fe4000000080a */
[----:B------:R-:W-:-:S06]  /*12b0*/  DFMA R8, R10, -R10, R2 ;  /* 0x8000000a0a08722b */ /* 0x000fcc0000000002 */
[----:B------:R-:W-:-:S08]  /*12c0*/  DFMA R4, R6, R4, R6 ;  /* 0x000000040604722b */ /* 0x000fd00000000006 */
[----:B------:R-:W-:-:S10]  /*12d0*/  DFMA R4, R4, R8, R10 ;  /* 0x000000080404722b */ /* 0x000fd4000000000a */
[----:B------:R-:W-:Y:S02]  /*12e0*/  FSEL R18, R4, RZ, P1 ;  /* 0x000000ff04127208 */ /* 0x000fe40000800000 */
[----:B------:R-:W-:Y:S02]  /*12f0*/  FSEL R4, R5, RZ, P1 ;  /* 0x000000ff05047208 */ /* 0x000fe40000800000 */
[----:B------:R-:W-:Y:S02]  /*1300*/  FSEL R18, R18, 1.4012984643248170709e-45, !P0 ;  /* 0x0000000112127808 */ /* 0x000fe40004000000 */
[----:B------:R-:W-:-:S06]  /*1310*/  FSEL R19, R4, -1.875, !P0 ;  /* 0xbff0000004137808 */ /* 0x000fcc0004000000 */
[----:B------:R-:W-:-:S10]  /*1320*/  DADD R18, R20, R18 ;  /* 0x0000000014127229 */ /* 0x000fd40000000012 */
[----:B------:R-:W-:-:S04]  /*1330*/  FSETP.GT.AND P0, PT, R19, -1.6999999284744262695, PT ;  /* 0xbfd999991300780b */ /* 0x000fc80003f04000 */
[----:B------:R-:W-:-:S13]  /*1340*/  FSETP.GEU.OR P0, PT, R19, 1.7916666269302368164, !P0 ;  /* 0x3fe555551300780b */ /* 0x000fda000470e400 */
[----:B------:R-:W-:Y:S05]  /*1350*/  @P0 BRA `(.L_x_7) ;  /* 0x0000000000c80947 */ /* 0x000fea0003800000 */
[----:B------:R-:W-:Y:S01]  /*1360*/  DADD R10, R18, 2 ;  /* 0x40000000120a7429 */ /* 0x000fe20000000000 */
[----:B------:R-:W-:Y:S01]  /*1370*/  IMAD.MOV.U32 R2, RZ, RZ, 0x1 ;  /* 0x00000001ff027424 */ /* 0x000fe200078e00ff */
[----:B------:R-:W-:-:S04]  /*1380*/  FSETP.GEU.AND P1, PT, |R19|, 6.5827683646048100446e-37, PT ;  /* 0x036000001300780b */ /* 0x000fc80003f2e200 */
[----:B------:R-:W0:Y:S02]  /*1390*/  MUFU.RCP64H R3, R11 ;  /* 0x0000000b00037308 */ /* 0x000e240000001800 */
[----:B0-----:R-:W-:-:S08]  /*13a0*/  DFMA R4, -R10, R2, 1 ;  /* 0x3ff000000a04742b */ /* 0x001fd00000000102 */
[----:B------:R-:W-:-:S08]  /*13b0*/  DFMA R4, R4, R4, R4 ;  /* 0x000000040404722b */ /* 0x000fd00000000004 */
[----:B------:R-:W-:-:S08]  /*13c0*/  DFMA R4, R2, R4, R2 ;  /* 0x000000040204722b */ /* 0x000fd00000000002 */
[----:B------:R-:W-:-:S08]  /*13d0*/  DFMA R2, -R10, R4, 1 ;  /* 0x3ff000000a02742b */ /* 0x000fd00000000104 */
[----:B------:R-:W-:-:S08]  /*13e0*/  DFMA R2, R4, R2, R4 ;  /* 0x000000020402722b */ /* 0x000fd00000000004 */
[----:B------:R-:W-:-:S08]  /*13f0*/  DMUL R4, R18, R2 ;  /* 0x0000000212047228 */ /* 0x000fd00000000000 */
[----:B------:R-:W-:-:S08]  /*1400*/  DFMA R6, -R10, R4, R18 ;  /* 0x000000040a06722b */ /* 0x000fd00000000112 */
[----:B------:R-:W-:-:S10]  /*1410*/  DFMA R2, R2, R6, R4 ;  /* 0x000000060202722b */ /* 0x000fd40000000004 */
[----:B------:R-:W-:-:S05]  /*1420*/  FFMA R0, RZ, R11, R3 ;  /* 0x0000000bff007223 */ /* 0x000fca0000000003 */
[----:B------:R-:W-:-:S13]  /*1430*/  FSETP.GT.AND P0, PT, |R0|, 1.469367938527859385e-39, PT ;  /* 0x001000000000780b */ /* 0x000fda0003f04200 */
[----:B------:R-:W-:Y:S05]  /*1440*/  @P0 BRA P1, `(.L_x_8) ;  /* 0x0000000000140947 */ /* 0x000fea0000800000 */
[----:B------:R-:W-:Y:S01]  /*1450*/  IMAD.MOV.U32 R12, RZ, RZ, R18 ;  /* 0x000000ffff0c7224 */ /* 0x000fe200078e0012 */
[----:B------:R-:W-:Y:S01]  /*1460*/  MOV R6, 0x1490 ;  /* 0x0000149000067802 */ /* 0x000fe20000000f00 */
[----:B------:R-:W-:-:S07]  /*1470*/  IMAD.MOV.U32 R13, RZ, RZ, R19 ;  /* 0x000000ffff0d7224 */ /* 0x000fce00078e0013 */
[----:B------:R-:W-:Y:S05]  /*1480*/  CALL.REL.NOINC `($__internal_1_$__cuda_sm20_div_rn_f64_full) ;  /* 0x000001f000cc7944 */ /* 0x000fea0003c00000 */
[----:B------:R-:W-:-:S07]  /*1490*/  IMAD.MOV.U32 R2, RZ, RZ, R0 ;  /* 0x000000ffff027224 */ /* 0x000fce00078e0000 */
.L_x_8:
[----:B------:R-:W-:Y:S01]  /*14a0*/  DMUL R2, R18, -R2 ;  /* 0x8000000212027228 */ /* 0x000fe20000000000 */
[----:B------:R-:W-:Y:S01]  /*14b0*/  IMAD.MOV.U32 R8, RZ, RZ, -0x314d23bc ;  /* 0xceb2dc44ff087424 */ /* 0x000fe200078e00ff */
[----:B------:R-:W-:Y:S01]  /*14c0*/  UMOV UR4, 0x2fbe14b5 ;  /* 0x2fbe14b500047882 */ /* 0x000fe20000000000 */
[----:B------:R-:W-:Y:S01]  /*14d0*/  IMAD.MOV.U32 R9, RZ, RZ, 0x3ed087ff ;  /* 0x3ed087ffff097424 */ /* 0x000fe200078e00ff */
[----:B------:R-:W-:-:S04]  /*14e0*/  UMOV UR5, 0x3eb372fb ;  /* 0x3eb372fb00057882 */ /* 0x000fc80000000000 */
[----:B------:R-:W-:-:S08]  /*14f0*/  DADD R4, R18, R2 ;  /* 0x0000000012047229 */ /* 0x000fd00000000002 */
[----:B------:R-:W-:-:S08]  /*1500*/  DMUL R6, R4, R4 ;  /* 0x0000000404067228 */ /* 0x000fd00000000000 */
[----:B------:R-:W-:Y:S01]  /*1510*/  DFMA R8, R6, UR4, R8 ;  /* 0x0000000406087c2b */ /* 0x000fe20008000008 */
        /* <DEDUP_REMOVED lines=19> */
[----:B------:R-:W-:-:S08]  /*1650*/  DFMA R8, R4, R8, R2 ;  /* 0x000000080408722b */ /* 0x000fd00000000002 */
[----:B------:R-:W-:Y:S01]  /*1660*/  DADD R4, R18, R8 ;  /* 0x0000000012047229 */ /* 0x000fe20000000008 */
[----:B------:R-:W-:Y:S10]  /*1670*/  BRA `(.L_x_9) ;  /* 0x00000004004c7947 */ /* 0x000ff40003800000 */
.L_x_7:
[----:B------:R-:W-:-:S10]  /*1680*/  DADD R2, R18, 1 ;  /* 0x3ff0000012027429 */ /* 0x000fd40000000000 */
[----:B------:R-:W-:Y:S01]  /*1690*/  ISETP.GT.AND P0, PT, R3, 0xfffff, PT ;  /* 0x000fffff0300780c */ /* 0x000fe20003f04270 */
[----:B------:R-:W-:Y:S02]  /*16a0*/  IMAD.MOV.U32 R4, RZ, RZ, R2 ;  /* 0x000000ffff047224 */ /* 0x000fe400078e0002 */
[----:B------:R-:W-:-:S10]  /*16b0*/  IMAD.MOV.U32 R5, RZ, RZ, R3 ;  /* 0x000000ffff057224 */ /* 0x000fd400078e0003 */
[----:B------:R-:W-:-:S10]  /*16c0*/  @!P0 DMUL R4, R4, 1.80143985094819840000e+16 ;  /* 0x4350000004048828 */ /* 0x000fd40000000000 */
[----:B------:R-:W-:Y:S02]  /*16d0*/  @!P0 IMAD.MOV.U32 R3, RZ, RZ, R5 ;  /* 0x000000ffff038224 */ /* 0x000fe400078e0005 */
[----:B------:R-:W-:Y:S02]  /*16e0*/  @!P0 IMAD.MOV.U32 R2, RZ, RZ, R4 ;  /* 0x000000ffff028224 */ /* 0x000fe400078e0004 */
[----:B------:R-:W-:-:S05]  /*16f0*/  VIADD R0, R3, 0xffffffff ;  /* 0xffffffff03007836 */ /* 0x000fca0000000000 */
[----:B------:R-:W-:Y:S01]  /*1700*/  ISETP.GT.U32.AND P1, PT, R0, 0x7feffffe, PT ;  /* 0x7feffffe0000780c */ /* 0x000fe20003f24070 */
[----:B------:R-:W-:Y:S02]  /*1710*/  IMAD.MOV.U32 R0, RZ, RZ, -0x3ff ;  /* 0xfffffc01ff007424 */ /* 0x000fe400078e00ff */
[----:B------:R-:W-:-:S10]  /*1720*/  @!P0 IMAD.MOV.U32 R0, RZ, RZ, -0x435 ;  /* 0xfffffbcbff008424 */ /* 0x000fd400078e00ff */
[----:B------:R-:W-:Y:S05]  /*1730*/  @P1 BRA `(.L_x_10) ;  /* 0x0000000400041947 */ /* 0x000fea0003800000 */
[----:B------:R-:W-:Y:S01]  /*1740*/  LOP3.LUT R4, R3, 0xfffff, RZ, 0xc0, !PT ;  /* 0x000fffff03047812 */ /* 0x000fe200078ec0ff */
[----:B------:R-:W-:Y:S01]  /*1750*/  IMAD.MOV.U32 R6, RZ, RZ, RZ ;  /* 0x000000ffff067224 */ /* 0x000fe200078e00ff */
[----:B------:R-:W-:Y:S01]  /*1760*/  UMOV UR4, 0x3ae80f1e ;  /* 0x3ae80f1e00047882 */ /* 0x000fe20000000000 */
[----:B------:R-:W-:Y:S01]  /*1770*/  IMAD.MOV.U32 R14, RZ, RZ, -0x748574fc ;  /* 0x8b7a8b04ff0e7424 */ /* 0x000fe200078e00ff */
[----:B------:R-:W-:Y:S01]  /*1780*/  LOP3.LUT R5, R4, 0x3ff00000, RZ, 0xfc, !PT ;  /* 0x3ff0000004057812 */ /* 0x000fe200078efcff */
[----:B------:R-:W-:Y:S01]  /*1790*/  IMAD.MOV.U32 R4, RZ, RZ, R2 ;  /* 0x000000ffff047224 */ /* 0x000fe200078e0002 */
[----:B------:R-:W-:Y:S01]  /*17a0*/  UMOV UR5, 0x3eb1380b ;  /* 0x3eb1380b00057882 */ /* 0x000fe20000000000 */
[----:B------:R-:W-:Y:S01]  /*17b0*/  IMAD.MOV.U32 R15, RZ, RZ, 0x3ed0ee25 ;  /* 0x3ed0ee25ff0f7424 */ /* 0x000fe200078e00ff */
[----:B------:R-:W-:Y:S01]  /*17c0*/  ISETP.GE.U32.AND P0, PT, R5, 0x3ff6a09f, PT ;  /* 0x3ff6a09f0500780c */ /* 0x000fe20003f06070 */
[----:B------:R-:W-:Y:S01]  /*17d0*/  IMAD.MOV.U32 R17, RZ, RZ, 0x43300000 ;  /* 0x43300000ff117424 */ /* 0x000fe200078e00ff */
[----:B------:R-:W-:Y:S01]  /*17e0*/  LEA.HI R0, R3, R0, RZ, 0xc ;  /* 0x0000000003007211 */ /* 0x000fe200078f60ff */
[----:B------:R-:W-:Y:S01]  /*17f0*/  UMOV UR6, 0x80000000 ;  /* 0x8000000000067882 */ /* 0x000fe20000000000 */
[----:B------:R-:W-:-:S09]  /*1800*/  UMOV UR7, 0x43300000 ;  /* 0x4330000000077882 */ /* 0x000fd20000000000 */
[----:B------:R-:W-:Y:S02]  /*1810*/  @P0 VIADD R7, R5, 0xfff00000 ;  /* 0xfff0000005070836 */ /* 0x000fe40000000000 */
[----:B------:R-:W-:Y:S02]  /*1820*/  @P0 VIADD R0, R0, 0x1 ;  /* 0x0000000100000836 */ /* 0x000fe40000000000 */
[----:B------:R-:W-:-:S03]  /*1830*/  @P0 IMAD.MOV.U32 R5, RZ, RZ, R7 ;  /* 0x000000ffff050224 */ /* 0x000fc600078e0007 */
[----:B------:R-:W-:-:S03]  /*1840*/  LOP3.LUT R16, R0, 0x80000000, RZ, 0x3c, !PT ;  /* 0x8000000000107812 */ /* 0x000fc600078e3cff */
[C---:B------:R-:W-:Y:S02]  /*1850*/  DADD R12, R4.reuse, 1 ;  /* 0x3ff00000040c7429 */ /* 0x040fe40000000000 */
[----:B------:R-:W-:-:S04]  /*1860*/  DADD R4, R4, -1 ;  /* 0xbff0000004047429 */ /* 0x000fc80000000000 */
[----:B------:R-:W0:Y:S02]  /*1870*/  MUFU.RCP64H R7, R13 ;  /* 0x0000000d00077308 */ /* 0x000e240000001800 */
[----:B0-----:R-:W-:-:S08]  /*1880*/  DFMA R8, -R12, R6, 1 ;  /* 0x3ff000000c08742b */ /* 0x001fd00000000106 */
[----:B------:R-:W-:-:S08]  /*1890*/  DFMA R8, R8, R8, R8 ;  /* 0x000000080808722b */ /* 0x000fd00000000008 */
[----:B------:R-:W-:-:S08]  /*18a0*/  DFMA R6, R6, R8, R6 ;  /* 0x000000080606722b */ /* 0x000fd00000000006 */
[----:B------:R-:W-:-:S08]  /*18b0*/  DMUL R8, R4, R6 ;  /* 0x0000000604087228 */ /* 0x000fd00000000000 */
[----:B------:R-:W-:-:S08]  /*18c0*/  DFMA R8, R4, R6, R8 ;  /* 0x000000060408722b */ /* 0x000fd00000000008 */
[----:B------:R-:W-:Y:S02]  /*18d0*/  DMUL R10, R8, R8 ;  /* 0x00000008080a7228 */ /* 0x000fe40000000000 */
[----:B------:R-:W-:-:S06]  /*18e0*/  DADD R2, R4, -R8 ;  /* 0x0000000004027229 */ /* 0x000fcc0000000808 */
[----:B------:R-:W-:Y:S01]  /*18f0*/  DFMA R12, R10, UR4, R14 ;  /* 0x000000040a0c7c2b */ /* 0x000fe2000800000e */
[----:B------:R-:W-:Y:S01]  /*1900*/  UMOV UR4, 0x9f02676f ;  /* 0x9f02676f00047882 */ /* 0x000fe20000000000 */
[----:B------:R-:W-:Y:S01]  /*1910*/  UMOV UR5, 0x3ef3b266 ;  /* 0x3ef3b26600057882 */ /* 0x000fe20000000000 */
[----:B------:R-:W-:Y:S02]  /*1920*/  DADD R14, R2, R2 ;  /* 0x00000000020e7229 */ /* 0x000fe40000000002 */
[----:B------:R-:W-:Y:S01]  /*1930*/  DADD R2, R16, -UR6 ;  /* 0x8000000610027e29 */ /* 0x000fe20008000000 */
[----:B------:R-:W-:Y:S01]  /*1940*/  UMOV UR6, 0xfefa39ef ;  /* 0xfefa39ef00067882 */ /* 0x000fe20000000000 */
[----:B------:R-:W-:Y:S01]  /*1950*/  UMOV UR7, 0x3fe62e42 ;  /* 0x3fe62e4200077882 */ /* 0x000fe20000000000 */
[----:B------:R-:W-:Y:S01]  /*1960*/  DFMA R12, R10, R12, UR4 ;  /* 0x000000040a0c7e2b */ /* 0x000fe2000800000c */
[----:B------:R-:W-:Y:S01]  /*1970*/  UMOV UR4, 0xa9ab0956 ;  /* 0xa9ab095600047882 */ /* 0x000fe20000000000 */
[----:B------:R-:W-:Y:S01]  /*1980*/  UMOV UR5, 0x3f1745cb ;  /* 0x3f1745cb00057882 */ /* 0x000fe20000000000 */
[----:B------:R-:W-:-:S02]  /*1990*/  DFMA R14, R4, -R8, R14 ;  /* 0x80000008040e722b */ /* 0x000fc4000000000e */
[----:B------:R-:W-:-:S03]  /*19a0*/  DFMA R4, R2, UR6, R8 ;  /* 0x0000000602047c2b */ /* 0x000fc60008000008 */
[----:B------:R-:W-:Y:S01]  /*19b0*/  DFMA R12, R10, R12, UR4 ;  /* 0x000000040a0c7e2b */ /* 0x000fe2000800000c */
[----:B------:R-:W-:Y:S01]  /*19c0*/  UMOV UR4, 0x2d1b5154 ;  /* 0x2d1b515400047882 */ /* 0x000fe20000000000 */
[----:B------:R-:W-:Y:S01]  /*19d0*/  UMOV UR5, 0x3f3c71c7 ;  /* 0x3f3c71c700057882 */ /* 0x000fe20000000000 */
[----:B------:R-:W-:-:S05]  /*19e0*/  DMUL R14, R6, R14 ;  /* 0x0000000e060e7228 */ /* 0x000fca0000000000 */
        /* <DEDUP_REMOVED lines=11> */
[----:B------:R-:W-:Y:S02]  /*1aa0*/  UMOV UR5, 0x3fe62e42 ;  /* 0x3fe62e4200057882 */ /* 0x000fe40000000000 */
[----:B------:R-:W-:Y:S01]  /*1ab0*/  DFMA R16, R2, -UR4, R4 ;  /* 0x8000000402107c2b */ /* 0x000fe20008000004 */
[----:B------:R-:W-:Y:S01]  /*1ac0*/  UMOV UR4, 0x3b39803f ;  /* 0x3b39803f00047882 */ /* 0x000fe20000000000 */
[----:B------:R-:W-:Y:S02]  /*1ad0*/  UMOV UR5, 0x3c7abc9e ;  /* 0x3c7abc9e00057882 */ /* 0x000fe40000000000 */
[----:B------:R-:W-:-:S04]  /*1ae0*/  DMUL R12, R10, R12 ;  /* 0x0000000c0a0c7228 */ /* 0x000fc80000000000 */
[----:B------:R-:W-:-:S04]  /*1af0*/  DADD R16, -R8, R16 ;  /* 0x0000000008107229 */ /* 0x000fc80000000110 */
[----:B------:R-:W-:-:S08]  /*1b00*/  DFMA R12, R8, R12, R14 ;  /* 0x0000000c080c722b */ /* 0x000fd0000000000e */
[----:B------:R-:W-:-:S08]  /*1b10*/  DADD R12, R12, -R16 ;  /* 0x000000000c0c7229 */ /* 0x000fd00000000810 */
[----:B------:R-:W-:-:S08]  /*1b20*/  DFMA R12, R2, UR4, R12 ;  /* 0x00000004020c7c2b */ /* 0x000fd0000800000c */
[----:B------:R-:W-:Y:S01]  /*1b30*/  DADD R4, R4, R12 ;  /* 0x0000000004047229 */ /* 0x000fe2000000000c */
[----:B------:R-:W-:Y:S10]  /*1b40*/  BRA `(.L_x_9) ;  /* 0x0000000000187947 */ /* 0x000ff40003800000 */
.L_x_10:
[----:B------:R-:W-:Y:S01]  /*1b50*/  IMAD.MOV.U32 R2, RZ, RZ, 0x0 ;  /* 0x00000000ff027424 */ /* 0x000fe200078e00ff */
[----:B------:R-:W-:Y:S01]  /*1b60*/  LOP3.LUT P0, RZ, R5, 0x7fffffff, RZ, 0xc0, !PT ;  /* 0x7fffffff05ff7812 */ /* 0x000fe2000780c0ff */
[----:B------:R-:W-:-:S06]  /*1b70*/  IMAD.MOV.U32 R3, RZ, RZ, 0x7ff00000 ;  /* 0x7ff00000ff037424 */ /* 0x000fcc00078e00ff */
[----:B------:R-:W-:-:S10]  /*1b80*/  DFMA R2, R4, R2, +INF ;  /* 0x7ff000000402742b */ /* 0x000fd40000000002 */
[----:B------:R-:W-:Y:S02]  /*1b90*/  FSEL R4, R2, RZ, P0 ;  /* 0x000000ff02047208 */ /* 0x000fe40000000000 */
[----:B------:R-:W-:-:S07]  /*1ba0*/  FSEL R5, R3, -QNAN , P0 ;  /* 0xfff0000003057808 */ /* 0x000fce0000000000 */
.L_x_9:
[----:B------:R-:W0:Y:S01]  /*1bb0*/  LDC.64 R6, c[0x0][0x390] ;  /* 0x0000e400ff067b82 */ /* 0x000e220000000a00 */
[----:B------:R-:W-:Y:S01]  /*1bc0*/  UMOV UR4, 0xfefa39ef ;  /* 0xfefa39ef00047882 */ /* 0x000fe20000000000 */
[----:B------:R-:W-:Y:S01]  /*1bd0*/  UMOV UR5, 0x3fe62e42 ;  /* 0x3fe62e4200057882 */ /* 0x000fe20000000000 */
[----:B------:R-:W-:Y:S01]  /*1be0*/  ISETP.GT.U32.AND P0, PT, R21, 0x432fffff, PT ;  /* 0x432fffff1500780c */ /* 0x000fe20003f04070 */
[----:B------:R-:W-:-:S10]  /*1bf0*/  DADD R2, R4, UR4 ;  /* 0x0000000404027e29 */ /* 0x000fd40008000000 */
[----:B------:R-:W-:Y:S02]  /*1c00*/  FSEL R2, R2, R4, P0 ;  /* 0x0000000402027208 */ /* 0x000fe40000000000 */
[----:B------:R-:W-:-:S05]  /*1c10*/  FSEL R3, R3, R5, P0 ;  /* 0x0000000503037208 */ /* 0x000fca0000000000 */
[----:B0-----:R-:W-:Y:S01]  /*1c20*/  STG.E.64 desc[UR8][R6.64], R2 ;  /* 0x0000000206007986 */ /* 0x001fe2000c101b08 */
[----:B------:R-:W-:Y:S05]  /*1c30*/  EXIT ;  /* 0x000000000000794d */ /* 0x000fea0003800000 */
.L_x_3:
[----:B------:R-:W-:-:S13]  /*1c40*/  ISETP.GT.AND P0, PT, R0, 0x4, PT ;  /* 0x000000040000780c */ /* 0x000fda0003f04270 */
[----:B------:R-:W-:Y:S05]  /*1c50*/  @P0 BRA `(.L_x_11) ;  /* 0x00000010000c0947 */ /* 0x000fea0003800000 */
[----:B------:R-:W-:-:S05]  /*1c60*/  VIADD R0, R0, 0xfffffffd ;  /* 0xfffffffd00007836 */ /* 0x000fca0000000000 */
[----:B------:R-:W-:-:S05]  /*1c70*/  VIMNMX.U32 R0, PT, PT, R0, 0x2, PT ;  /* 0x0000000200007848 */ /* 0x000fca0003fe0000 */
[----:B------:R-:W-:-:S04]  /*1c80*/  IMAD.SHL.U32 R0, R0, 0x4, RZ ;  /* 0x0000000400007824 */ /* 0x000fc800078e00ff */
[----:B------:R-:W0:Y:S02]  /*1c90*/  LDC R2, c[0x2][R0+0x10] ;  /* 0x0080040000027b82 */ /* 0x000e240000000800 */
[----:B0-----:R-:W-:-:S04]  /*1ca0*/  SHF.R.S32.HI R3, RZ, 0x1f, R2 ;  /* 0x0000001fff037819 */ /* 0x001fc80000011402 */
.L_x_222:
[----:B------:R-:W-:Y:S05]  /*1cb0*/  BRX R2 -0x1cc0                                                               (*"BRANCH_TARGETS .L_x_223,.L_x_224,.L_x_221"*) ;  /* 0xffffffe002d07949 */ /* 0x000fea000383ffff */
.L_x_224:
[----:B------:R-:W0:Y:S02]  /*1cc0*/  LDC.64 R6, c[0x0][0x380] ;  /* 0x0000e000ff067b82 */ /* 0x000e240000000a00 */
[----:B0-----:R-:W-:Y:S02]  /*1cd0*/  DSETP.GT.AND P0, PT, |R6|, 1, PT ;  /* 0x3ff000000600742a */ /* 0x001fe40003f04200 */
[----:B------:R-:W-:-:S10]  /*1ce0*/  DADD R8, -RZ, |R6| ;  /* 0x00000000ff087229 */ /* 0x000fd40000000506 */
[----:B------:R-:W-:Y:S02]  /*1cf0*/  IMAD.MOV.U32 R2, RZ, RZ, R8 ;  /* 0x000000ffff027224 */ /* 0x000fe400078e0008 */
[----:B------:R-:W-:Y:S01]  /*1d00*/  IMAD.MOV.U32 R3, RZ, RZ, R9 ;  /* 0x000000ffff037224 */ /* 0x000fe200078e0009 */
[----:B------:R-:W-:Y:S06]  /*1d10*/  @!P0 BRA `(.L_x_12) ;  /* 0x0000000000208947 */ /* 0x000fec0003800000 */
[----:B------:R-:W0:Y:S01]  /*1d20*/  MUFU.RCP64H R3, R9 ;  /* 0x0000000900037308 */ /* 0x000e220000001800 */
[----:B------:R-:W-:Y:S01]  /*1d30*/  IMAD.MOV.U32 R2, RZ, RZ, RZ ;  /* 0x000000ffff027224 */ /* 0x000fe200078e00ff */
[----:B------:R-:W-:-:S05]  /*1d40*/  DSETP.NEU.AND P1, PT, |R6|, +INF , PT ;  /* 0x7ff000000600742a */ /* 0x000fca0003f2d200 */
[----:B0-----:R-:W-:-:S08]  /*1d50*/  DFMA R4, R2, -|R6|, 1 ;  /* 0x3ff000000204742b */ /* 0x001fd00000000c06 */
[----:B------:R-:W-:-:S08]  /*1d60*/  DFMA R4, R4, R4, R4 ;  /* 0x000000040404722b */ /* 0x000fd00000000004 */
[----:B------:R-:W-:-:S10]  /*1d70*/  DFMA R4, R2, R4, R2 ;  /* 0x000000040204722b */ /* 0x000fd40000000002 */
[----:B------:R-:W-:Y:S02]  /*1d80*/  FSEL R2, R4, RZ, P1 ;  /* 0x000000ff04027208 */ /* 0x000fe40000800000 */
[----:B------:R-:W-:-:S07]  /*1d90*/  FSEL R3, R5, RZ, P1 ;  /* 0x000000ff05037208 */ /* 0x000fce0000800000 */
.L_x_12:
[----:B------:R-:W-:Y:S01]  /*1da0*/  DMUL R4, R2, R2 ;  /* 0x0000000202047228 */ /* 0x000fe20000000000 */
[----:B------:R-:W-:Y:S01]  /*1db0*/  IMAD.MOV.U32 R6, RZ, RZ, -0x2449a4b7 ;  /* 0xdbb65b49ff067424 */ /* 0x000fe200078e00ff */
[----:B------:R-:W-:Y:S01]  /*1dc0*/  UMOV UR4, 0x2a25ff7e ;  /* 0x2a25ff7e00047882 */ /* 0x000fe20000000000 */
[----:B------:R-:W-:Y:S01]  /*1dd0*/  IMAD.MOV.U32 R7, RZ, RZ, 0x3f2d3b63 ;  /* 0x3f2d3b63ff077424 */ /* 0x000fe200078e00ff */
[----:B------:R-:W-:Y:S01]  /*1de0*/  UMOV UR5, 0x3ef53e1d ;  /* 0x3ef53e1d00057882 */ /* 0x000fe20000000000 */
[----:B------:R-:W0:Y:S04]  /*1df0*/  LDC R9, c[0x0][0x384] ;  /* 0x0000e100ff097b82 */ /* 0x000e280000000800 */
[----:B------:R-:W-:Y:S01]  /*1e00*/  DFMA R6, R4, -UR4, R6 ;  /* 0x8000000404067c2b */ /* 0x000fe20008000006 */
        /* <DEDUP_REMOVED lines=53> */
[----:B------:R-:W-:Y:S01]  /*2160*/  DMUL R6, R4, R6 ;  /* 0x0000000604067228 */ /* 0x000fe20000000000 */
[----:B------:R-:W1:Y:S07]  /*2170*/  LDC.64 R4, c[0x0][0x390] ;  /* 0x0000e400ff047b82 */ /* 0x000e6e0000000a00 */
[----:B------:R-:W-:-:S08]  /*2180*/  DFMA R6, R6, R2, R2 ;  /* 0x000000020606722b */ /* 0x000fd00000000002 */
[----:B------:R-:W-:-:S10]  /*2190*/  DADD R2, -R6, UR4 ;  /* 0x0000000406027e29 */ /* 0x000fd40008000100 */
[----:B------:R-:W-:Y:S02]  /*21a0*/  FSEL R0, R3, R7, P0 ;  /* 0x0000000703007208 */ /* 0x000fe40000000000 */
[----:B------:R-:W-:Y:S02]  /*21b0*/  FSEL R2, R2, R6, P0 ;  /* 0x0000000602027208 */ /* 0x000fe40000000000 */
[----:B0-----:R-:W-:-:S05]  /*21c0*/  LOP3.LUT R3, R0, 0x80000000, R9, 0xb8, !PT ;  /* 0x8000000000037812 */ /* 0x001fca00078eb809 */
[----:B-1----:R-:W-:Y:S01]  /*21d0*/  STG.E.64 desc[UR8][R4.64], R2 ;  /* 0x0000000204007986 */ /* 0x002fe2000c101b08 */
[----:B------:R-:W-:Y:S05]  /*21e0*/  EXIT ;  /* 0x000000000000794d */ /* 0x000fea0003800000 */
.L_x_223:
[----:B------:R-:W0:Y:S01]  /*21f0*/  LDC.64 R2, c[0x0][0x380] ;  /* 0x0000e000ff027b82 */ /* 0x000e220000000a00 */
[----:B------:R-:W-:Y:S02]  /*2200*/  IMAD.MOV.U32 R4, RZ, RZ, RZ ;  /* 0x000000ffff047224 */ /* 0x000fe400078e00ff */
[----:B------:R-:W-:Y:S02]  /*2210*/  IMAD.MOV.U32 R8, RZ, RZ, 0x0 ;  /* 0x00000000ff087424 */ /* 0x000fe400078e00ff */
[----:B------:R-:W-:-:S03]  /*2220*/  IMAD.MOV.U32 R9, RZ, RZ, 0x3fd80000 ;  /* 0x3fd80000ff097424 */ /* 0x000fc600078e00ff */
[----:B------:R-:W1:Y:S01]  /*2230*/  LDC.64 R20, c[0x0][0x380] ;  /* 0x0000e000ff147b82 */ /* 0x000e620000000a00 */
[----:B0-----:R-:W-:-:S06]  /*2240*/  DFMA R2, R2, R2, 1 ;  /* 0x3ff000000202742b */ /* 0x001fcc0000000002 */
[----:B------:R-:W0:Y:S01]  /*2250*/  MUFU.RSQ64H R5, R3 ;  /* 0x0000000300057308 */ /* 0x000e220000001c00 */
[----:B-1----:R-:W-:-:S04]  /*2260*/  LOP3.LUT R21, R21, 0x7fffffff, RZ, 0xc0, !PT ;  /* 0x7fffffff15157812 */ /* 0x002fc800078ec0ff */
[----:B------:R-:W-:Y:S01]  /*2270*/  ISETP.GT.U32.AND P1, PT, R21, 0x43dfffff, PT ;  /* 0x43dfffff1500780c */ /* 0x000fe20003f24070 */
[----:B0-----:R-:W-:-:S08]  /*2280*/  DMUL R6, R4, R4 ;  /* 0x0000000404067228 */ /* 0x001fd00000000000 */
[----:B------:R-:W-:-:S08]  /*2290*/  DFMA R6, R2, -R6, 1 ;  /* 0x3ff000000206742b */ /* 0x000fd00000000806 */
[----:B------:R-:W-:Y:S02]  /*22a0*/  DFMA R8, R6, R8, 0.5 ;  /* 0x3fe000000608742b */ /* 0x000fe40000000008 */
[----:B------:R-:W-:-:S08]  /*22b0*/  DMUL R6, R4, R6 ;  /* 0x0000000604067228 */ /* 0x000fd00000000000 */
[----:B------:R-:W-:-:S08]  /*22c0*/  DFMA R6, R8, R6, R4 ;  /* 0x000000060806722b */ /* 0x000fd00000000004 */
[----:B------:R-:W-:-:S06]  /*22d0*/  DFMA R6, R2, R6, 1 ;  /* 0x3ff000000206742b */ /* 0x000fcc0000000006 */
[----:B------:R-:W0:Y:S02]  /*22e0*/  MUFU.RCP64H R5, R7 ;  /* 0x0000000700057308 */ /* 0x000e240000001800 */
[----:B0-----:R-:W-:-:S08]  /*22f0*/  DFMA R2, -R6, R4, 1 ;  /* 0x3ff000000602742b */ /* 0x001fd00000000104 */
[----:B------:R-:W-:-:S08]  /*2300*/  DFMA R2, R2, R2, R2 ;  /* 0x000000020202722b */ /* 0x000fd00000000002 */
[----:B------:R-:W-:-:S08]  /*2310*/  DFMA R2, R4, R2, R4 ;  /* 0x000000020402722b */ /* 0x000fd00000000004 */
[----:B------:R-:W-:-:S08]  /*2320*/  DMUL R2, R20, R2 ;  /* 0x0000000214027228 */ /* 0x000fd00000000000 */
[----:B------:R-:W-:-:S10]  /*2330*/  DFMA R2, R20, R2, R20 ;  /* 0x000000021402722b */ /* 0x000fd40000000014 */
[----:B------:R-:W-:Y:S02]  /*2340*/  FSEL R19, R21, R3, P1 ;  /* 0x0000000315137208 */ /* 0x000fe40000800000 */
[----:B------:R-:W-:Y:S02]  /*2350*/  FSEL R18, R2, R20, !P1 ;  /* 0x0000001402127208 */ /* 0x000fe40004800000 */
        /* <DEDUP_REMOVED lines=23> */
.L_x_14:
        /* <DEDUP_REMOVED lines=30> */
.L_x_13:
        /* <DEDUP_REMOVED lines=77> */
.L_x_16:
[----:B------:R-:W-:Y:S01]  /*2b80*/  IMAD.MOV.U32 R2, RZ, RZ, 0x0 ;  /* 0x00000000ff027424 */ /* 0x000fe200078e00ff */
[----:B------:R-:W-:Y:S01]  /*2b90*/  LOP3.LUT P0, RZ, R5, 0x7fffffff, RZ, 0xc0, !PT ;  /* 0x7fffffff05ff7812 */ /* 0x000fe2000780c0ff */
[----:B------:R-:W-:-:S06]  /*2ba0*/  IMAD.MOV.U32 R3, RZ, RZ, 0x7ff00000 ;  /* 0x7ff00000ff037424 */ /* 0x000fcc00078e00ff */
[----:B------:R-:W-:-:S10]  /*2bb0*/  DFMA R2, R4, R2, +INF ;  /* 0x7ff000000402742b */ /* 0x000fd40000000002 */
[----:B------:R-:W-:Y:S02]  /*2bc0*/  FSEL R4, R2, RZ, P0 ;  /* 0x000000ff02047208 */ /* 0x000fe40000000000 */
[----:B------:R-:W-:-:S07]  /*2bd0*/  FSEL R5, R3, -QNAN , P0 ;  /* 0xfff0000003057808 */ /* 0x000fce0000000000 */
.L_x_15:
[----:B------:R-:W0:Y:S01]  /*2be0*/  LDC R9, c[0x0][0x384] ;  /* 0x0000e100ff097b82 */ /* 0x000e220000000800 */
[----:B------:R-:W-:Y:S01]  /*2bf0*/  UMOV UR4, 0xfefa39ef ;  /* 0xfefa39ef00047882 */ /* 0x000fe20000000000 */
[----:B------:R-:W-:Y:S01]  /*2c00*/  UMOV UR5, 0x3fe62e42 ;  /* 0x3fe62e4200057882 */ /* 0x000fe20000000000 */
[----:B------:R-:W-:Y:S01]  /*2c10*/  ISETP.GT.U32.AND P0, PT, R21, 0x43dfffff, PT ;  /* 0x43dfffff1500780c */ /* 0x000fe20003f04070 */
[----:B------:R-:W-:-:S04]  /*2c20*/  DADD R2, R4, UR4 ;  /* 0x0000000404027e29 */ /* 0x000fc80008000000 */
[----:B------:R-:W1:Y:S06]  /*2c30*/  LDC.64 R6, c[0x0][0x390] ;  /* 0x0000e400ff067b82 */ /* 0x000e6c0000000a00 */
[----:B------:R-:W-:Y:S02]  /*2c40*/  FSEL R0, R3, R5, P0 ;  /* 0x0000000503007208 */ /* 0x000fe40000000000 */
[----:B------:R-:W-:Y:S02]  /*2c50*/  FSEL R2, R2, R4, P0 ;  /* 0x0000000402027208 */ /* 0x000fe40000000000 */
[----:B0-----:R-:W-:-:S05]  /*2c60*/  LOP3.LUT R3, R0, 0x80000000, R9, 0xb8, !PT ;  /* 0x8000000000037812 */ /* 0x001fca00078eb809 */
[----:B-1----:R-:W-:Y:S01]  /*2c70*/  STG.E.64 desc[UR8][R6.64], R2 ;  /* 0x0000000206007986 */ /* 0x002fe2000c101b08 */
[----:B------:R-:W-:Y:S05]  /*2c80*/  EXIT ;  /* 0x000000000000794d */ /* 0x000fea0003800000 */
.L_x_11:
[----:B------:R-:W-:-:S05]  /*2c90*/  IMAD.MOV.U32 R3, RZ, RZ, -0x5 ;  /* 0xfffffffbff037424 */ /* 0x000fca00078e00ff */
[----:B------:R-:W-:-:S05]  /*2ca0*/  VIADDMNMX.U32 R0, R0, R3, 0x2, PT ;  /* 0x0000000200007446 */ /* 0x000fca0003800003 */
[----:B------:R-:W-:-:S04]  /*2cb0*/  IMAD.SHL.U32 R0, R0, 0x4, RZ ;  /* 0x0000000400007824 */ /* 0x000fc800078e00ff */
[----:B------:R-:W0:Y:S02]  /*2cc0*/  LDC R2, c[0x2][R0+0x1c] ;  /* 0x0080070000027b82 */ /* 0x000e240000000800 */
[----:B0-----:R-:W-:-:S04]  /*2cd0*/  SHF.R.S32.HI R3, RZ, 0x1f, R2 ;  /* 0x0000001fff037819 */ /* 0x001fc80000011402 */
.L_x_226:
[----:B------:R-:W-:Y:S05]  /*2ce0*/  BRX R2 -0x2cf0                                                               (*"BRANCH_TARGETS .L_x_227,.L_x_228,.L_x_221"*) ;  /* 0xffffffd002c47949 */ /* 0x000fea000383ffff */
.L_x_228:
[----:B------:R-:W0:Y:S01]  /*2cf0*/  LDC.64 R12, c[0x0][0x380] ;  /* 0x0000e000ff0c7b82 */ /* 0x000e220000000a00 */
[----:B------:R-:W-:Y:S01]  /*2d00*/  IMAD.MOV.U32 R2, RZ, RZ, 0x1 ;  /* 0x00000001ff027424 */ /* 0x000fe200078e00ff */
[C---:B0-----:R-:W-:Y:S02]  /*2d10*/  DADD R10, -|R12|.reuse, 1 ;  /* 0x3ff000000c0a7429 */ /* 0x041fe40000000300 */
[----:B------:R-:W-:-:S04]  /*2d20*/  DADD R12, |R12|, |R12| ;  /* 0x000000000c0c7229 */ /* 0x000fc8000000060c */
[----:B------:R-:W0:Y:S06]  /*2d30*/  MUFU.RCP64H R3, R11 ;  /* 0x0000000b00037308 */ /* 0x000e2c0000001800 */
[----:B------:R-:W-:Y:S01]  /*2d40*/  FSETP.GEU.AND P1, PT, |R13|, 6.5827683646048100446e-37, PT ;  /* 0x036000000d00780b */ /* 0x000fe20003f2e200 */
[----:B0-----:R-:W-:-:S08]  /*2d50*/  DFMA R4, R2, -R10, 1 ;  /* 0x3ff000000204742b */ /* 0x001fd0000000080a */
[----:B------:R-:W-:-:S08]  /*2d60*/  DFMA R4, R4, R4, R4 ;  /* 0x000000040404722b */ /* 0x000fd00000000004 */
[----:B------:R-:W-:-:S08]  /*2d70*/  DFMA R4, R2, R4, R2 ;  /* 0x000000040204722b */ /* 0x000fd00000000002 */
[----:B------:R-:W-:-:S08]  /*2d80*/  DFMA R2, R4, -R10, 1 ;  /* 0x3ff000000402742b */ /* 0x000fd0000000080a */
[----:B------:R-:W-:-:S08]  /*2d90*/  DFMA R2, R4, R2, R4 ;  /* 0x000000020402722b */ /* 0x000fd00000000004 */
[----:B------:R-:W-:-:S08]  /*2da0*/  DMUL R18, R12, R2 ;  /* 0x000000020c127228 */ /* 0x000fd00000000000 */
[----:B------:R-:W-:-:S08]  /*2db0*/  DFMA R4, R18, -R10, R12 ;  /* 0x8000000a1204722b */ /* 0x000fd0000000000c */
[----:B------:R-:W-:-:S10]  /*2dc0*/  DFMA R18, R2, R4, R18 ;  /* 0x000000040212722b */ /* 0x000fd40000000012 */
[----:B------:R-:W-:-:S05]  /*2dd0*/  FFMA R0, RZ, R11, R19 ;  /* 0x0000000bff007223 */ /* 0x000fca0000000013 */
[----:B------:R-:W-:-:S13]  /*2de0*/  FSETP.GT.AND P0, PT, |R0|, 1.469367938527859385e-39, PT ;  /* 0x001000000000780b */ /* 0x000fda0003f04200 */
[----:B------:R-:W-:Y:S05]  /*2df0*/  @P0 BRA P1, `(.L_x_17) ;  /* 0x0000000000100947 */ /* 0x000fea0000800000 */
[----:B------:R-:W-:-:S07]  /*2e00*/  MOV R6, 0x2e20 ;  /* 0x00002e2000067802 */ /* 0x000fce0000000f00 */
[----:B------:R-:W-:Y:S05]  /*2e10*/  CALL.REL.NOINC `($__internal_1_$__cuda_sm20_div_rn_f64_full) ;  /* 0x000001d800687944 */ /* 0x000fea0003c00000 */
[----:B------:R-:W-:Y:S02]  /*2e20*/  IMAD.MOV.U32 R18, RZ, RZ, R0 ;  /* 0x000000ffff127224 */ /* 0x000fe400078e0000 */
[----:B------:R-:W-:-:S07]  /*2e30*/  IMAD.MOV.U32 R19, RZ, RZ, R3 ;  /* 0x000000ffff137224 */ /* 0x000fce00078e0003 */
.L_x_17:
        /* <DEDUP_REMOVED lines=23> */
.L_x_19:
        /* <DEDUP_REMOVED lines=30> */
.L_x_18:
        /* <DEDUP_REMOVED lines=77> */
.L_x_21:
[----:B------:R-:W-:Y:S01]  /*3660*/  IMAD.MOV.U32 R2, RZ, RZ, 0x0 ;  /* 0x00000000ff027424 */ /* 0x000fe200078e00ff */
[----:B------:R-:W-:Y:S01]  /*3670*/  LOP3.LUT P0, RZ, R5, 0x7fffffff, RZ, 0xc0, !PT ;  /* 0x7fffffff05ff7812 */ /* 0x000fe2000780c0ff */
[----:B------:R-:W-:-:S06]  /*3680*/  IMAD.MOV.U32 R3, RZ, RZ, 0x7ff00000 ;  /* 0x7ff00000ff037424 */ /* 0x000fcc00078e00ff */
[----:B------:R-:W-:-:S10]  /*3690*/  DFMA R2, R4, R2, +INF ;  /* 0x7ff000000402742b */ /* 0x000fd40000000002 */
[----:B------:R-:W-:Y:S02]  /*36a0*/  FSEL R4, R2, RZ, P0 ;  /* 0x000000ff02047208 */ /* 0x000fe40000000000 */
[----:B------:R-:W-:-:S07]  /*36b0*/  FSEL R5, R3, -QNAN , P0 ;  /* 0xfff0000003057808 */ /* 0x000fce0000000000 */
.L_x_20:
[----:B------:R-:W0:Y:S01]  /*36c0*/  LDC R7, c[0x0][0x384] ;  /* 0x0000e100ff077b82 */ /* 0x000e220000000800 */
[----:B------:R-:W-:-:S07]  /*36d0*/  DMUL R4, R4, 0.5 ;  /* 0x3fe0000004047828 */ /* 0x000fce0000000000 */
[----:B------:R-:W1:Y:S03]  /*36e0*/  LDC.64 R2, c[0x0][0x390] ;  /* 0x0000e400ff027b82 */ /* 0x000e660000000a00 */
[----:B0-----:R-:W-:-:S05]  /*36f0*/  LOP3.LUT R5, R5, 0x80000000, R7, 0xb8, !PT ;  /* 0x8000000005057812 */ /* 0x001fca00078eb807 */
[----:B-1----:R-:W-:Y:S01]  /*3700*/  STG.E.64 desc[UR8][R2.64], R4 ;  /* 0x0000000402007986 */ /* 0x002fe2000c101b08 */
[----:B------:R-:W-:Y:S05]  /*3710*/  EXIT ;  /* 0x000000000000794d */ /* 0x000fea0003800000 */
.L_x_227:
[----:B------:R-:W0:Y:S08]  /*3720*/  LDC.64 R4, c[0x0][0x380] ;  /* 0x0000e000ff047b82 */ /* 0x000e300000000a00 */
[----:B------:R-:W1:Y:S01]  /*3730*/  LDC.64 R2, c[0x0][0x388] ;  /* 0x0000e200ff027b82 */ /* 0x000e620000000a00 */
[----:B0-----:R-:W-:Y:S02]  /*3740*/  DADD R8, -RZ, |R4| ;  /* 0x00000000ff087229 */ /* 0x001fe40000000504 */
[----:B-1----:R-:W-:-:S02]  /*3750*/  DADD R6, -RZ, |R2| ;  /* 0x00000000ff067229 */ /* 0x002fc40000000502 */
[----:B------:R-:W-:Y:S01]  /*3760*/  DSETP.GT.AND P1, PT, |R4|, |R2|, PT ;  /* 0x400000020400722a */ /* 0x000fe20003f24200 */
[----:B------:R-:W-:-:S07]  /*3770*/  IMAD.MOV.U32 R2, RZ, RZ, 0x1 ;  /* 0x00000001ff027424 */ /* 0x000fce00078e00ff */
[----:B------:R-:W-:Y:S02]  /*3780*/  FSEL R19, R9, R7, P1 ;  /* 0x0000000709137208 */ /* 0x000fe40000800000 */
[----:B------:R-:W-:Y:S02]  /*3790*/  FSEL R18, R8, R6, P1 ;  /* 0x0000000608127208 */ /* 0x000fe40000800000 */
[----:B------:R-:W0:Y:S01]  /*37a0*/  MUFU.RCP64H R3, R19 ;  /* 0x0000001300037308 */ /* 0x000e220000001800 */
[----:B------:R-:W-:Y:S02]  /*37b0*/  FSEL R12, R6, R8, P1 ;  /* 0x00000008060c7208 */ /* 0x000fe40000800000 */
[----:B------:R-:W-:-:S04]  /*37c0*/  FSEL R13, R7, R9, P1 ;  /* 0x00000009070d7208 */ /* 0x000fc80000800000 */
[----:B------:R-:W-:Y:S01]  /*37d0*/  FSETP.GEU.AND P2, PT, |R13|, 6.5827683646048100446e-37, PT ;  /* 0x036000000d00780b */ /* 0x000fe20003f4e200 */
        /* <DEDUP_REMOVED lines=16> */
.L_x_22:
[----:B------:R-:W-:Y:S01]  /*38e0*/  DMUL R4, R2, R2 ;  /* 0x0000000202047228 */ /* 0x000fe20000000000 */
[----:B------:R-:W-:Y:S01]  /*38f0*/  IMAD.MOV.U32 R6, RZ, RZ, -0x2449a4b7 ;  /* 0xdbb65b49ff067424 */ /* 0x000fe200078e00ff */
[----:B------:R-:W-:Y:S01]  /*3900*/  UMOV UR4, 0x2a25ff7e ;  /* 0x2a25ff7e00047882 */ /* 0x000fe20000000000 */
[----:B------:R-:W-:Y:S01]  /*3910*/  IMAD.MOV.U32 R7, RZ, RZ, 0x3f2d3b63 ;  /* 0x3f2d3b63ff077424 */ /* 0x000fe200078e00ff */
[----:B------:R-:W-:-:S05]  /*3920*/  UMOV UR5, 0x3ef53e1d ;  /* 0x3ef53e1d00057882 */ /* 0x000fca0000000000 */
        /* <DEDUP_REMOVED lines=51> */
[----:B------:R-:W-:-:S08]  /*3c60*/  DFMA R6, R4, R6, -UR4 ;  /* 0x8000000404067e2b */ /* 0x000fd00008000006 */
[----:B------:R-:W-:-:S08]  /*3c70*/  DMUL R6, R4, R6 ;  /* 0x0000000604067228 */ /* 0x000fd00000000000 */
[----:B------:R-:W-:Y:S01]  /*3c80*/  DFMA R6, R6, R2, R2 ;  /* 0x000000020606722b */ /* 0x000fe20000000002 */
[----:B------:R-:W-:Y:S10]  /*3c90*/  @!P1 BRA `(.L_x_23) ;  /* 0x0000000000289947 */ /* 0x000ff40003800000 */
[----:B------:R-:W0:Y:S01]  /*3ca0*/  LDCU UR4, c[0x0][0x38c] ;  /* 0x00007180ff0477ac */ /* 0x000e220008000800 */
[----:B------:R-:W-:Y:S01]  /*3cb0*/  DADD R2, -RZ, -R6 ;  /* 0x00000000ff027229 */ /* 0x000fe20000000906 */
[----:B------:R-:W-:Y:S01]  /*3cc0*/  UMOV UR5, 0x3ff921fb ;  /* 0x3ff921fb00057882 */ /* 0x000fe20000000000 */
[----:B0-----:R-:W-:-:S03]  /*3cd0*/  UISETP.GE.AND UP0, UPT, UR4, URZ, UPT ;  /* 0x000000ff0400728c */ /* 0x001fc6000bf06270 */
[----:B------:R-:W-:-:S03]  /*3ce0*/  UMOV UR4, 0x54442d18 ;  /* 0x54442d1800047882 */ /* 0x000fc60000000000 */
[----:B------:R-:W-:-:S04]  /*3cf0*/  PLOP3.LUT P1, PT, PT, PT, UP0, 0x80, 0x8 ;  /* 0x000000000008781c */ /* 0x000fc80003f2f008 */
[----:B------:R-:W-:Y:S02]  /*3d00*/  FSEL R4, R6, R2, !P1 ;  /* 0x0000000206047208 */ /* 0x000fe40004800000 */
[----:B------:R-:W-:-:S06]  /*3d10*/  FSEL R5, R7, R3, !P1 ;  /* 0x0000000307057208 */ /* 0x000fcc0004800000 */
[----:B------:R-:W-:Y:S01]  /*3d20*/  DADD R4, R4, UR4 ;  /* 0x0000000404047e29 */ /* 0x000fe20008000000 */
[----:B------:R-:W-:Y:S10]  /*3d30*/  BRA `(.L_x_24) ;  /* 0x00000000001c7947 */ /* 0x000ff40003800000 */
.L_x_23:
[----:B------:R-:W0:Y:S01]  /*3d40*/  LDC R0, c[0x0][0x38c] ;  /* 0x0000e300ff007b82 */ /* 0x000e220000000800 */
[----:B------:R-:W-:Y:S01]  /*3d50*/  UMOV UR4, 0x54442d18 ;  /* 0x54442d1800047882 */ /* 0x000fe20000000000 */
[----:B------:R-:W-:Y:S02]  /*3d60*/  UMOV UR5, 0x400921fb ;  /* 0x400921fb00057882 */ /* 0x000fe40000000000 */
[----:B------:R-:W-:Y:S01]  /*3d70*/  DADD R2, -R6, UR4 ;  /* 0x0000000406027e29 */ /* 0x000fe20008000100 */
[----:B0-----:R-:W-:-:S09]  /*3d80*/  ISETP.GE.AND P1, PT, R0, RZ, PT ;  /* 0x000000ff0000720c */ /* 0x001fd20003f26270 */
[----:B------:R-:W-:Y:S02]  /*3d90*/  FSEL R4, R2, R6, !P1 ;  /* 0x0000000602047208 */ /* 0x000fe40004800000 */
[----:B------:R-:W-:-:S07]  /*3da0*/  FSEL R5, R3, R7, !P1 ;  /* 0x0000000703057208 */ /* 0x000fce0004800000 */
.L_x_24:
[----:B------:R-:W0:Y:S01]  /*3db0*/  LDC.64 R6, c[0x0][0x380] ;  /* 0x0000e000ff067b82 */ /* 0x000e220000000a00 */
[----:B------:R-:W-:-:S07]  /*3dc0*/  DSETP.NEU.AND P2, PT, R18, RZ, PT ;  /* 0x000000ff1200722a */ /* 0x000fce0003f4d000 */
[----:B------:R-:W0:Y:S08]  /*3dd0*/  LDC.64 R8, c[0x0][0x388] ;  /* 0x0000e200ff087b82 */ /* 0x000e300000000a00 */
[----:B------:R-:W1:Y:S08]  /*3de0*/  LDC R13, c[0x0][0x384] ;  /* 0x0000e100ff0d7b82 */ /* 0x000e700000000800 */
[----:B------:R-:W2:Y:S01]  /*3df0*/  LDC.64 R2, c[0x0][0x390] ;  /* 0x0000e400ff027b82 */ /* 0x000ea20000000a00 */
[----:B0-----:R-:W-:Y:S01]  /*3e00*/  DADD R8, |R6|, |R8| ;  /* 0x0000000006087229 */ /* 0x001fe20000000608 */
[----:B------:R-:W-:-:S02]  /*3e10*/  @!P2 FSEL R6, RZ, 3.37028055040000000000e+12, P1 ;  /* 0x54442d18ff06a808 */ /* 0x000fc40000800000 */
[----:B------:R-:W-:-:S05]  /*3e20*/  @!P2 FSEL R7, RZ, 2.1426990032196044922, P1 ;  /* 0x400921fbff07a808 */ /* 0x000fca0000800000 */
[----:B------:R-:W-:Y:S01]  /*3e30*/  DSETP.NAN.AND P0, PT, R8, R8, PT ;  /* 0x000000080800722a */ /* 0x000fe20003f08000 */
[----:B-1----:R-:W-:-:S13]  /*3e40*/  @!P2 BRA `(.L_x_25) ;  /* 0x000000000024a947 */ /* 0x002fda0003800000 */
[----:B------:R-:W0:Y:S01]  /*3e50*/  LDC.64 R10, c[0x0][0x380] ;  /* 0x0000e000ff0a7b82 */ /* 0x000e220000000a00 */
[----:B------:R-:W-:Y:S02]  /*3e60*/  IMAD.MOV.U32 R0, RZ, RZ, 0x7f3321d2 ;  /* 0x7f3321d2ff007424 */ /* 0x000fe400078e00ff */
[----:B------:R-:W-:-:S05]  /*3e70*/  IMAD.MOV.U32 R12, RZ, RZ, 0x4002d97c ;  /* 0x4002d97cff0c7424 */ /* 0x000fca00078e00ff */
[----:B------:R-:W0:Y:S02]  /*3e80*/  LDC.64 R6, c[0x0][0x388] ;  /* 0x0000e200ff067b82 */ /* 0x000e240000000a00 */
[----:B0-----:R-:W-:Y:S01]  /*3e90*/  DSETP.NEU.AND P2, PT, |R6|, |R10|, PT ;  /* 0x4000000a0600722a */ /* 0x001fe20003f4d200 */
[----:B------:R-:W-:Y:S02]  /*3ea0*/  FSEL R7, R0, 3.37028055040000000000e+12, !P1 ;  /* 0x54442d1800077808 */ /* 0x000fe40004800000 */
[----:B------:R-:W-:-:S03]  /*3eb0*/  FSEL R11, R12, 1.8213495016098022461, !P1 ;  /* 0x3fe921fb0c0b7808 */ /* 0x000fc60004800000 */
[----:B------:R-:W-:Y:S02]  /*3ec0*/  FSEL R6, R7, R4, !P2 ;  /* 0x0000000407067208 */ /* 0x000fe40005000000 */
[----:B------:R-:W-:-:S07]  /*3ed0*/  FSEL R7, R11, R5, !P2 ;  /* 0x000000050b077208 */ /* 0x000fce0005000000 */
.L_x_25:
[----:B------:R-:W-:Y:S02]  /*3ee0*/  LOP3.LUT R5, R7, 0x80000000, R13, 0xb8, !PT ;  /* 0x8000000007057812 */ /* 0x000fe400078eb80d */
[----:B------:R-:W-:Y:S02]  /*3ef0*/  FSEL R6, R8, R6, P0 ;  /* 0x0000000608067208 */ /* 0x000fe40000000000 */
[----:B------:R-:W-:-:S05]  /*3f00*/  FSEL R7, R9, R5, P0 ;  /* 0x0000000509077208 */ /* 0x000fca0000000000 */
[----:B--2---:R-:W-:Y:S01]  /*3f10*/  STG.E.64 desc[UR8][R2.64], R6 ;  /* 0x0000000602007986 */ /* 0x004fe2000c101b08 */
[----:B------:R-:W-:Y:S05]  /*3f20*/  EXIT ;  /* 0x000000000000794d */ /* 0x000fea0003800000 */
.L_x_2:
[----:B------:R-:W-:-:S13]  /*3f30*/  ISETP.GT.AND P0, PT, R0, 0x9, PT ;  /* 0x000000090000780c */ /* 0x000fda0003f04270 */
[----:B------:R-:W-:Y:S05]  /*3f40*/  @P0 BRA `(.L_x_26) ;  /* 0x0000000000f00947 */ /* 0x000fea0003800000 */
[----:B------:R-:W-:-:S05]  /*3f50*/  VIADD R0, R0, 0xfffffff9 ;  /* 0xfffffff900007836 */ /* 0x000fca0000000000 */
[----:B------:R-:W-:-:S05]  /*3f60*/  VIMNMX.U32 R0, PT, PT, R0, 0x3, PT ;  /* 0x0000000300007848 */ /* 0x000fca0003fe0000 */
[----:B------:R-:W-:-:S04]  /*3f70*/  IMAD.SHL.U32 R0, R0, 0x4, RZ ;  /* 0x0000000400007824 */ /* 0x000fc800078e00ff */
[----:B------:R-:W0:Y:S02]  /*3f80*/  LDC R2, c[0x2][R0+0x28] ;  /* 0x00800a0000027b82 */ /* 0x000e240000000800 */
[----:B0-----:R-:W-:-:S04]  /*3f90*/  SHF.R.S32.HI R3, RZ, 0x1f, R2 ;  /* 0x0000001fff037819 */ /* 0x001fc80000011402 */
.L_x_230:
[----:B------:R-:W-:Y:S05]  /*3fa0*/  BRX R2 -0x3fb0                                                               (*"BRANCH_TARGETS .L_x_231,.L_x_232,.L_x_233,.L_x_221"*) ;  /* 0xffffffc002147949 */ /* 0x000fea000383ffff */
.L_x_233:
[----:B------:R-:W0:Y:S01]  /*3fb0*/  LDCU UR4, c[0x0][0x38c] ;  /* 0x00007180ff0477ac */ /* 0x000e220008000800 */
[----:B------:R-:W1:Y:S01]  /*3fc0*/  LDC.64 R4, c[0x0][0x390] ;  /* 0x0000e400ff047b82 */ /* 0x000e620000000a00 */
[----:B------:R-:W0:Y:S02]  /*3fd0*/  LDCU.64 UR6, c[0x0][0x380] ;  /* 0x00007000ff0677ac */ /* 0x000e240008000a00 */
[----:B0-----:R-:W-:Y:S01]  /*3fe0*/  ULOP3.LUT UR4, UR7, 0x80000000, UR4, 0xb8, !UPT ;  /* 0x8000000007047892 */ /* 0x001fe2000f8eb804 */
[----:B------:R-:W-:-:S05]  /*3ff0*/  IMAD.U32 R2, RZ, RZ, UR6 ;  /* 0x00000006ff027e24 */ /* 0x000fca000f8e00ff */
[----:B------:R-:W-:-:S05]  /*4000*/  IMAD.U32 R3, RZ, RZ, UR4 ;  /* 0x00000004ff037e24 */ /* 0x000fca000f8e00ff */
[----:B-1----:R-:W-:Y:S01]  /*4010*/  STG.E.64 desc[UR8][R4.64], R2 ;  /* 0x0000000204007986 */ /* 0x002fe2000c101b08 */
[----:B------:R-:W-:Y:S05]  /*4020*/  EXIT ;  /* 0x000000000000794d */ /* 0x000fea0003800000 */
.L_x_231:
[----:B------:R-:W0:Y:S01]  /*4030*/  LDC.64 R2, c[0x0][0x380] ;  /* 0x0000e000ff027b82 */ /* 0x000e220000000a00 */
[----:B------:R-:W-:Y:S01]  /*4040*/  IMAD.MOV.U32 R14, RZ, RZ, RZ ;  /* 0x000000ffff0e7224 */ /* 0x000fe200078e00ff */
[----:B0-----:R-:W-:Y:S01]  /*4050*/  LOP3.LUT R5, R3, 0x7fffffff, RZ, 0xc0, !PT ;  /* 0x7fffffff03057812 */ /* 0x001fe200078ec0ff */
[----:B------:R-:W-:-:S03]  /*4060*/  IMAD.MOV.U32 R4, RZ, RZ, R2 ;  /* 0x000000ffff047224 */ /* 0x000fc600078e0002 */
[----:B------:R-:W-:-:S03]  /*4070*/  ISETP.GE.U32.AND P0, PT, R5, 0x100000, PT ;  /* 0x001000000500780c */ /* 0x000fc60003f06070 */
[----:B------:R-:W-:-:S10]  /*4080*/  DMUL R6, R4, 1.80143985094819840000e+16 ;  /* 0x4350000004067828 */ /* 0x000fd40000000000 */
[----:B------:R-:W-:Y:S02]  /*4090*/  SEL R5, R7, R5, !P0 ;  /* 0x0000000507057207 */ /* 0x000fe40004000000 */
[----:B------:R-:W-:Y:S02]  /*40a0*/  SEL R6, R6, R2, !P0 ;  /* 0x0000000206067207 */ /* 0x000fe40004000000 */
[----:B------:R-:W-:-:S04]  /*40b0*/  LEA.HI R0, R5, 0xfffffc02, RZ, 0xc ;  /* 0xfffffc0205007811 */ /* 0x000fc800078f60ff */
[----:B------:R-:W-:-:S05]  /*40c0*/  I2FP.F32.S32 R0, R0 ;  /* 0x0000000000007245 */ /* 0x000fca0000201400 */
[----:B------:R-:W-:-:S06]  /*40d0*/  FMUL R0, R0, 0.3333333432674407959 ;  /* 0x3eaaaaab00007820 */ /* 0x000fcc0000400000 */
[----:B------:R-:W0:Y:S02]  /*40e0*/  F2I.NTZ R0, R0 ;  /* 0x0000000000007305 */ /* 0x000e240000203100 */
[----:B0-----:R-:W-:-:S06]  /*40f0*/  IMAD R7, R0, -0x300000, R5 ;  /* 0xffd0000000077824 */ /* 0x001fcc00078e0205 */
[----:B------:R-:W0:Y:S08]  /*4100*/  F2F.F32.F64 R2, R6 ;  /* 0x0000000600027310 */ /* 0x000e300000301000 */
[----:B0-----:R-:W0:Y:S02]  /*4110*/  MUFU.LG2 R2, R2 ;  /* 0x0000000200027308 */ /* 0x001e240000000c00 */
[----:B0-----:R-:W-:-:S06]  /*4120*/  FMUL R18, R2, 0.3333333432674407959 ;  /* 0x3eaaaaab02127820 */ /* 0x001fcc0000400000 */
[----:B------:R-:W0:Y:S08]  /*4130*/  MUFU.EX2 R4, R18 ;  /* 0x0000001200047308 */ /* 0x000e300000000800 */
[----:B0-----:R-:W0:Y:S02]  /*4140*/  F2F.F64.F32 R4, R4 ;  /* 0x0000000400047310 */ /* 0x001e240000201800 */
[----:B0-----:R-:W-:-:S10]  /*4150*/  DMUL R10, R4, R4 ;  /* 0x00000004040a7228 */ /* 0x001fd40000000000 */
[----:B------:R-:W-:Y:S02]  /*4160*/  VIADD R9, R11, 0x100000 ;  /* 0x001000000b097836 */ /* 0x000fe40000000000 */
[----:B------:R-:W-:-:S06]  /*4170*/  IMAD.MOV.U32 R8, RZ, RZ, R10 ;  /* 0x000000ffff087224 */ /* 0x000fcc00078e000a */
[C-C-:B------:R-:W-:Y:S02]  /*4180*/  DFMA R12, R4.reuse, R8, R6.reuse ;  /* 0x00000008040c722b */ /* 0x140fe40000000006 */
[----:B------:R-:W-:Y:S01]  /*4190*/  DFMA R6, -R4, R10, R6 ;  /* 0x0000000a0406722b */ /* 0x000fe20000000106 */
[----:B------:R-:W0:Y:S03]  /*41a0*/  LDC.64 R10, c[0x0][0x390] ;  /* 0x0000e400ff0a7b82 */ /* 0x000e260000000a00 */
[----:B------:R-:W1:Y:S02]  /*41b0*/  MUFU.RCP64H R15, R13 ;  /* 0x0000000d000f7308 */ /* 0x000e640000001800 */
[----:B-1----:R-:W-:-:S08]  /*41c0*/  DFMA R8, -R12, R14, 1 ;  /* 0x3ff000000c08742b */ /* 0x002fd0000000010e */
[----:B------:R-:W-:Y:S02]  /*41d0*/  DFMA R16, R8, R8, R8 ;  /* 0x000000080810722b */ /* 0x000fe40000000008 */
[----:B------:R-:W1:Y:S06]  /*41e0*/  LDC.64 R8, c[0x0][0x380] ;  /* 0x0000e000ff087b82 */ /* 0x000e6c0000000a00 */
[----:B------:R-:W-:Y:S01]  /*41f0*/  DFMA R16, R14, R16, R14 ;  /* 0x000000100e10722b */ /* 0x000fe2000000000e */
[C---:B------:R-:W-:Y:S02]  /*4200*/  VIADD R15, R0.reuse, 0xfee ;  /* 0x00000fee000f7836 */ /* 0x040fe40000000000 */
[----:B------:R-:W-:-:S05]  /*4210*/  @P0 VIADD R15, R0, 0x100000 ;  /* 0x00100000000f0836 */ /* 0x000fca0000000000 */
[----:B------:R-:W-:-:S08]  /*4220*/  DMUL R6, R16, R6 ;  /* 0x0000000610067228 */ /* 0x000fd00000000000 */
[----:B------:R-:W-:Y:S02]  /*4230*/  DFMA R6, R4, R6, R4 ;  /* 0x000000060406722b */ /* 0x000fe40000000004 */
[----:B-1----:R-:W-:-:S08]  /*4240*/  DADD R4, R8, R8 ;  /* 0x0000000008047229 */ /* 0x002fd00000000008 */
[----:B------:R-:W-:Y:S01]  /*4250*/  IMAD R0, R15, 0x100000, R7 ;  /* 0x001000000f007824 */ /* 0x000fe200078e0207 */
[----:B------:R-:W-:-:S04]  /*4260*/  DSETP.NE.AND P0, PT, R4, R8, PT ;  /* 0x000000080400722a */ /* 0x000fc80003f05000 */
[----:B------:R-:W-:Y:S02]  /*4270*/  LOP3.LUT R3, R0, 0x80000000, R3, 0xb8, !PT ;  /* 0x8000000000037812 */ /* 0x000fe400078eb803 */
[----:B------:R-:W-:Y:S02]  /*4280*/  FSEL R6, R4, R6, !P0 ;  /* 0x0000000604067208 */ /* 0x000fe40004000000 */
[----:B------:R-:W-:-:S05]  /*4290*/  FSEL R7, R5, R3, !P0 ;  /* 0x0000000305077208 */ /* 0x000fca0004000000 */
[----:B0-----:R-:W-:Y:S01]  /*42a0*/  STG.E.64 desc[UR8][R10.64], R6 ;  /* 0x000000060a007986 */ /* 0x001fe2000c101b08 */
[----:B------:R-:W-:Y:S05]  /*42b0*/  EXIT ;  /* 0x000000000000794d */ /* 0x000fea0003800000 */
.L_x_232:
[----:B------:R-:W0:Y:S01]  /*42c0*/  LDCU.64 UR4, c[0x0][0x380] ;  /* 0x00007000ff0477ac */ /* 0x000e220008000a00 */
[----:B------:R-:W1:Y:S01]  /*42d0*/  LDC.64 R4, c[0x0][0x390] ;  /* 0x0000e400ff047b82 */ /* 0x000e620000000a00 */
[----:B0-----:R-:W1:Y:S02]  /*42e0*/  FRND.F64.CEIL R2, UR4 ;  /* 0x0000000400027d13 */ /* 0x001e640008309800 */
[----:B-1----:R-:W-:Y:S01]  /*42f0*/  STG.E.64 desc[UR8][R4.64], R2 ;  /* 0x0000000204007986 */ /* 0x002fe2000c101b08 */
[----:B------:R-:W-:Y:S05]  /*4300*/  EXIT ;  /* 0x000000000000794d */ /* 0x000fea0003800000 */
.L_x_26:
[----:B------:R-:W-:-:S13]  /*4310*/  ISETP.GT.AND P0, PT, R0, 0xb, PT ;  /* 0x0000000b0000780c */ /* 0x000fda0003f04270 */
[----:B------:R-:W-:Y:S05]  /*4320*/  @P0 BRA `(.L_x_27) ;  /* 0x0000000400fc0947 */ /* 0x000fea0003800000 */
[----:B------:R-:W-:-:S05]  /*4330*/  IMAD.MOV.U32 R3, RZ, RZ, -0xa ;  /* 0xfffffff6ff037424 */ /* 0x000fca00078e00ff */
[----:B------:R-:W-:-:S05]  /*4340*/  VIADDMNMX.U32 R0, R0, R3, 0x2, PT ;  /* 0x0000000200007446 */ /* 0x000fca0003800003 */
[----:B------:R-:W-:-:S04]  /*4350*/  IMAD.SHL.U32 R0, R0, 0x4, RZ ;  /* 0x0000000400007824 */ /* 0x000fc800078e00ff */
[----:B------:R-:W0:Y:S02]  /*4360*/  LDC R2, c[0x2][R0+0x38] ;  /* 0x00800e0000027b82 */ /* 0x000e240000000800 */
[----:B0-----:R-:W-:-:S04]  /*4370*/  SHF.R.S32.HI R3, RZ, 0x1f, R2 ;  /* 0x0000001fff037819 */ /* 0x001fc80000011402 */
.L_x_235:
[----:B------:R-:W-:Y:S05]  /*4380*/  BRX R2 -0x4390                                                               (*"BRANCH_TARGETS .L_x_236,.L_x_237,.L_x_221"*) ;  /* 0xffffffbc021c7949 */ /* 0x000fea000383ffff */
.L_x_237:
[----:B------:R-:W0:Y:S02]  /*4390*/  LDC.64 R2, c[0x0][0x380] ;  /* 0x0000e000ff027b82 */ /* 0x000e240000000a00 */
[----:B0-----:R-:W-:Y:S01]  /*43a0*/  LOP3.LUT R7, R3, 0x7fffffff, RZ, 0xc0, !PT ;  /* 0x7fffffff03077812 */ /* 0x001fe200078ec0ff */
[----:B------:R-:W-:-:S03]  /*43b0*/  IMAD.MOV.U32 R6, RZ, RZ, R2 ;  /* 0x000000ffff067224 */ /* 0x000fc600078e0002 */
[----:B------:R-:W-:-:S13]  /*43c0*/  ISETP.GT.U32.AND P0, PT, R7, 0x408633ce, PT ;  /* 0x408633ce0700780c */ /* 0x000fda0003f04070 */
[----:B------:R-:W-:Y:S05]  /*43d0*/  @P0 BRA `(.L_x_28) ;  /* 0x0000000000c80947 */ /* 0x000fea0003800000 */
[----:B------:R-:W-:Y:S01]  /*43e0*/  IMAD.MOV.U32 R2, RZ, RZ, 0x652b82fe ;  /* 0x652b82feff027424 */ /* 0x000fe200078e00ff */
[----:B------:R-:W-:Y:S01]  /*43f0*/  UMOV UR4, 0xfefa39ef ;  /* 0xfefa39ef00047882 */ /* 0x000fe20000000000 */
[----:B------:R-:W-:Y:S01]  /*4400*/  IMAD.MOV.U32 R3, RZ, RZ, 0x3ff71547 ;  /* 0x3ff71547ff037424 */ /* 0x000fe200078e00ff */
[----:B------:R-:W-:-:S05]  /*4410*/  UMOV UR5, 0x3fe62e42 ;  /* 0x3fe62e4200057882 */ /* 0x000fca0000000000 */
[----:B------:R-:W-:-:S08]  /*4420*/  DFMA R2, R6, R2, 6.75539944105574400000e+15 ;  /* 0x433800000602742b */ /* 0x000fd00000000002 */
[----:B------:R-:W-:-:S08]  /*4430*/  DADD R4, R2, -6.75539944105574400000e+15 ;  /* 0xc338000002047429 */ /* 0x000fd00000000000 */
[----:B------:R-:W-:Y:S01]  /*4440*/  DFMA R6, R4, -UR4, R6 ;  /* 0x8000000404067c2b */ /* 0x000fe20008000006 */
[----:B------:R-:W-:Y:S01]  /*4450*/  UMOV UR4, 0x3b39803f ;  /* 0x3b39803f00047882 */ /* 0x000fe20000000000 */
[----:B------:R-:W-:-:S06]  /*4460*/  UMOV UR5, 0x3c7abc9e ;  /* 0x3c7abc9e00057882 */ /* 0x000fcc0000000000 */
[----:B------:R-:W-:Y:S01]  /*4470*/  DFMA R6, R4, -UR4, R6 ;  /* 0x8000000404067c2b */ /* 0x000fe20008000006 */
[----:B------:R-:W-:Y:S01]  /*4480*/  UMOV UR4, 0x69ce2bdf ;  /* 0x69ce2bdf00047882 */ /* 0x000fe20000000000 */
[----:B------:R-:W-:Y:S01]  /*4490*/  IMAD.MOV.U32 R4, RZ, RZ, -0x35dec16 ;  /* 0xfca213eaff047424 */ /* 0x000fe200078e00ff */
[----:B------:R-:W-:Y:S01]  /*44a0*/  UMOV UR5, 0x3e5ade15 ;  /* 0x3e5ade1500057882 */ /* 0x000fe20000000000 */
[----:B------:R-:W-:-:S06]  /*44b0*/  IMAD.MOV.U32 R5, RZ, RZ, 0x3e928af3 ;  /* 0x3e928af3ff057424 */ /* 0x000fcc00078e00ff */
        /* <DEDUP_REMOVED lines=25> */
[----:B------:R-:W-:-:S08]  /*4650*/  DFMA R4, R6, R4, 1 ;  /* 0x3ff000000604742b */ /* 0x000fd00000000004 */
[----:B------:R-:W-:-:S10]  /*4660*/  DFMA R4, R6, R4, 1 ;  /* 0x3ff000000604742b */ /* 0x000fd40000000004 */
[----:B------:R-:W-:-:S04]  /*4670*/  IMAD R2, R2, 0x100000, R5 ;  /* 0x0010000002027824 */ /* 0x000fc800078e0205 */
[----:B------:R-:W-:Y:S02]  /*4680*/  VIADD R5, R2, 0xffe00000 ;  /* 0xffe0000002057836 */ /* 0x000fe40000000000 */
[----:B------:R-:W-:Y:S02]  /*4690*/  IMAD.MOV.U32 R2, RZ, RZ, RZ ;  /* 0x000000ffff027224 */ /* 0x000fe400078e00ff */
[----:B------:R-:W0:Y:S04]  /*46a0*/  MUFU.RCP64H R3, R5 ;  /* 0x0000000500037308 */ /* 0x000e280000001800 */
[----:B0-----:R-:W-:-:S08]  /*46b0*/  DFMA R6, -R4, R2, 1 ;  /* 0x3ff000000406742b */ /* 0x001fd00000000102 */
[----:B------:R-:W-:-:S08]  /*46c0*/  DFMA R6, R6, R6, R6 ;  /* 0x000000060606722b */ /* 0x000fd00000000006 */
[----:B------:R-:W-:-:S08]  /*46d0*/  DFMA R6, R2, R6, R2 ;  /* 0x000000060206722b */ /* 0x000fd00000000002 */
[----:B------:R-:W-:Y:S01]  /*46e0*/  DFMA R6, R6, 0.0625, R4 ;  /* 0x3fb000000606782b */ /* 0x000fe20000000004 */
[----:B------:R-:W-:Y:S10]  /*46f0*/  BRA `(.L_x_29) ;  /* 0x0000000000107947 */ /* 0x000ff40003800000 */
.L_x_28:
[----:B------:R-:W0:Y:S02]  /*4700*/  LDC.64 R4, c[0x0][0x380] ;  /* 0x0000e000ff047b82 */ /* 0x000e240000000a00 */
[----:B0-----:R-:W-:-:S06]  /*4710*/  DSETP.GTU.AND P0, PT, R4, +INF , PT ;  /* 0x7ff000000400742a */ /* 0x001fcc0003f0c000 */
[----:B------:R-:W-:Y:S02]  /*4720*/  FSEL R6, R2, RZ, P0 ;  /* 0x000000ff02067208 */ /* 0x000fe40000000000 */
[----:B------:R-:W-:-:S07]  /*4730*/  FSEL R7, R3, +QNAN , P0 ;  /* 0x7ff0000003077808 */ /* 0x000fce0000000000 */
.L_x_29:
[----:B------:R-:W0:Y:S01]  /*4740*/  LDC.64 R2, c[0x0][0x390] ;  /* 0x0000e400ff027b82 */ /* 0x000e220000000a00 */
[----:B------:R-:W-:-:S07]  /*4750*/  DADD R6, R6, R6 ;  /* 0x0000000006067229 */ /* 0x000fce0000000006 */
[----:B0-----:R-:W-:Y:S01]  /*4760*/  STG.E.64 desc[UR8][R2.64], R6 ;  /* 0x0000000602007986 */ /* 0x001fe2000c101b08 */
[----:B------:R-:W-:Y:S05]  /*4770*/  EXIT ;  /* 0x000000000000794d */ /* 0x000fea0003800000 */
.L_x_236:
[----:B------:R-:W0:Y:S02]  /*4780*/  LDC.64 R8, c[0x0][0x380] ;  /* 0x0000e000ff087b82 */ /* 0x000e240000000a00 */
[----:B0-----:R-:W-:-:S14]  /*4790*/  DSETP.NEU.AND P0, PT, |R8|, +INF , PT ;  /* 0x7ff000000800742a */ /* 0x001fdc0003f0d200 */
[----:B------:R-:W-:Y:S01]  /*47a0*/  @!P0 DMUL R2, RZ, R8 ;  /* 0x00000008ff028228 */ /* 0x000fe20000000000 */
[----:B------:R-:W-:Y:S01]  /*47b0*/  @!P0 IMAD.MOV.U32 R0, RZ, RZ, 0x1 ;  /* 0x00000001ff008424 */ /* 0x000fe200078e00ff */
[----:B------:R-:W-:Y:S09]  /*47c0*/  @!P0 BRA `(.L_x_30) ;  /* 0x0000000000548947 */ /* 0x000ff20003800000 */
[----:B------:R-:W-:Y:S01]  /*47d0*/  UMOV UR4, 0x6dc9c883 ;  /* 0x6dc9c88300047882 */ /* 0x000fe20000000000 */
[----:B------:R-:W-:Y:S01]  /*47e0*/  UMOV UR5, 0x3fe45f30 ;  /* 0x3fe45f3000057882 */ /* 0x000fe20000000000 */
[C---:B------:R-:W-:Y:S02]  /*47f0*/  DSETP.GE.AND P0, PT, |R8|.reuse, 2.14748364800000000000e+09, PT ;  /* 0x41e000000800742a */ /* 0x040fe40003f06200 */
[----:B------:R-:W-:Y:S01]  /*4800*/  DMUL R4, R8, UR4 ;  /* 0x0000000408047c28 */ /* 0x000fe20008000000 */
[----:B------:R-:W-:Y:S01]  /*4810*/  UMOV UR4, 0x54442d18 ;  /* 0x54442d1800047882 */ /* 0x000fe20000000000 */
[----:B------:R-:W-:-:S04]  /*4820*/  UMOV UR5, 0x3ff921fb ;  /* 0x3ff921fb00057882 */ /* 0x000fc80000000000 */
[----:B------:R-:W0:Y:S08]  /*4830*/  F2I.F64 R0, R4 ;  /* 0x0000000400007311 */ /* 0x000e300000301100 */
[----:B0-----:R-:W0:Y:S02]  /*4840*/  I2F.F64 R2, R0 ;  /* 0x0000000000027312 */ /* 0x001e240000201c00 */
[----:B0-----:R-:W-:Y:S01]  /*4850*/  DFMA R6, R2, -UR4, R8 ;  /* 0x8000000402067c2b */ /* 0x001fe20008000008 */
[----:B------:R-:W-:Y:S01]  /*4860*/  UMOV UR4, 0x33145c00 ;  /* 0x33145c0000047882 */ /* 0x000fe20000000000 */
[----:B------:R-:W-:-:S06]  /*4870*/  UMOV UR5, 0x3c91a626 ;  /* 0x3c91a62600057882 */ /* 0x000fcc0000000000 */
[----:B------:R-:W-:Y:S01]  /*4880*/  DFMA R6, R2, -UR4, R6 ;  /* 0x8000000402067c2b */ /* 0x000fe20008000006 */
[----:B------:R-:W-:Y:S01]  /*4890*/  UMOV UR4, 0x252049c0 ;  /* 0x252049c000047882 */ /* 0x000fe20000000000 */
[----:B------:R-:W-:-:S06]  /*48a0*/  UMOV UR5, 0x397b839a ;  /* 0x397b839a00057882 */ /* 0x000fcc0000000000 */
[----:B------:R-:W-:Y:S01]  /*48b0*/  DFMA R2, R2, -UR4, R6 ;  /* 0x8000000402027c2b */ /* 0x000fe20008000006 */
[----:B------:R-:W-:Y:S10]  /*48c0*/  @!P0 BRA `(.L_x_31) ;  /* 0x0000000000108947 */ /* 0x000ff40003800000 */
[----:B------:R-:W0:Y:S01]  /*48d0*/  LDC R20, c[0x0][0x380] ;  /* 0x0000e000ff147b82 */ /* 0x000e220000000800 */
[----:B------:R-:W-:-:S07]  /*48e0*/  MOV R12, 0x4910 ;  /* 0x00004910000c7802 */ /* 0x000fce0000000f00 */
[----:B------:R-:W1:Y:S02]  /*48f0*/  LDC R21, c[0x0][0x384] ;  /* 0x0000e100ff157b82 */ /* 0x000e640000000800 */
[----:B01----:R-:W-:Y:S05]  /*4900*/  CALL.REL.NOINC `($_Z10kernel_funddPdi$__internal_trig_reduction_slowpathd) ;  /* 0x000001ec00c87944 */ /* 0x003fea0003c00000 */
.L_x_31:
[----:B------:R-:W-:-:S07]  /*4910*/  VIADD R0, R0, 0x1 ;  /* 0x0000000100007836 */ /* 0x000fce0000000000 */
.L_x_30:
[----:B------:R-:W0:Y:S01]  /*4920*/  LDCU.64 UR4, c[0x4][0x8] ;  /* 0x01000100ff0477ac */ /* 0x000e220008000a00 */
[----:B------:R-:W-:-:S05]  /*4930*/  IMAD.SHL.U32 R4, R0, 0x40, RZ ;  /* 0x0000004000047824 */ /* 0x000fca00078e00ff */
[----:B------:R-:W-:-:S04]  /*4940*/  LOP3.LUT R4, R4, 0x40, RZ, 0xc0, !PT ;  /* 0x0000004004047812 */ /* 0x000fc800078ec0ff */
[----:B0-----:R-:W-:-:S05]  /*4950*/  IADD3 R18, P0, PT, R4, UR4, RZ ;  /* 0x0000000404127c10 */ /* 0x001fca000ff1e0ff */
[----:B------:R-:W-:-:S05]  /*4960*/  IMAD.X R19, RZ, RZ, UR5, P0 ;  /* 0x00000005ff137e24 */ /* 0x000fca00080e06ff */
[----:B------:R-:W2:Y:S04]  /*4970*/  LDG.E.128.CONSTANT R4, desc[UR8][R18.64] ;  /* 0x0000000812047981 */ /* 0x000ea8000c1e9d00 */
[----:B------:R-:W3:Y:S04]  /*4980*/  LDG.E.128.CONSTANT R8, desc[UR8][R18.64+0x10] ;  /* 0x0000100812087981 */ /* 0x000ee8000c1e9d00 */
[----:B------:R-:W4:Y:S01]  /*4990*/  LDG.E.128.CONSTANT R12, desc[UR8][R18.64+0x20] ;  /* 0x00002008120c7981 */ /* 0x000f22000c1e9d00 */
[----:B------:R-:W-:Y:S01]  /*49a0*/  LOP3.LUT R16, R0, 0x1, RZ, 0xc0, !PT ;  /* 0x0000000100107812 */ /* 0x000fe200078ec0ff */
[----:B------:R-:W-:-:S02]  /*49b0*/  IMAD.MOV.U32 R20, RZ, RZ, 0x20fd8164 ;  /* 0x20fd8164ff147424 */ /* 0x000fc400078e00ff */
[----:B------:R-:W-:Y:S01]  /*49c0*/  IMAD.MOV.U32 R21, RZ, RZ, 0x3da8ff83 ;  /* 0x3da8ff83ff157424 */ /* 0x000fe200078e00ff */
[----:B------:R-:W-:Y:S01]  /*49d0*/  ISETP.NE.U32.AND P0, PT, R16, 0x1, PT ;  /* 0x000000011000780c */ /* 0x000fe20003f05070 */
[----:B------:R-:W-:-:S03]  /*49e0*/  DMUL R16, R2, R2 ;  /* 0x0000000202107228 */ /* 0x000fc60000000000 */
[----:B------:R-:W-:Y:S02]  /*49f0*/  FSEL R20, R20, -8.06006814911005101289e+34, !P0 ;  /* 0xf9785eba14147808 */ /* 0x000fe40004000000 */
[----:B------:R-:W-:-:S06]  /*4a00*/  FSEL R21, -R21, 0.11223486810922622681, !P0 ;  /* 0x3de5db6515157808 */ /* 0x000fcc0004000100 */
[----:B--2---:R-:W-:-:S08]  /*4a10*/  DFMA R4, R16, R20, R4 ;  /* 0x000000141004722b */ /* 0x004fd00000000004 */
[C---:B------:R-:W-:Y:S01]  /*4a20*/  DFMA R4, R16.reuse, R4, R6 ;  /* 0x000000041004722b */ /* 0x040fe20000000006 */
[----:B------:R-:W0:Y:S07]  /*4a30*/  LDC.64 R6, c[0x0][0x390] ;  /* 0x0000e400ff067b82 */ /* 0x000e2e0000000a00 */
[----:B---3--:R-:W-:-:S08]  /*4a40*/  DFMA R4, R16, R4, R8 ;  /* 0x000000041004722b */ /* 0x008fd00000000008 */
[----:B------:R-:W-:-:S08]  /*4a50*/  DFMA R4, R16, R4, R10 ;  /* 0x000000041004722b */ /* 0x000fd0000000000a */
[----:B----4-:R-:W-:-:S08]  /*4a60*/  DFMA R4, R16, R4, R12 ;  /* 0x000000041004722b */ /* 0x010fd0000000000c */
[----:B------:R-:W-:-:S08]  /*4a70*/  DFMA R4, R16, R4, R14 ;  /* 0x000000041004722b */ /* 0x000fd0000000000e */
[----:B------:R-:W-:Y:S02]  /*4a80*/  DFMA R2, R4, R2, R2 ;  /* 0x000000020402722b */ /* 0x000fe40000000002 */
[----:B------:R-:W-:-:S10]  /*4a90*/  DFMA R4, R16, R4, 1 ;  /* 0x3ff000001004742b */ /* 0x000fd40000000004 */
[----:B------:R-:W-:Y:S02]  /*4aa0*/  FSEL R4, R4, R2, !P0 ;  /* 0x0000000204047208 */ /* 0x000fe40004000000 */
[----:B------:R-:W-:Y:S02]  /*4ab0*/  FSEL R5, R5, R3, !P0 ;  /* 0x0000000305057208 */ /* 0x000fe40004000000 */
[----:B------:R-:W-:-:S04]  /*4ac0*/  LOP3.LUT P0, RZ, R0, 0x2, RZ, 0xc0, !PT ;  /* 0x0000000200ff7812 */ /* 0x000fc8000780c0ff */
[----:B------:R-:W-:-:S10]  /*4ad0*/  DADD R2, RZ, -R4 ;  /* 0x00000000ff027229 */ /* 0x000fd40000000804 */
[----:B------:R-:W-:Y:S02]  /*4ae0*/  FSEL R2, R4, R2, !P0 ;  /* 0x0000000204027208 */ /* 0x000fe40004000000 */
[----:B------:R-:W-:-:S05]  /*4af0*/  FSEL R3, R5, R3, !P0 ;  /* 0x0000000305037208 */ /* 0x000fca0004000000 */
[----:B0-----:R-:W-:Y:S01]  /*4b00*/  STG.E.64 desc[UR8][R6.64], R2 ;  /* 0x0000000206007986 */ /* 0x001fe2000c101b08 */
[----:B------:R-:W-:Y:S05]  /*4b10*/  EXIT ;  /* 0x000000000000794d */ /* 0x000fea0003800000 */
.L_x_27:
[----:B------:R-:W-:-:S05]  /*4b20*/  IMAD.MOV.U32 R3, RZ, RZ, -0xc ;  /* 0xfffffff4ff037424 */ /* 0x000fca00078e00ff */
[----:B------:R-:W-:-:S05]  /*4b30*/  VIADDMNMX.U32 R0, R0, R3, 0x2, PT ;  /* 0x0000000200007446 */ /* 0x000fca0003800003 */
[----:B------:R-:W-:-:S04]  /*4b40*/  IMAD.SHL.U32 R0, R0, 0x4, RZ ;  /* 0x0000000400007824 */ /* 0x000fc800078e00ff */
[----:B------:R-:W0:Y:S02]  /*4b50*/  LDC R2, c[0x2][R0+0x44] ;  /* 0x0080110000027b82 */ /* 0x000e240000000800 */
[----:B0-----:R-:W-:-:S04]  /*4b60*/  SHF.R.S32.HI R3, RZ, 0x1f, R2 ;  /* 0x0000001fff037819 */ /* 0x001fc80000011402 */
.L_x_239:
[----:B------:R-:W-:Y:S05]  /*4b70*/  BRX R2 -0x4b80                                                               (*"BRANCH_TARGETS .L_x_240,.L_x_241,.L_x_221"*) ;  /* 0xffffffb402207949 */ /* 0x000fea000383ffff */
.L_x_241:
[----:B------:R-:W0:Y:S02]  /*4b80*/  LDC.64 R2, c[0x0][0x380] ;  /* 0x0000e000ff027b82 */ /* 0x000e240000000a00 */
[----:B0-----:R-:W-:-:S10]  /*4b90*/  DADD R8, -RZ, |R2| ;  /* 0x00000000ff087229 */ /* 0x001fd40000000502 */
[----:B------:R-:W-:-:S05]  /*4ba0*/  VIADD R0, R9, 0xbfda0000 ;  /* 0xbfda000009007836 */ /* 0x000fca0000000000 */
[----:B------:R-:W-:-:S13]  /*4bb0*/  ISETP.GT.U32.AND P0, PT, R0, 0x799ffff, PT ;  /* 0x0799ffff0000780c */ /* 0x000fda0003f04070 */
[----:B------:R-:W-:Y:S05]  /*4bc0*/  @P0 BRA `(.L_x_32) ;  /* 0x0000000800180947 */ /* 0x000fea0003800000 */
[----:B------:R-:W-:Y:S01]  /*4bd0*/  DMUL R4, |R2|, 0.5 ;  /* 0x3fe0000002047828 */ /* 0x000fe20000000200 */
[----:B------:R-:W-:Y:S01]  /*4be0*/  IMAD.MOV.U32 R6, RZ, RZ, 0x652b82fe ;  /* 0x652b82feff067424 */ /* 0x000fe200078e00ff */
[----:B------:R-:W-:Y:S01]  /*4bf0*/  UMOV UR4, 0xfefa39ef ;  /* 0xfefa39ef00047882 */ /* 0x000fe20000000000 */
[----:B------:R-:W-:Y:S01]  /*4c00*/  IMAD.MOV.U32 R7, RZ, RZ, 0x3ff71547 ;  /* 0x3ff71547ff077424 */ /* 0x000fe200078e00ff */
[----:B------:R-:W-:Y:S01]  /*4c10*/  UMOV UR5, 0x3fe62e42 ;  /* 0x3fe62e4200057882 */ /* 0x000fe20000000000 */
[----:B------:R-:W0:Y:S01]  /*4c20*/  MUFU.RCP64H R17, R9 ;  /* 0x0000000900117308 */ /* 0x000e220000001800 */
[----:B------:R-:W-:-:S03]  /*4c30*/  IMAD.MOV.U32 R16, RZ, RZ, RZ ;  /* 0x000000ffff107224 */ /* 0x000fc600078e00ff */
[----:B------:R-:W-:Y:S01]  /*4c40*/  DFMA R6, R4, R6, 6.75539944105574400000e+15 ;  /* 0x433800000406742b */ /* 0x000fe20000000006 */
[----:B------:R-:W-:-:S07]  /*4c50*/  FSETP.GEU.AND P0, PT, |R5|, 4.1917929649353027344, PT ;  /* 0x4086232b0500780b */ /* 0x000fce0003f0e200 */
[----:B------:R-:W-:Y:S02]  /*4c60*/  DADD R10, R6, -6.75539944105574400000e+15 ;  /* 0xc3380000060a7429 */ /* 0x000fe40000000000 */
[----:B0-----:R-:W-:-:S06]  /*4c70*/  DFMA R18, R16, -|R2|, 1 ;  /* 0x3ff000001012742b */ /* 0x001fcc0000000c02 */
        /* <DEDUP_REMOVED lines=34> */
[----:B------:R-:W-:Y:S02]  /*4ea0*/  DFMA R14, R10, R12, 1 ;  /* 0x3ff000000a0e742b */ /* 0x000fe4000000000c */
[----:B------:R-:W-:-:S08]  /*4eb0*/  DFMA R10, R18, R18, R18 ;  /* 0x00000012120a722b */ /* 0x000fd00000000012 */
[----:B------:R-:W-:Y:S01]  /*4ec0*/  DFMA R10, R16, R10, R16 ;  /* 0x0000000a100a722b */ /* 0x000fe20000000010 */
[----:B------:R-:W-:Y:S02]  /*4ed0*/  IMAD R13, R6, 0x100000, R15 ;  /* 0x00100000060d7824 */ /* 0x000fe400078e020f */
[----:B------:R-:W-:Y:S02]  /*4ee0*/  IMAD.MOV.U32 R16, RZ, RZ, -0x597efbda ;  /* 0xa6810426ff107424 */ /* 0x000fe400078e00ff */
[----:B------:R-:W-:Y:S02]  /*4ef0*/  IMAD.MOV.U32 R17, RZ, RZ, 0x420a9923 ;  /* 0x420a9923ff117424 */ /* 0x000fe400078e00ff */
[----:B------:R-:W-:Y:S01]  /*4f00*/  IMAD.MOV.U32 R12, RZ, RZ, R14 ;  /* 0x000000ffff0c7224 */ /* 0x000fe200078e000e */
[----:B------:R-:W-:Y:S06]  /*4f10*/  @!P0 BRA `(.L_x_33) ;  /* 0x0000000000348947 */ /* 0x000fec0003800000 */
[----:B------:R-:W-:Y:S01]  /*4f20*/  FSETP.GEU.AND P1, PT, |R5|, 4.2275390625, PT ;  /* 0x408748000500780b */ /* 0x000fe20003f2e200 */
[C---:B------:R-:W-:Y:S02]  /*4f30*/  DADD R12, R4.reuse, +INF ;  /* 0x7ff00000040c7429 */ /* 0x040fe40000000000 */
[----:B------:R-:W-:-:S08]  /*4f40*/  DSETP.GEU.AND P0, PT, R4, RZ, PT ;  /* 0x000000ff0400722a */ /* 0x000fd00003f0e000 */
[----:B------:R-:W-:Y:S02]  /*4f50*/  FSEL R12, R12, RZ, P0 ;  /* 0x000000ff0c0c7208 */ /* 0x000fe40000000000 */
[----:B------:R-:W-:Y:S01]  /*4f60*/  FSEL R13, R13, RZ, P0 ;  /* 0x000000ff0d0d7208 */ /* 0x000fe20000000000 */
[----:B------:R-:W-:Y:S06]  /*4f70*/  @P1 BRA `(.L_x_33) ;  /* 0x00000000001c1947 */ /* 0x000fec0003800000 */
[----:B------:R-:W-:Y:S01]  /*4f80*/  LEA.HI R0, R6, R6, RZ, 0x1 ;  /* 0x0000000606007211 */ /* 0x000fe200078f08ff */
[----:B------:R-:W-:-:S03]  /*4f90*/  IMAD.MOV.U32 R12, RZ, RZ, RZ ;  /* 0x000000ffff0c7224 */ /* 0x000fc600078e00ff */
[----:B------:R-:W-:-:S05]  /*4fa0*/  SHF.R.S32.HI R5, RZ, 0x1, R0 ;  /* 0x00000001ff057819 */ /* 0x000fca0000011400 */
[----:B------:R-:W-:Y:S02]  /*4fb0*/  IMAD.IADD R6, R6, 0x1, -R5 ;  /* 0x0000000106067824 */ /* 0x000fe400078e0a05 */
[----:B------:R-:W-:-:S03]  /*4fc0*/  IMAD R15, R5, 0x100000, R15 ;  /* 0x00100000050f7824 */ /* 0x000fc600078e020f */
[----:B------:R-:W-:-:S06]  /*4fd0*/  LEA R13, R6, 0x3ff00000, 0x14 ;  /* 0x3ff00000060d7811 */ /* 0x000fcc00078ea0ff */
[----:B------:R-:W-:-:S11]  /*4fe0*/  DMUL R12, R14, R12 ;  /* 0x0000000c0e0c7228 */ /* 0x000fd60000000000 */
.L_x_33:
[----:B------:R-:W-:Y:S01]  /*4ff0*/  UMOV UR4, 0xa7e5a092 ;  /* 0xa7e5a09200047882 */ /* 0x000fe20000000000 */
[----:B------:R-:W-:Y:S02]  /*5000*/  UMOV UR5, 0x41d8729d ;  /* 0x41d8729d00057882 */ /* 0x000fe40000000000 */
        /* <DEDUP_REMOVED lines=35> */
[----:B------:R-:W-:Y:S01]  /*5240*/  DFMA R6, R10, R6, -UR4 ;  /* 0x800000040a067e2b */ /* 0x000fe20008000006 */
[----:B------:R-:W-:Y:S01]  /*5250*/  UMOV UR4, 0xcf55fc53 ;  /* 0xcf55fc5300047882 */ /* 0x000fe20000000000 */
[----:B------:R-:W-:-:S06]  /*5260*/  UMOV UR5, 0x3fad76aa ;  /* 0x3fad76aa00057882 */ /* 0x000fcc0000000000 */
[----:B------:R-:W-:Y:S01]  /*5270*/  DFMA R14, R10, R6, -UR4 ;  /* 0x800000040a0e7e2b */ /* 0x000fe20008000006 */
[----:B------:R-:W-:Y:S01]  /*5280*/  UMOV UR4, 0xff86494b ;  /* 0xff86494b00047882 */ /* 0x000fe20000000000 */
[----:B------:R-:W-:Y:S01]  /*5290*/  UMOV UR5, 0x3fa4f1c4 ;  /* 0x3fa4f1c400057882 */ /* 0x000fe20000000000 */
[----:B0-----:R-:W-:-:S05]  /*52a0*/  DMUL R6, R4, R4 ;  /* 0x0000000404067228 */ /* 0x001fca0000000000 */
[----:B------:R-:W-:Y:S01]  /*52b0*/  DFMA R14, R10, R14, -UR4 ;  /* 0x800000040a0e7e2b */ /* 0x000fe2000800000e */
[----:B------:R-:W-:Y:S01]  /*52c0*/  UMOV UR4, 0xe3c7167e ;  /* 0xe3c7167e00047882 */ /* 0x000fe20000000000 */
[----:B------:R-:W-:Y:S01]  /*52d0*/  UMOV UR5, 0x3fa7efc0 ;  /* 0x3fa7efc000057882 */ /* 0x000fe20000000000 */
[----:B------:R-:W-:Y:S01]  /*52e0*/  DFMA R6, -R6, |R2|, 1 ;  /* 0x3ff000000606742b */ /* 0x000fe20000000502 */
[----:B------:R-:W-:Y:S02]  /*52f0*/  IMAD.MOV.U32 R2, RZ, RZ, 0x0 ;  /* 0x00000000ff027424 */ /* 0x000fe400078e00ff */
[----:B------:R-:W-:Y:S02]  /*5300*/  IMAD.MOV.U32 R3, RZ, RZ, 0x3fd80000 ;  /* 0x3fd80000ff037424 */ /* 0x000fe400078e00ff */
[----:B------:R-:W-:Y:S01]  /*5310*/  DFMA R14, R10, R14, -UR4 ;  /* 0x800000040a0e7e2b */ /* 0x000fe2000800000e */
[----:B------:R-:W-:Y:S01]  /*5320*/  UMOV UR4, 0xe6decf48 ;  /* 0xe6decf4800047882 */ /* 0x000fe20000000000 */
[----:B------:R-:W-:-:S02]  /*5330*/  UMOV UR5, 0x3fc32633 ;  /* 0x3fc3263300057882 */ /* 0x000fc40000000000 */
[----:B------:R-:W-:Y:S02]  /*5340*/  DFMA R2, R6, R2, 0.5 ;  /* 0x3fe000000602742b */ /* 0x000fe40000000002 */
[----:B------:R-:W-:Y:S02]  /*5350*/  DMUL R6, R4, R6 ;  /* 0x0000000604067228 */ /* 0x000fe40000000000 */
[----:B------:R-:W-:Y:S01]  /*5360*/  DFMA R14, R10, R14, -UR4 ;  /* 0x800000040a0e7e2b */ /* 0x000fe2000800000e */
[----:B------:R-:W-:Y:S01]  /*5370*/  UMOV UR4, 0x33d43649 ;  /* 0x33d4364900047882 */ /* 0x000fe20000000000 */
[----:B------:R-:W-:-:S04]  /*5380*/  UMOV UR5, 0x3fd98845 ;  /* 0x3fd9884500057882 */ /* 0x000fc80000000000 */
[----:B------:R-:W-:Y:S02]  /*5390*/  DFMA R2, R6, R2, R4 ;  /* 0x000000020602722b */ /* 0x000fe40000000004 */
[----:B------:R-:W-:Y:S01]  /*53a0*/  DFMA R14, R10, R14, UR4 ;  /* 0x000000040a0e7e2b */ /* 0x000fe2000800000e */
[----:B------:R-:W0:Y:S07]  /*53b0*/  LDC R7, c[0x0][0x384] ;  /* 0x0000e100ff077b82 */ /* 0x000e2e0000000800 */
[----:B------:R-:W-:Y:S01]  /*53c0*/  DMUL R2, R2, R14 ;  /* 0x0000000e02027228 */ /* 0x000fe20000000000 */
[----:B------:R-:W1:Y:S07]  /*53d0*/  LDC.64 R4, c[0x0][0x390] ;  /* 0x0000e400ff047b82 */ /* 0x000e6e0000000a00 */
[----:B------:R-:W-:-:S08]  /*53e0*/  DMUL R2, R2, R12 ;  /* 0x0000000c02027228 */ /* 0x000fd00000000000 */
[----:B------:R-:W-:-:S10]  /*53f0*/  DMUL R2, R2, R12 ;  /* 0x0000000c02027228 */ /* 0x000fd40000000000 */
[----:B0-----:R-:W-:-:S05]  /*5400*/  LOP3.LUT R3, R3, 0x80000000, R7, 0xb8, !PT ;  /* 0x8000000003037812 */ /* 0x001fca00078eb807 */
[----:B-1----:R-:W-:Y:S01]  /*5410*/  STG.E.64 desc[UR8][R4.64], R2 ;  /* 0x0000000204007986 */ /* 0x002fe2000c101b08 */
[----:B------:R-:W-:Y:S05]  /*5420*/  EXIT ;  /* 0x000000000000794d */ /* 0x000fea0003800000 */
.L_x_32:
[C---:B------:R-:W-:Y:S01]  /*5430*/  DMUL R4, R2.reuse, R2 ;  /* 0x0000000202047228 */ /* 0x040fe20000000000 */
[----:B------:R-:W-:Y:S01]  /*5440*/  IMAD.MOV.U32 R6, RZ, RZ, -0x3d76e750 ;  /* 0xc28918b0ff067424 */ /* 0x000fe200078e00ff */
[----:B------:R-:W-:Y:S01]  /*5450*/  UMOV UR4, 0xe367973f ;  /* 0xe367973f00047882 */ /* 0x000fe20000000000 */
[----:B------:R-:W-:Y:S01]  /*5460*/  IMAD.MOV.U32 R7, RZ, RZ, 0x38a76b71 ;  /* 0x38a76b71ff077424 */ /* 0x000fe200078e00ff */
[----:B------:R-:W-:Y:S01]  /*5470*/  UMOV UR5, 0x38268d52 ;  /* 0x38268d5200057882 */ /* 0x000fe20000000000 */
[----:B------:R-:W0:Y:S01]  /*5480*/  LDC.64 R10, c[0x0][0x390] ;  /* 0x0000e400ff0a7b82 */ /* 0x000e220000000a00 */
[----:B------:R-:W-:-:S03]  /*5490*/  DMUL R8, R2, 0.5 ;  /* 0x3fe0000002087828 */ /* 0x000fc60000000000 */
        /* <DEDUP_REMOVED lines=45> */
[----:B0-----:R-:W-:Y:S01]  /*5770*/  STG.E.64 desc[UR8][R10.64], R6 ;  /* 0x000000060a007986 */ /* 0x001fe2000c101b08 */
[----:B------:R-:W-:Y:S05]  /*5780*/  EXIT ;  /* 0x000000000000794d */ /* 0x000fea0003800000 */
.L_x_240:
[----:B------:R-:W0:Y:S01]  /*5790*/  LDC.64 R16, c[0x0][0x380] ;  /* 0x0000e000ff107b82 */ /* 0x000e220000000a00 */
[----:B------:R-:W1:Y:S02]  /*57a0*/  LDCU.64 UR4, c[0x0][0x380] ;  /* 0x00007000ff0477ac */ /* 0x000e640008000a00 */
[----:B-1----:R-:W-:Y:S01]  /*57b0*/  DMUL R18, RZ, UR4 ;  /* 0x00000004ff127c28 */ /* 0x002fe20008000000 */
[----:B------:R-:W1:Y:S01]  /*57c0*/  LDCU.64 UR4, c[0x4][0x8] ;  /* 0x01000100ff0477ac */ /* 0x000e620008000a00 */
[----:B0-----:R-:W-:-:S05]  /*57d0*/  IMAD.SHL.U32 R0, R17, 0x2, RZ ;  /* 0x0000000211007824 */ /* 0x001fca00078e00ff */
[----:B------:R-:W-:-:S04]  /*57e0*/  ISETP.GT.U32.AND P0, PT, R0, -0x79800000, PT ;  /* 0x868000000000780c */ /* 0x000fc80003f04070 */
[----:B------:R-:W-:Y:S02]  /*57f0*/  FSEL R17, R19, R17, P0 ;  /* 0x0000001113117208 */ /* 0x000fe40000000000 */
[----:B------:R-:W-:-:S03]  /*5800*/  FSEL R18, R18, R16, P0 ;  /* 0x0000001012127208 */ /* 0x000fc60000000000 */
[----:B------:R-:W-:-:S04]  /*5810*/  VIADD R19, R17, 0x100000 ;  /* 0x0010000011137836 */ /* 0x000fc80000000000 */
[----:B------:R-:W0:Y:S02]  /*5820*/  F2I.S64.F64 R2, R18 ;  /* 0x0000001200027311 */ /* 0x000e240000301900 */
[----:B0-----:R-:W-:-:S04]  /*5830*/  VIADD R0, R2, 0x1 ;  /* 0x0000000102007836 */ /* 0x001fc80000000000 */
[----:B------:R-:W-:-:S05]  /*5840*/  IMAD.SHL.U32 R3, R0, 0x40, RZ ;  /* 0x0000004000037824 */ /* 0x000fca00078e00ff */
[----:B------:R-:W-:-:S04]  /*5850*/  LOP3.LUT R3, R3, 0x40, RZ, 0xc0, !PT ;  /* 0x0000004003037812 */ /* 0x000fc800078ec0ff */
[----:B-1----:R-:W-:-:S05]  /*5860*/  IADD3 R22, P0, PT, R3, UR4, RZ ;  /* 0x0000000403167c10 */ /* 0x002fca000ff1e0ff */
[----:B------:R-:W-:-:S05]  /*5870*/  IMAD.X R23, RZ, RZ, UR5, P0 ;  /* 0x00000005ff177e24 */ /* 0x000fca00080e06ff */
[----:B------:R-:W2:Y:S04]  /*5880*/  LDG.E.128.CONSTANT R4, desc[UR8][R22.64] ;  /* 0x0000000816047981 */ /* 0x000ea8000c1e9d00 */
[----:B------:R-:W3:Y:S04]  /*5890*/  LDG.E.128.CONSTANT R8, desc[UR8][R22.64+0x10] ;  /* 0x0000100816087981 */ /* 0x000ee8000c1e9d00 */
[----:B------:R-:W4:Y:S01]  /*58a0*/  LDG.E.128.CONSTANT R12, desc[UR8][R22.64+0x20] ;  /* 0x00002008160c7981 */ /* 0x000f22000c1e9d00 */
[----:B------:R0:W1:Y:S01]  /*58b0*/  FRND.F64 R20, R18 ;  /* 0x0000001200147313 */ /* 0x0000620000301800 */
[----:B------:R-:W-:Y:S01]  /*58c0*/  IMAD.MOV.U32 R16, RZ, RZ, R18 ;  /* 0x000000ffff107224 */ /* 0x000fe200078e0012 */
[----:B------:R-:W-:Y:S01]  /*58d0*/  UMOV UR4, 0x33145c07 ;  /* 0x33145c0700047882 */ /* 0x000fe20000000000 */
[----:B------:R-:W-:Y:S01]  /*58e0*/  UMOV UR5, 0x3ca1a626 ;  /* 0x3ca1a62600057882 */ /* 0x000fe20000000000 */
[----:B------:R-:W-:-:S04]  /*58f0*/  LOP3.LUT R2, R2, 0x1, RZ, 0xc0, !PT ;  /* 0x0000000102027812 */ /* 0x000fc800078ec0ff */
[----:B------:R-:W-:Y:S01]  /*5900*/  ISETP.NE.U32.AND P0, PT, R2, 0x1, PT ;  /* 0x000000010200780c */ /* 0x000fe20003f05070 */
[----:B0-----:R-:W-:-:S03]  /*5910*/  IMAD.MOV.U32 R19, RZ, RZ, 0x3de5db65 ;  /* 0x3de5db65ff137424 */ /* 0x001fc600078e00ff */
[----:B------:R-:W-:Y:S01]  /*5920*/  ISETP.NE.U32.AND.EX P0, PT, RZ, RZ, PT, P0 ;  /* 0x000000ffff00720c */ /* 0x000fe20003f05100 */
[----:B-1----:R-:W-:-:S03]  /*5930*/  DFMA R16, R20, -0.5, R16 ;  /* 0xbfe000001410782b */ /* 0x002fc60000000010 */
[----:B------:R-:W-:-:S05]  /*5940*/  FSEL R19, R19, -0.082518599927425384521, !P0 ;  /* 0xbda8ff8313137808 */ /* 0x000fca0004000000 */
[----:B------:R-:W-:Y:S01]  /*5950*/  DMUL R20, R16, UR4 ;  /* 0x0000000410147c28 */ /* 0x000fe20008000000 */
[----:B------:R-:W-:Y:S01]  /*5960*/  UMOV UR4, 0x54442d18 ;  /* 0x54442d1800047882 */ /* 0x000fe20000000000 */
[----:B------:R-:W-:-:S06]  /*5970*/  UMOV UR5, 0x400921fb ;  /* 0x400921fb00057882 */ /* 0x000fcc0000000000 */
[----:B------:R-:W-:Y:S01]  /*5980*/  DFMA R16, R16, UR4, R20 ;  /* 0x0000000410107c2b */ /* 0x000fe20008000014 */
[----:B------:R-:W-:-:S05]  /*5990*/  IMAD.MOV.U32 R20, RZ, RZ, 0x79785eba ;  /* 0x79785ebaff147424 */ /* 0x000fca00078e00ff */
[----:B------:R-:W-:Y:S02]  /*59a0*/  FSEL R18, -R20, 4.2945490664224492434e-19, !P0 ;  /* 0x20fd816414127808 */ /* 0x000fe40004000100 */
[----:B------:R-:W-:-:S08]  /*59b0*/  DMUL R2, R16, R16 ;  /* 0x0000001010027228 */ /* 0x000fd00000000000 */
[----:B--2---:R-:W-:-:S08]  /*59c0*/  DFMA R4, R2, R18, R4 ;  /* 0x000000120204722b */ /* 0x004fd00000000004 */
[C---:B------:R-:W-:Y:S01]  /*59d0*/  DFMA R4, R2.reuse, R4, R6 ;  /* 0x000000040204722b */ /* 0x040fe20000000006 */
[----:B------:R-:W0:Y:S07]  /*59e0*/  LDC.64 R6, c[0x0][0x390] ;  /* 0x0000e400ff067b82 */ /* 0x000e2e0000000a00 */
[----:B---3--:R-:W-:-:S08]  /*59f0*/  DFMA R4, R2, R4, R8 ;  /* 0x000000040204722b */ /* 0x008fd00000000008 */
[----:B------:R-:W-:-:S08]  /*5a00*/  DFMA R4, R2, R4, R10 ;  /* 0x000000040204722b */ /* 0x000fd0000000000a */
[----:B----4-:R-:W-:-:S08]  /*5a10*/  DFMA R4, R2, R4, R12 ;  /* 0x000000040204722b */ /* 0x010fd0000000000c */
[----:B------:R-:W-:-:S08]  /*5a20*/  DFMA R4, R2, R4, R14 ;  /* 0x000000040204722b */ /* 0x000fd0000000000e */
[-C--:B------:R-:W-:Y:S02]  /*5a30*/  DFMA R16, R16, R4.reuse, R16 ;  /* 0x000000041010722b */ /* 0x080fe40000000010 */
        /* <DEDUP_REMOVED lines=9> */
.L_x_1:
[----:B------:R-:W-:-:S13]  /*5ad0*/  ISETP.GT.AND P0, PT, R0, 0x14, PT ;  /* 0x000000140000780c */ /* 0x000fda0003f04270 */
[----:B------:R-:W-:Y:S05]  /*5ae0*/  @P0 BRA `(.L_x_34) ;  /* 0x00000054005c0947 */ /* 0x000fea0003800000 */
[----:B------:R-:W-:-:S13]  /*5af0*/  ISETP.GT.AND P0, PT, R0, 0x10, PT ;  /* 0x000000100000780c */ /* 0x000fda0003f04270 */
[----:B------:R-:W-:Y:S05]  /*5b00*/  @P0 BRA `(.L_x_35) ;  /* 0x0000002c008c0947 */ /* 0x000fea0003800000 */
[----:B------:R-:W-:-:S05]  /*5b10*/  VIADD R0, R0, 0xfffffff2 ;  /* 0xfffffff200007836 */ /* 0x000fca0000000000 */
[----:B------:R-:W-:-:S05]  /*5b20*/  VIMNMX.U32 R0, PT, PT, R0, 0x3, PT ;  /* 0x0000000300007848 */ /* 0x000fca0003fe0000 */
[----:B------:R-:W-:-:S04]  /*5b30*/  IMAD.SHL.U32 R0, R0, 0x4, RZ ;  /* 0x0000000400007824 */ /* 0x000fc800078e00ff */
[----:B------:R-:W0:Y:S02]  /*5b40*/  LDC R2, c[0x2][R0+0x50] ;  /* 0x0080140000027b82 */ /* 0x000e240000000800 */
[----:B0-----:R-:W-:-:S04]  /*5b50*/  SHF.R.S32.HI R3, RZ, 0x1f, R2 ;  /* 0x0000001fff037819 */ /* 0x001fc80000011402 */
.L_x_243:
[----:B------:R-:W-:Y:S05]  /*5b60*/  BRX R2 -0x5b70                                                               (*"BRANCH_TARGETS .L_x_244,.L_x_245,.L_x_246,.L_x_221"*) ;  /* 0xffffffa402247949 */ /* 0x000fea000383ffff */
.L_x_246:
[----:B------:R-:W0:Y:S01]  /*5b70*/  LDC.64 R2, c[0x0][0x380] ;  /* 0x0000e000ff027b82 */ /* 0x000e220000000a00 */
[----:B------:R-:W-:Y:S01]  /*5b80*/  UMOV UR4, 0x65aa4e0e ;  /* 0x65aa4e0e00047882 */ /* 0x000fe20000000000 */
[----:B------:R-:W-:Y:S02]  /*5b90*/  UMOV UR5, 0x3ffffc0b ;  /* 0x3ffffc0b00057882 */ /* 0x000fe40000000000 */
[C---:B0-----:R-:W-:Y:S01]  /*5ba0*/  DSETP.GTU.AND P0, PT, R2.reuse, UR4, PT ;  /* 0x0000000402007e2a */ /* 0x041fe2000bf0c000 */
[----:B------:R-:W-:Y:S01]  /*5bb0*/  UMOV UR4, 0xad8f904d ;  /* 0xad8f904d00047882 */ /* 0x000fe20000000000 */
[----:B------:R-:W-:Y:S01]  /*5bc0*/  UMOV UR5, 0x3f4fa4d2 ;  /* 0x3f4fa4d200057882 */ /* 0x000fe20000000000 */
[----:B------:R-:W-:-:S03]  /*5bd0*/  DADD R4, -R2, 2 ;  /* 0x4000000002047429 */ /* 0x000fc60000000100 */
[----:B------:R-:W-:-:S14]  /*5be0*/  DSETP.LTU.OR P0, PT, R2, UR4, P0 ;  /* 0x0000000402007e2a */ /* 0x000fdc0008709400 */
[----:B------:R-:W-:Y:S05]  /*5bf0*/  @P0 BRA `(.L_x_36) ;  /* 0x00000008000c0947 */ /* 0x000fea0003800000 */
[----:B------:R-:W-:Y:S01]  /*5c00*/  DMUL R4, R4, R2 ;  /* 0x0000000204047228 */ /* 0x000fe20000000000 */
[----:B------:R-:W-:Y:S01]  /*5c10*/  IMAD.MOV.U32 R10, RZ, RZ, RZ ;  /* 0x000000ffff0a7224 */ /* 0x000fe200078e00ff */
[----:B------:R-:W-:Y:S01]  /*5c20*/  UMOV UR4, 0x18c775c9 ;  /* 0x18c775c900047882 */ /* 0x000fe20000000000 */
[----:B------:R-:W-:-:S07]  /*5c30*/  UMOV UR5, 0x3fb5c5c2 ;  /* 0x3fb5c5c200057882 */ /* 0x000fce0000000000 */
[----:B------:R-:W-:-:S04]  /*5c40*/  LOP3.LUT R6, R5, 0x801fffff, RZ, 0xc0, !PT ;  /* 0x801fffff05067812 */ /* 0x000fc800078ec0ff */
[----:B------:R-:W-:Y:S01]  /*5c50*/  LOP3.LUT R7, R6, 0x3fe00000, RZ, 0xfc, !PT ;  /* 0x3fe0000006077812 */ /* 0x000fe200078efcff */
[----:B------:R-:W-:Y:S01]  /*5c60*/  IMAD.MOV.U32 R6, RZ, RZ, R4 ;  /* 0x000000ffff067224 */ /* 0x000fe200078e0004 */
[----:B------:R-:W-:Y:S01]  /*5c70*/  SHF.R.U32.HI R4, RZ, 0x14, R5 ;  /* 0x00000014ff047819 */ /* 0x000fe20000011605 */
[----:B------:R-:W-:-:S03]  /*5c80*/  IMAD.MOV.U32 R5, RZ, RZ, 0x43300000 ;  /* 0x43300000ff057424 */ /* 0x000fc600078e00ff */
[----:B------:R-:W-:Y:S01]  /*5c90*/  LOP3.LUT R4, R4, 0x7fe, RZ, 0xc0, !PT ;  /* 0x000007fe04047812 */ /* 0x000fe200078ec0ff */
[C---:B------:R-:W-:Y:S02]  /*5ca0*/  DADD R8, R6.reuse, 1 ;  /* 0x3ff0000006087429 */ /* 0x040fe40000000000 */
[----:B------:R-:W-:Y:S02]  /*5cb0*/  DADD R6, R6, -1 ;  /* 0xbff0000006067429 */ /* 0x000fe40000000000 */
[----:B------:R-:W-:Y:S02]  /*5cc0*/  VIADD R4, R4, 0x7ffffc02 ;  /* 0x7ffffc0204047836 */ /* 0x000fe40000000000 */
[----:B------:R-:W0:Y:S02]  /*5cd0*/  MUFU.RCP64H R11, R9 ;  /* 0x00000009000b7308 */ /* 0x000e240000001800 */
[----:B0-----:R-:W-:Y:S01]  /*5ce0*/  DFMA R12, -R8, R10, 1 ;  /* 0x3ff00000080c742b */ /* 0x001fe2000000010a */
[----:B------:R-:W-:-:S02]  /*5cf0*/  IMAD.MOV.U32 R8, RZ, RZ, -0x6323a277 ;  /* 0x9cdc5d89ff087424 */ /* 0x000fc400078e00ff */
[----:B------:R-:W-:-:S05]  /*5d00*/  IMAD.MOV.U32 R9, RZ, RZ, 0x3fa55cf5 ;  /* 0x3fa55cf5ff097424 */ /* 0x000fca00078e00ff */
[----:B------:R-:W-:-:S08]  /*5d10*/  DFMA R12, R12, R12, R12 ;  /* 0x0000000c0c0c722b */ /* 0x000fd0000000000c */
[----:B------:R-:W-:-:S08]  /*5d20*/  DFMA R12, R10, R12, R10 ;  /* 0x0000000c0a0c722b */ /* 0x000fd0000000000a */
[----:B------:R-:W-:-:S08]  /*5d30*/  DMUL R10, R6, R12 ;  /* 0x0000000c060a7228 */ /* 0x000fd00000000000 */
[----:B------:R-:W-:-:S08]  /*5d40*/  DFMA R14, R10, -2, R6 ;  /* 0xc00000000a0e782b */ /* 0x000fd00000000006 */
[----:B------:R-:W-:-:S08]  /*5d50*/  DFMA R6, R6, -R10, R14 ;  /* 0x8000000a0606722b */ /* 0x000fd0000000000e */
[----:B------:R-:W-:-:S08]  /*5d60*/  DFMA R6, R12, R6, R10 ;  /* 0x000000060c06722b */ /* 0x000fd0000000000a */
        /* <DEDUP_REMOVED lines=28> */
[----:B------:R-:W-:Y:S01]  /*5f30*/  DADD R4, R4, -UR4 ;  /* 0x8000000404047e29 */ /* 0x000fe20008000000 */
[----:B------:R-:W-:Y:S01]  /*5f40*/  UMOV UR4, 0xfefa39ef ;  /* 0xfefa39ef00047882 */ /* 0x000fe20000000000 */
[----:B------:R-:W-:Y:S02]  /*5f50*/  UMOV UR5, 0x3fe62e42 ;  /* 0x3fe62e4200057882 */ /* 0x000fe40000000000 */
[----:B------:R-:W-:-:S08]  /*5f60*/  DMUL R8, R10, R8 ;  /* 0x000000080a087228 */ /* 0x000fd00000000000 */
[----:B------:R-:W-:Y:S01]  /*5f70*/  DFMA R8, R6, R8, R6 ;  /* 0x000000080608722b */ /* 0x000fe20000000006 */
[----:B------:R-:W-:Y:S02]  /*5f80*/  IMAD.MOV.U32 R6, RZ, RZ, 0x3324d327 ;  /* 0x3324d327ff067424 */ /* 0x000fe400078e00ff */
[----:B------:R-:W-:-:S05]  /*5f90*/  IMAD.MOV.U32 R7, RZ, RZ, 0x3c08ddf9 ;  /* 0x3c08ddf9ff077424 */ /* 0x000fca00078e00ff */
[----:B------:R-:W-:-:S08]  /*5fa0*/  DADD R8, R8, R8 ;  /* 0x0000000008087229 */ /* 0x000fd00000000008 */
[----:B------:R-:W-:Y:S01]  /*5fb0*/  DFMA R4, R4, UR4, R8 ;  /* 0x0000000404047c2b */ /* 0x000fe20008000008 */
[----:B------:R-:W-:Y:S01]  /*5fc0*/  UMOV UR4, 0xe746e627 ;  /* 0xe746e62700047882 */ /* 0x000fe20000000000 */
[----:B------:R-:W-:Y:S01]  /*5fd0*/  UMOV UR5, 0x3bb135d2 ;  /* 0x3bb135d200057882 */ /* 0x000fe20000000000 */
[----:B------:R-:W0:Y:S05]  /*5fe0*/  LDC.64 R8, c[0x0][0x390] ;  /* 0x0000e400ff087b82 */ /* 0x000e2a0000000a00 */
[----:B------:R-:W-:-:S08]  /*5ff0*/  DADD R4, -R4, -3.125 ;  /* 0xc009000004047429 */ /* 0x000fd00000000100 */
[----:B------:R-:W-:Y:S01]  /*6000*/  DFMA R6, R4, -UR4, -R6 ;  /* 0x8000000404067c2b */ /* 0x000fe20008000806 */
        /* <DEDUP_REMOVED lines=62> */
[----:B------:R-:W-:-:S08]  /*63f0*/  DFMA R6, R4, R6, UR4 ;  /* 0x0000000404067e2b */ /* 0x000fd00008000006 */
[----:B------:R-:W-:-:S07]  /*6400*/  DFMA R2, R6, -R2, R6 ;  /* 0x800000020602722b */ /* 0x000fce0000000006 */
[----:B0-----:R-:W-:Y:S01]  /*6410*/  STG.E.64 desc[UR8][R8.64], R2 ;  /* 0x0000000208007986 */ /* 0x001fe2000c101b08 */
[----:B------:R-:W-:Y:S05]  /*6420*/  EXIT ;  /* 0x000000000000794d */ /* 0x000fea0003800000 */
.L_x_36:
[----:B------:R-:W0:Y:S02]  /*6430*/  LDC.64 R2, c[0x0][0x380] ;  /* 0x0000e000ff027b82 */ /* 0x000e240000000a00 */
[----:B0-----:R-:W-:-:S04]  /*6440*/  ISETP.GT.AND P0, PT, R3, 0x3fefffff, PT ;  /* 0x3fefffff0300780c */ /* 0x001fc80003f04270 */
[----:B------:R-:W-:Y:S02]  /*6450*/  FSEL R3, R5, R3, P0 ;  /* 0x0000000305037208 */ /* 0x000fe40000000000 */
[----:B------:R-:W-:Y:S02]  /*6460*/  FSEL R4, R4, R2, P0 ;  /* 0x0000000204047208 */ /* 0x000fe40000000000 */
[----:B------:R-:W-:Y:S01]  /*6470*/  FSETP.GE.AND P1, PT, R3, 6.1105542284098368633e-13, PT ;  /* 0x2b2bff2f0300780b */ /* 0x000fe20003f26000 */
[----:B------:R-:W-:-:S12]  /*6480*/  IMAD.MOV.U32 R5, RZ, RZ, R3 ;  /* 0x000000ffff057224 */ /* 0x000fd800078e0003 */
[----:B------:R-:W-:Y:S05]  /*6490*/  @!P1 BRA `(.L_x_37) ;  /* 0x0000000800109947 */ /* 0x000fea0003800000 */
[----:B------:R-:W-:Y:S01]  /*64a0*/  LOP3.LUT R5, R3, 0x801fffff, RZ, 0xc0, !PT ;  /* 0x801fffff03057812 */ /* 0x000fe200078ec0ff */
[----:B------:R-:W-:Y:S01]  /*64b0*/  IMAD.MOV.U32 R8, RZ, RZ, RZ ;  /* 0x000000ffff087224 */ /* 0x000fe200078e00ff */
[----:B------:R-:W-:Y:S01]  /*64c0*/  UMOV UR4, 0x18c775c9 ;  /* 0x18c775c900047882 */ /* 0x000fe20000000000 */
[----:B------:R-:W-:Y:S01]  /*64d0*/  UMOV UR5, 0x3fb5c5c2 ;  /* 0x3fb5c5c200057882 */ /* 0x000fe20000000000 */
[----:B------:R-:W-:Y:S02]  /*64e0*/  LOP3.LUT R5, R5, 0x3fe00000, RZ, 0xfc, !PT ;  /* 0x3fe0000005057812 */ /* 0x000fe400078efcff */
[----:B------:R-:W-:-:S04]  /*64f0*/  SHF.R.U32.HI R3, RZ, 0x14, R3 ;  /* 0x00000014ff037819 */ /* 0x000fc80000011603 */
[C---:B------:R-:W-:Y:S01]  /*6500*/  DADD R6, R4.reuse, 1 ;  /* 0x3ff0000004067429 */ /* 0x040fe20000000000 */
[----:B------:R-:W-:Y:S01]  /*6510*/  LOP3.LUT R3, R3, 0x7fe, RZ, 0xc0, !PT ;  /* 0x000007fe03037812 */ /* 0x000fe200078ec0ff */
[----:B------:R-:W-:-:S04]  /*6520*/  DADD R4, R4, -1 ;  /* 0xbff0000004047429 */ /* 0x000fc80000000000 */
[----:B------:R-:W0:Y:S01]  /*6530*/  MUFU.RCP64H R9, R7 ;  /* 0x0000000700097308 */ /* 0x000e220000001800 */
[----:B------:R-:W-:Y:S02]  /*6540*/  VIADD R2, R3, 0x7ffffc02 ;  /* 0x7ffffc0203027836 */ /* 0x000fe40000000000 */
[----:B------:R-:W-:Y:S01]  /*6550*/  IMAD.MOV.U32 R3, RZ, RZ, 0x43300000 ;  /* 0x43300000ff037424 */ /* 0x000fe200078e00ff */
[----:B0-----:R-:W-:Y:S01]  /*6560*/  DFMA R10, -R6, R8, 1 ;  /* 0x3ff00000060a742b */ /* 0x001fe20000000108 */
[----:B------:R-:W-:Y:S02]  /*6570*/  IMAD.MOV.U32 R6, RZ, RZ, -0x6323a277 ;  /* 0x9cdc5d89ff067424 */ /* 0x000fe400078e00ff */
        /* <DEDUP_REMOVED lines=40> */
[----:B------:R-:W-:-:S07]  /*6800*/  IMAD.MOV.U32 R4, RZ, RZ, RZ ;  /* 0x000000ffff047224 */ /* 0x000fce00078e00ff */
[----:B------:R-:W-:-:S08]  /*6810*/  DADD R6, R6, R6 ;  /* 0x0000000006067229 */ /* 0x000fd00000000006 */
[----:B------:R-:W-:Y:S01]  /*6820*/  DFMA R2, R2, UR4, R6 ;  /* 0x0000000402027c2b */ /* 0x000fe20008000006 */
[----:B------:R-:W-:Y:S01]  /*6830*/  UMOV UR4, 0xf51c2197 ;  /* 0xf51c219700047882 */ /* 0x000fe20000000000 */
[----:B------:R-:W-:-:S06]  /*6840*/  UMOV UR5, 0x4001e90f ;  /* 0x4001e90f00057882 */ /* 0x000fcc0000000000 */
[----:B------:R-:W-:-:S06]  /*6850*/  DADD R8, -RZ, -R2 ;  /* 0x00000000ff087229 */ /* 0x000fcc0000000902 */
[----:B------:R-:W0:Y:S02]  /*6860*/  MUFU.RSQ64H R5, R9 ;  /* 0x0000000900057308 */ /* 0x000e240000001c00 */
[----:B0-----:R-:W-:-:S08]  /*6870*/  DMUL R6, R4, R4 ;  /* 0x0000000404067228 */ /* 0x001fd00000000000 */
[----:B------:R-:W-:Y:S01]  /*6880*/  DFMA R6, R2, R6, 1 ;  /* 0x3ff000000206742b */ /* 0x000fe20000000006 */
[----:B------:R-:W-:Y:S02]  /*6890*/  IMAD.MOV.U32 R2, RZ, RZ, 0x0 ;  /* 0x00000000ff027424 */ /* 0x000fe400078e00ff */
[----:B------:R-:W-:-:S06]  /*68a0*/  IMAD.MOV.U32 R3, RZ, RZ, 0x3fd80000 ;  /* 0x3fd80000ff037424 */ /* 0x000fcc00078e00ff */
[----:B------:R-:W-:Y:S02]  /*68b0*/  DFMA R2, R6, R2, 0.5 ;  /* 0x3fe000000602742b */ /* 0x000fe40000000002 */
[----:B------:R-:W-:-:S08]  /*68c0*/  DMUL R6, R4, R6 ;  /* 0x0000000604067228 */ /* 0x000fd00000000000 */
[----:B------:R-:W-:Y:S01]  /*68d0*/  DFMA R2, R2, R6, R4 ;  /* 0x000000060202722b */ /* 0x000fe20000000004 */
[----:B------:R-:W-:Y:S02]  /*68e0*/  IMAD.MOV.U32 R6, RZ, RZ, 0x333839aa ;  /* 0x333839aaff067424 */ /* 0x000fe400078e00ff */
[----:B------:R-:W-:-:S05]  /*68f0*/  IMAD.MOV.U32 R7, RZ, RZ, 0x4000a0e7 ;  /* 0x4000a0e7ff077424 */ /* 0x000fca00078e00ff */
[----:B------:R-:W-:Y:S01]  /*6900*/  DADD R4, R2, UR4 ;  /* 0x0000000402047e29 */ /* 0x000fe20008000000 */
        /* <DEDUP_REMOVED lines=23> */
[C---:B------:R-:W-:Y:S02]  /*6a80*/  DMUL R10, R2.reuse, R4 ;  /* 0x00000004020a7228 */ /* 0x040fe40000000000 */
[C---:B------:R-:W-:Y:S01]  /*6a90*/  DFMA R4, R2.reuse, UR4, R6 ;  /* 0x0000000402047c2b */ /* 0x040fe20008000006 */
[----:B------:R-:W-:Y:S01]  /*6aa0*/  UMOV UR4, 0xf7e57d5c ;  /* 0xf7e57d5c00047882 */ /* 0x000fe20000000000 */
[----:B------:R-:W-:Y:S01]  /*6ab0*/  UMOV UR5, 0x4008768c ;  /* 0x4008768c00057882 */ /* 0x000fe20000000000 */
[----:B------:R-:W-:Y:S01]  /*6ac0*/  IMAD.MOV.U32 R6, RZ, RZ, 0x1 ;  /* 0x00000001ff067424 */ /* 0x000fe200078e00ff */
[----:B------:R-:W0:Y:S04]  /*6ad0*/  MUFU.RCP64H R7, R11 ;  /* 0x0000000b00077308 */ /* 0x000e280000001800 */
[----:B------:R-:W-:Y:S01]  /*6ae0*/  DFMA R4, R2, R4, UR4 ;  /* 0x0000000402047e2b */ /* 0x000fe20008000004 */
[----:B------:R-:W-:Y:S01]  /*6af0*/  UMOV UR4, 0xe28da583 ;  /* 0xe28da58300047882 */ /* 0x000fe20000000000 */
[----:B------:R-:W-:-:S06]  /*6b00*/  UMOV UR5, 0x400b77e7 ;  /* 0x400b77e700057882 */ /* 0x000fcc0000000000 */
[----:B------:R-:W-:Y:S01]  /*6b10*/  DFMA R4, R2, R4, UR4 ;  /* 0x0000000402047e2b */ /* 0x000fe20008000004 */
[----:B------:R-:W-:Y:S01]  /*6b20*/  UMOV UR4, 0xa4f99cf9 ;  /* 0xa4f99cf900047882 */ /* 0x000fe20000000000 */
[----:B------:R-:W-:Y:S01]  /*6b30*/  UMOV UR5, 0x3ff34f26 ;  /* 0x3ff34f2600057882 */ /* 0x000fe20000000000 */
[----:B0-----:R-:W-:-:S05]  /*6b40*/  DFMA R8, -R10, R6, 1 ;  /* 0x3ff000000a08742b */ /* 0x001fca0000000106 */
        /* <DEDUP_REMOVED lines=10> */
[----:B------:R-:W-:Y:S01]  /*6bf0*/  UMOV UR5, 0x3f0ada49 ;  /* 0x3f0ada4900057882 */ /* 0x000fe20000000000 */
[----:B------:R-:W-:-:S05]  /*6c00*/  DFMA R6, -R10, R8, 1 ;  /* 0x3ff000000a06742b */ /* 0x000fca0000000108 */
[----:B------:R-:W-:-:S03]  /*6c10*/  DFMA R12, R2, R4, UR4 ;  /* 0x00000004020c7e2b */ /* 0x000fc60008000004 */
[----:B------:R-:W-:-:S07]  /*6c20*/  DFMA R6, R8, R6, R8 ;  /* 0x000000060806722b */ /* 0x000fce0000000008 */
[----:B------:R-:W-:Y:S01]  /*6c30*/  FSETP.GEU.AND P1, PT, |R13|, 6.5827683646048100446e-37, PT ;  /* 0x036000000d00780b */ /* 0x000fe20003f2e200 */
[----:B------:R-:W-:-:S08]  /*6c40*/  DMUL R2, R12, R6 ;  /* 0x000000060c027228 */ /* 0x000fd00000000000 */
[----:B------:R-:W-:-:S08]  /*6c50*/  DFMA R4, -R10, R2, R12 ;  /* 0x000000020a04722b */ /* 0x000fd0000000010c */
[----:B------:R-:W-:-:S10]  /*6c60*/  DFMA R2, R6, R4, R2 ;  /* 0x000000040602722b */ /* 0x000fd40000000002 */
[----:B------:R-:W-:-:S05]  /*6c70*/  FFMA R0, RZ, R11, R3 ;  /* 0x0000000bff007223 */ /* 0x000fca0000000003 */
[----:B------:R-:W-:-:S13]  /*6c80*/  FSETP.GT.AND P0, PT, |R0|, 1.469367938527859385e-39, PT ;  /* 0x001000000000780b */ /* 0x000fda0003f04200 */
[----:B------:R-:W-:Y:S05]  /*6c90*/  @P0 BRA P1, `(.L_x_38) ;  /* 0x00000008004c0947 */ /* 0x000fea0000800000 */
[----:B------:R-:W-:-:S07]  /*6ca0*/  MOV R6, 0x6cc0 ;  /* 0x00006cc000067802 */ /* 0x000fce0000000f00 */
[----:B------:R-:W-:Y:S05]  /*6cb0*/  CALL.REL.NOINC `($__internal_1_$__cuda_sm20_div_rn_f64_full) ;  /* 0x0000019800c07944 */ /* 0x000fea0003c00000 */
[----:B------:R-:W-:Y:S01]  /*6cc0*/  IMAD.MOV.U32 R2, RZ, RZ, R0 ;  /* 0x000000ffff027224 */ /* 0x000fe200078e0000 */
[----:B------:R-:W-:Y:S06]  /*6cd0*/  BRA `(.L_x_38) ;  /* 0x00000008003c7947 */ /* 0x000fec0003800000 */
.L_x_37:
[----:B------:R-:W-:Y:S01]  /*6ce0*/  ISETP.GT.AND P0, PT, R3, 0xfffff, PT ;  /* 0x000fffff0300780c */ /* 0x000fe20003f04270 */
[----:B------:R-:W-:-:S12]  /*6cf0*/  IMAD.MOV.U32 R2, RZ, RZ, R4 ;  /* 0x000000ffff027224 */ /* 0x000fd800078e0004 */
        /* <DEDUP_REMOVED lines=73> */
.L_x_39:
[----:B------:R-:W-:Y:S01]  /*7190*/  IMAD.MOV.U32 R2, RZ, RZ, 0x0 ;  /* 0x00000000ff027424 */ /* 0x000fe200078e00ff */
[----:B------:R-:W-:Y:S01]  /*71a0*/  LOP3.LUT P0, RZ, R5, 0x7fffffff, RZ, 0xc0, !PT ;  /* 0x7fffffff05ff7812 */ /* 0x000fe2000780c0ff */
[----:B------:R-:W-:-:S06]  /*71b0*/  IMAD.MOV.U32 R3, RZ, RZ, 0x7ff00000 ;  /* 0x7ff00000ff037424 */ /* 0x000fcc00078e00ff */
[----:B------:R-:W-:-:S10]  /*71c0*/  DFMA R2, R4, R2, +INF ;  /* 0x7ff000000402742b */ /* 0x000fd40000000002 */
[----:B------:R-:W-:Y:S02]  /*71d0*/  FSEL R4, R2, RZ, P0 ;  /* 0x000000ff02047208 */ /* 0x000fe40000000000 */
[----:B------:R-:W-:-:S07]  /*71e0*/  FSEL R5, R3, -QNAN , P0 ;  /* 0xfff0000003057808 */ /* 0x000fce0000000000 */
.L_x_40:
[----:B------:R-:W-:Y:S01]  /*71f0*/  DADD R8, -RZ, -R4 ;  /* 0x00000000ff087229 */ /* 0x000fe20000000904 */
[----:B------:R-:W-:-:S05]  /*7200*/  IMAD.MOV.U32 R2, RZ, RZ, RZ ;  /* 0x000000ffff027224 */ /* 0x000fca00078e00ff */
[----:B------:R-:W0:Y:S04]  /*7210*/  MUFU.RSQ64H R3, R9 ;  /* 0x0000000900037308 */ /* 0x000e280000001c00 */
[----:B------:R-:W-:-:S05]  /*7220*/  VIADD R0, R9, 0xfff00000 ;  /* 0xfff0000009007836 */ /* 0x000fca0000000000 */
[----:B------:R-:W-:Y:S01]  /*7230*/  ISETP.GE.U32.AND P0, PT, R0, 0x7fe00000, PT ;  /* 0x7fe000000000780c */ /* 0x000fe20003f06070 */
[----:B0-----:R-:W-:-:S08]  /*7240*/  DMUL R6, R2, R2 ;  /* 0x0000000202067228 */ /* 0x001fd00000000000 */
[----:B------:R-:W-:Y:S01]  /*7250*/  DFMA R6, -R6, -R4, 1 ;  /* 0x3ff000000606742b */ /* 0x000fe20000000904 */
[----:B------:R-:W-:Y:S02]  /*7260*/  IMAD.MOV.U32 R4, RZ, RZ, 0x0 ;  /* 0x00000000ff047424 */ /* 0x000fe400078e00ff */
[----:B------:R-:W-:-:S06]  /*7270*/  IMAD.MOV.U32 R5, RZ, RZ, 0x3fd80000 ;  /* 0x3fd80000ff057424 */ /* 0x000fcc00078e00ff */
[----:B------:R-:W-:Y:S02]  /*7280*/  DFMA R4, R6, R4, 0.5 ;  /* 0x3fe000000604742b */ /* 0x000fe40000000004 */
[----:B------:R-:W-:-:S08]  /*7290*/  DMUL R6, R2, R6 ;  /* 0x0000000602067228 */ /* 0x000fd00000000000 */
[----:B------:R-:W-:Y:S01]  /*72a0*/  DFMA R2, R4, R6, R2 ;  /* 0x000000060402722b */ /* 0x000fe20000000002 */
[----:B------:R-:W-:Y:S10]  /*72b0*/  @!P0 BRA `(.L_x_41) ;  /* 0x0000000000088947 */ /* 0x000ff40003800000 */
[----:B------:R-:W-:-:S07]  /*72c0*/  MOV R0, 0x72e0 ;  /* 0x000072e000007802 */ /* 0x000fce0000000f00 */
[----:B------:R-:W-:Y:S05]  /*72d0*/  CALL.REL.NOINC `($__internal_2_$__cuda_sm20_drsqrt_f64_slowpath_v2) ;  /* 0x0000019800a47944 */ /* 0x000fea0003c00000 */
.L_x_41:
[----:B------:R-:W-:Y:S01]  /*72e0*/  UMOV UR4, 0xc30baa54 ;  /* 0xc30baa5400047882 */ /* 0x000fe20000000000 */
[----:B------:R-:W-:Y:S01]  /*72f0*/  UMOV UR5, 0x3ff59895 ;  /* 0x3ff5989500057882 */ /* 0x000fe20000000000 */
[----:B------:R-:W-:Y:S01]  /*7300*/  IMAD.MOV.U32 R6, RZ, RZ, 0x1 ;  /* 0x00000001ff067424 */ /* 0x000fe200078e00ff */
        /* <DEDUP_REMOVED lines=15> */
[----:B------:R-:W-:Y:S01]  /*7400*/  DMUL R10, R4, R2 ;  /* 0x00000002040a7228 */ /* 0x000fe20000000000 */
[----:B------:R-:W-:Y:S02]  /*7410*/  IMAD.MOV.U32 R4, RZ, RZ, -0x69b1da64 ;  /* 0x964e259cff047424 */ /* 0x000fe400078e00ff */
[----:B------:R-:W-:-:S03]  /*7420*/  IMAD.MOV.U32 R5, RZ, RZ, 0x3ffa2013 ;  /* 0x3ffa2013ff057424 */ /* 0x000fc600078e00ff */
[----:B------:R-:W0:Y:S03]  /*7430*/  MUFU.RCP64H R7, R11 ;  /* 0x0000000b00077308 */ /* 0x000e260000001800 */
[----:B------:R-:W-:Y:S01]  /*7440*/  DFMA R4, R2, UR4, R4 ;  /* 0x0000000402047c2b */ /* 0x000fe20008000004 */
        /* <DEDUP_REMOVED lines=10> */
[----:B------:R-:W-:-:S03]  /*74f0*/  DFMA R12, R4, R2, UR4 ;  /* 0x00000004040c7e2b */ /* 0x000fc60008000002 */
[----:B------:R-:W-:-:S07]  /*7500*/  DFMA R8, R6, R8, R6 ;  /* 0x000000080608722b */ /* 0x000fce0000000006 */
[----:B------:R-:W-:Y:S01]  /*7510*/  FSETP.GEU.AND P1, PT, |R13|, 6.5827683646048100446e-37, PT ;  /* 0x036000000d00780b */ /* 0x000fe20003f2e200 */
        /* <DEDUP_REMOVED lines=10> */
[----:B------:R-:W-:-:S07]  /*75c0*/  IMAD.MOV.U32 R2, RZ, RZ, R0 ;  /* 0x000000ffff027224 */ /* 0x000fce00078e0000 */
.L_x_38:
[----:B------:R-:W0:Y:S01]  /*75d0*/  LDC R0, c[0x0][0x384] ;  /* 0x0000e100ff007b82 */ /* 0x000e220000000800 */
[----:B------:R-:W-:-:S07]  /*75e0*/  DADD R4, -RZ, -R2 ;  /* 0x00000000ff047229 */ /* 0x000fce0000000902 */
[----:B------:R-:W1:Y:S01]  /*75f0*/  LDC.64 R6, c[0x0][0x390] ;  /* 0x0000e400ff067b82 */ /* 0x000e620000000a00 */
[----:B0-----:R-:W-:-:S04]  /*7600*/  ISETP.GT.AND P0, PT, R0, 0x3fefffff, PT ;  /* 0x3fefffff0000780c */ /* 0x001fc80003f04270 */
[----:B------:R-:W-:Y:S02]  /*7610*/  FSEL R2, R4, R2, P0 ;  /* 0x0000000204027208 */ /* 0x000fe40000000000 */
[----:B------:R-:W-:-:S05]  /*7620*/  FSEL R3, R5, R3, P0 ;  /* 0x0000000305037208 */ /* 0x000fca0000000000 */
[----:B-1----:R-:W-:Y:S01]  /*7630*/  STG.E.64 desc[UR8][R6.64], R2 ;  /* 0x0000000206007986 */ /* 0x002fe2000c101b08 */
[----:B------:R-:W-:Y:S05]  /*7640*/  EXIT ;  /* 0x000000000000794d */ /* 0x000fea0003800000 */
.L_x_244:
[----:B------:R-:W0:Y:S01]  /*7650*/  LDC.64 R2, c[0x0][0x380] ;  /* 0x0000e000ff027b82 */ /* 0x000e220000000a00 */
[----:B------:R-:W-:Y:S01]  /*7660*/  IMAD.MOV.U32 R4, RZ, RZ, -0x24b905a1 ;  /* 0xdb46fa5fff047424 */ /* 0x000fe200078e00ff */
[----:B------:R-:W-:Y:S01]  /*7670*/  UMOV UR4, 0xfba6f279 ;  /* 0xfba6f27900047882 */ /* 0x000fe20000000000 */
[----:B------:R-:W-:Y:S01]  /*7680*/  IMAD.MOV.U32 R5, RZ, RZ, 0x3d47088f ;  /* 0x3d47088fff057424 */ /* 0x000fe200078e00ff */
[----:B------:R-:W-:Y:S01]  /*7690*/  UMOV UR5, 0x3cf0679a ;  /* 0x3cf0679a00057882 */ /* 0x000fe20000000000 */
[----:B------:R-:W-:Y:S02]  /*76a0*/  IMAD.MOV.U32 R10, RZ, RZ, -0x7649667 ;  /* 0xf89b6999ff0a7424 */ /* 0x000fe400078e00ff */
[----:B------:R-:W-:Y:S01]  /*76b0*/  IMAD.MOV.U32 R11, RZ, RZ, 0x3e928a27 ;  /* 0x3e928a27ff0b7424 */ /* 0x000fe200078e00ff */
[----:B------:R-:W1:Y:S01]  /*76c0*/  LDC R13, c[0x0][0x384] ;  /* 0x0000e100ff0d7b82 */ /* 0x000e620000000800 */
[----:B0-----:R-:W-:Y:S01]  /*76d0*/  DFMA R4, |R2|, -UR4, R4 ;  /* 0x8000000402047c2b */ /* 0x001fe20008000204 */
[----:B------:R-:W-:Y:S01]  /*76e0*/  UMOV UR4, 0xb976a9b2 ;  /* 0xb976a9b200047882 */ /* 0x000fe20000000000 */
[----:B------:R-:W-:-:S06]  /*76f0*/  UMOV UR5, 0x3d8df9f9 ;  /* 0x3d8df9f900057882 */ /* 0x000fcc0000000000 */
[----:B------:R-:W-:Y:S01]  /*7700*/  DFMA R4, R4, |R2|, -UR4 ;  /* 0x8000000404047e2b */ /* 0x000fe20008000402 */
[----:B------:R-:W-:Y:S01]  /*7710*/  UMOV UR4, 0x590cc332 ;  /* 0x590cc33200047882 */ /* 0x000fe20000000000 */
[----:B------:R-:W-:-:S06]  /*7720*/  UMOV UR5, 0x3dc7f1f5 ;  /* 0x3dc7f1f500057882 */ /* 0x000fcc0000000000 */
[----:B------:R-:W-:Y:S01]  /*7730*/  DFMA R4, R4, |R2|, UR4 ;  /* 0x0000000404047e2b */ /* 0x000fe20008000402 */
        /* <DEDUP_REMOVED lines=62> */
[----:B------:R-:W-:-:S06]  /*7b20*/  DFMA R8, R6, |R2|, |R2| ;  /* 0x400000020608722b */ /* 0x000fcc0000000402 */
[----:B------:R-:W0:Y:S02]  /*7b30*/  F2F.F32.F64 R0, R8 ;  /* 0x0000000800007310 */ /* 0x000e240000301000 */
[----:B0-----:R-:W-:-:S06]  /*7b40*/  FMUL R0, R0, -1.4426950216293334961 ;  /* 0xbfb8aa3b00007820 */ /* 0x001fcc0000400000 */
[----:B------:R-:W0:Y:S08]  /*7b50*/  FRND R0, R0 ;  /* 0x0000000000007307 */ /* 0x000e300000201000 */
[----:B0-----:R0:W2:Y:S08]  /*7b60*/  F2F.F64.F32 R4, R0 ;  /* 0x0000000000047310 */ /* 0x0010b00000201800 */
[----:B0-----:R-:W0:Y:S01]  /*7b70*/  MUFU.EX2 R0, R0 ;  /* 0x0000000000007308 */ /* 0x001e220000000800 */
[----:B--2---:R-:W-:Y:S01]  /*7b80*/  DFMA R4, R4, -UR4, -R8 ;  /* 0x8000000404047c2b */ /* 0x004fe20008000808 */
[----:B------:R-:W-:Y:S01]  /*7b90*/  UMOV UR4, 0xa4741b81 ;  /* 0xa4741b8100047882 */ /* 0x000fe20000000000 */
[----:B------:R-:W-:Y:S01]  /*7ba0*/  UMOV UR5, 0x3e5ae904 ;  /* 0x3e5ae90400057882 */ /* 0x000fe20000000000 */
[----:B------:R-:W-:-:S05]  /*7bb0*/  DADD R8, -R8, |R2| ;  /* 0x0000000008087229 */ /* 0x000fca0000000502 */
[----:B------:R-:W-:Y:S01]  /*7bc0*/  DFMA R10, R4, UR4, R10 ;  /* 0x00000004040a7c2b */ /* 0x000fe2000800000a */
[----:B------:R-:W-:Y:S01]  /*7bd0*/  UMOV UR4, 0x15ff7e07 ;  /* 0x15ff7e0700047882 */ /* 0x000fe20000000000 */
[----:B------:R-:W-:Y:S01]  /*7be0*/  UMOV UR5, 0x3ec71de7 ;  /* 0x3ec71de700057882 */ /* 0x000fe20000000000 */
[----:B------:R-:W-:Y:S01]  /*7bf0*/  DFMA R8, R6, |R2|, R8 ;  /* 0x400000020608722b */ /* 0x000fe20000000008 */
[----:B0-----:R-:W0:Y:S04]  /*7c00*/  F2F.F64.F32 R6, R0 ;  /* 0x0000000000067310 */ /* 0x001e280000201800 */
        /* <DEDUP_REMOVED lines=24> */
[----:B------:R-:W-:-:S04]  /*7d90*/  DSETP.GE.AND P0, PT, |R2|, UR4, PT ;  /* 0x0000000402007e2a */ /* 0x000fc8000bf06200 */
[----:B------:R-:W-:-:S08]  /*7da0*/  DMUL R10, R4, R10 ;  /* 0x0000000a040a7228 */ /* 0x000fd00000000000 */
[----:B------:R-:W-:Y:S02]  /*7db0*/  DFMA R8, R4, R10, -R8 ;  /* 0x0000000a0408722b */ /* 0x000fe40000000808 */
[----:B0-----:R-:W-:-:S06]  /*7dc0*/  DADD R10, -R6, 1 ;  /* 0x3ff00000060a7429 */ /* 0x001fcc0000000100 */
[----:B------:R-:W-:Y:S01]  /*7dd0*/  DADD R8, R4, R8 ;  /* 0x0000000004087229 */ /* 0x000fe20000000008 */
[----:B------:R-:W0:Y:S07]  /*7de0*/  LDC.64 R4, c[0x0][0x390] ;  /* 0x0000e400ff047b82 */ /* 0x000e2e0000000a00 */
[----:B------:R-:W-:-:S10]  /*7df0*/  DFMA R8, -R8, R6, R10 ;  /* 0x000000060808722b */ /* 0x000fd4000000010a */
[----:B------:R-:W-:Y:S02]  /*7e00*/  FSEL R2, R9, 1.875, !P0 ;  /* 0x3ff0000009027808 */ /* 0x000fe40004000000 */
[----:B------:R-:W-:Y:S02]  /*7e10*/  FSEL R8, R8, RZ, !P0 ;  /* 0x000000ff08087208 */ /* 0x000fe40004000000 */
[----:B-1----:R-:W-:-:S05]  /*7e20*/  LOP3.LUT R9, R2, 0x80000000, R13, 0xb8, !PT ;  /* 0x8000000002097812 */ /* 0x002fca00078eb80d */
[----:B0-----:R-:W-:Y:S01]  /*7e30*/  STG.E.64 desc[UR8][R4.64], R8 ;  /* 0x0000000804007986 */ /* 0x001fe2000c101b08 */
[----:B------:R-:W-:Y:S05]  /*7e40*/  EXIT ;  /* 0x000000000000794d */ /* 0x000fea0003800000 */
.L_x_245:
[----:B------:R-:W0:Y:S02]  /*7e50*/  LDC R0, c[0x0][0x384] ;  /* 0x0000e100ff007b82 */ /* 0x000e240000000800 */
[----:B0-----:R-:W-:-:S04]  /*7e60*/  LOP3.LUT R3, R0, 0x7fffffff, RZ, 0xc0, !PT ;  /* 0x7fffffff00037812 */ /* 0x001fc800078ec0ff */
[----:B------:R-:W-:-:S13]  /*7e70*/  ISETP.GT.U32.AND P0, PT, R3, 0x7fefffff, PT ;  /* 0x7fefffff0300780c */ /* 0x000fda0003f04070 */
[----:B------:R-:W-:Y:S05]  /*7e80*/  @P0 BRA `(.L_x_42) ;  /* 0x0000000800740947 */ /* 0x000fea0003800000 */
[----:B------:R-:W0:Y:S01]  /*7e90*/  LDCU UR4, c[0x0][0x380] ;  /* 0x00007000ff0477ac */ /* 0x000e220008000800 */
[----:B------:R-:W-:Y:S01]  /*7ea0*/  IMAD.MOV.U32 R8, RZ, RZ, RZ ;  /* 0x000000ffff087224 */ /* 0x000fe200078e00ff */
[----:B------:R-:W-:Y:S01]  /*7eb0*/  ISETP.GT.U32.AND P0, PT, R3, 0x403b4000, PT ;  /* 0x403b40000300780c */ /* 0x000fe20003f04070 */
[----:B------:R-:W-:Y:S01]  /*7ec0*/  IMAD.MOV.U32 R12, RZ, RZ, 0x652b82fe ;  /* 0x652b82feff0c7424 */ /* 0x000fe200078e00ff */
[----:B------:R-:W-:Y:S01]  /*7ed0*/  UMOV UR5, 0x3df8774a ;  /* 0x3df8774a00057882 */ /* 0x000fe20000000000 */
[----:B------:R-:W-:Y:S02]  /*7ee0*/  IMAD.MOV.U32 R13, RZ, RZ, 0x3ff71547 ;  /* 0x3ff71547ff0d7424 */ /* 0x000fe400078e00ff */
[----:B------:R-:W-:Y:S02]  /*7ef0*/  IMAD.MOV.U32 R18, RZ, RZ, 0x0 ;  /* 0x00000000ff127424 */ /* 0x000fe400078e00ff */
[----:B------:R-:W-:Y:S02]  /*7f00*/  IMAD.MOV.U32 R19, RZ, RZ, 0x3ff00000 ;  /* 0x3ff00000ff137424 */ /* 0x000fe400078e00ff */
[----:B0-----:R-:W-:Y:S01]  /*7f10*/  IMAD.U32 R2, RZ, RZ, UR4 ;  /* 0x00000004ff027e24 */ /* 0x001fe2000f8e00ff */
[----:B------:R-:W-:-:S05]  /*7f20*/  UMOV UR4, 0xd4e0bfd7 ;  /* 0xd4e0bfd700047882 */ /* 0x000fca0000000000 */
[----:B------:R-:W-:-:S06]  /*7f30*/  DADD R6, R2, 4 ;  /* 0x4010000002067429 */ /* 0x000fcc0000000000 */
[----:B------:R-:W0:Y:S02]  /*7f40*/  MUFU.RCP64H R9, R7 ;  /* 0x0000000700097308 */ /* 0x000e240000001800 */
[----:B0-----:R-:W-:Y:S01]  /*7f50*/  DFMA R4, -R6, R8, 1 ;  /* 0x3ff000000604742b */ /* 0x001fe20000000108 */
[----:B------:R-:W-:Y:S02]  /*7f60*/  IMAD.MOV.U32 R6, RZ, RZ, -0x2fc2cd8 ;  /* 0xfd03d328ff067424 */ /* 0x000fe400078e00ff */
[----:B------:R-:W-:-:S05]  /*7f70*/  IMAD.MOV.U32 R7, RZ, RZ, 0x3e44e1c6 ;  /* 0x3e44e1c6ff077424 */ /* 0x000fca00078e00ff */
[----:B------:R-:W-:Y:S02]  /*7f80*/  DFMA R10, R4, R4, R4 ;  /* 0x00000004040a722b */ /* 0x000fe40000000004 */
[----:B------:R-:W-:-:S06]  /*7f90*/  DADD R4, R2, -4 ;  /* 0xc010000002047429 */ /* 0x000fcc0000000000 */
[----:B------:R-:W-:-:S08]  /*7fa0*/  DFMA R10, R8, R10, R8 ;  /* 0x0000000a080a722b */ /* 0x000fd00000000008 */
[----:B------:R-:W-:-:S08]  /*7fb0*/  DMUL R4, R4, R10 ;  /* 0x0000000a04047228 */ /* 0x000fd00000000000 */
[----:B------:R-:W-:-:S08]  /*7fc0*/  DADD R8, R4, 1 ;  /* 0x3ff0000004087429 */ /* 0x000fd00000000000 */
[----:B------:R-:W-:-:S08]  /*7fd0*/  DFMA R8, R8, -4, R2 ;  /* 0xc01000000808782b */ /* 0x000fd00000000002 */
[----:B------:R-:W-:-:S08]  /*7fe0*/  DFMA R8, R2, -R4, R8 ;  /* 0x800000040208722b */ /* 0x000fd00000000008 */
[----:B------:R-:W-:-:S08]  /*7ff0*/  DFMA R4, R10, R8, R4 ;  /* 0x000000080a04722b */ /* 0x000fd00000000004 */
[----:B------:R-:W-:Y:S01]  /*8000*/  DFMA R6, R4, -UR4, -R6 ;  /* 0x8000000404067c2b */ /* 0x000fe20008000806 */
        /* <DEDUP_REMOVED lines=22> */
[----:B------:R-:W-:Y:S01]  /*8170*/  DMUL R6, R2, -R2 ;  /* 0x8000000202067228 */ /* 0x000fe20000000000 */
[----:B------:R-:W-:-:S05]  /*8180*/  UMOV UR5, 0x3ef995b4 ;  /* 0x3ef995b400057882 */ /* 0x000fca0000000000 */
[----:B------:R-:W-:Y:S01]  /*8190*/  DFMA R10, R4, R8, -UR4 ;  /* 0x80000004040a7e2b */ /* 0x000fe20008000008 */
[----:B------:R-:W-:Y:S01]  /*81a0*/  UMOV UR4, 0xcf0a29b2 ;  /* 0xcf0a29b200047882 */ /* 0x000fe20000000000 */
[----:B------:R-:W-:Y:S01]  /*81b0*/  DFMA R8, R6, R12, 6.75539944105574400000e+15 ;  /* 0x433800000608742b */ /* 0x000fe2000000000c */
[----:B------:R-:W-:-:S05]  /*81c0*/  UMOV UR5, 0x3f23be27 ;  /* 0x3f23be2700057882 */ /* 0x000fca0000000000 */
[----:B------:R-:W-:Y:S01]  /*81d0*/  DFMA R10, R4, R10, UR4 ;  /* 0x00000004040a7e2b */ /* 0x000fe2000800000a */
[----:B------:R-:W-:Y:S01]  /*81e0*/  UMOV UR4, 0x3e81672e ;  /* 0x3e81672e00047882 */ /* 0x000fe20000000000 */
[----:B------:R-:W-:Y:S01]  /*81f0*/  DADD R14, R8, -6.75539944105574400000e+15 ;  /* 0xc3380000080e7429 */ /* 0x000fe20000000000 */
[----:B------:R-:W-:Y:S01]  /*8200*/  UMOV UR5, 0x3f2a1def ;  /* 0x3f2a1def00057882 */ /* 0x000fe20000000000 */
[----:B------:R-:W-:-:S04]  /*8210*/  LEA.HI R9, R8, R8, RZ, 0x1 ;  /* 0x0000000808097211 */ /* 0x000fc800078f08ff */
[----:B------:R-:W-:Y:S01]  /*8220*/  DFMA R10, R4, R10, -UR4 ;  /* 0x80000004040a7e2b */ /* 0x000fe2000800000a */
[----:B------:R-:W-:Y:S01]  /*8230*/  UMOV UR4, 0xfefa39ef ;  /* 0xfefa39ef00047882 */ /* 0x000fe20000000000 */
[----:B------:R-:W-:Y:S01]  /*8240*/  UMOV UR5, 0x3fe62e42 ;  /* 0x3fe62e4200057882 */ /* 0x000fe20000000000 */
[----:B------:R-:W-:Y:S01]  /*8250*/  SHF.R.S32.HI R9, RZ, 0x1, R9 ;  /* 0x00000001ff097819 */ /* 0x000fe20000011409 */
[--C-:B------:R-:W-:Y:S01]  /*8260*/  DFMA R16, R14, -UR4, R6.reuse ;  /* 0x800000040e107c2b */ /* 0x100fe20008000006 */
[----:B------:R-:W-:Y:S01]  /*8270*/  UMOV UR4, 0xe68c1713 ;  /* 0xe68c171300047882 */ /* 0x000fe20000000000 */
[----:B------:R-:W-:Y:S01]  /*8280*/  UMOV UR5, 0x3f48d4ab ;  /* 0x3f48d4ab00057882 */ /* 0x000fe20000000000 */
[----:B------:R-:W-:Y:S01]  /*8290*/  DFMA R6, -R2, R2, -R6 ;  /* 0x000000020206722b */ /* 0x000fe20000000906 */
[----:B------:R-:W-:Y:S01]  /*82a0*/  IMAD.IADD R8, R8, 0x1, -R9 ;  /* 0x0000000108087824 */ /* 0x000fe200078e0a09 */
[----:B------:R-:W-:Y:S01]  /*82b0*/  DFMA R12, R4, R10, -UR4 ;  /* 0x80000004040c7e2b */ /* 0x000fe2000800000a */
[----:B------:R-:W-:Y:S01]  /*82c0*/  UMOV UR4, 0x3b39803f ;  /* 0x3b39803f00047882 */ /* 0x000fe20000000000 */
[----:B------:R-:W-:-:S02]  /*82d0*/  UMOV UR5, 0x3c7abc9e ;  /* 0x3c7abc9e00057882 */ /* 0x000fc40000000000 */
[----:B------:R-:W-:Y:S01]  /*82e0*/  DFMA R10, R14, -UR4, R16 ;  /* 0x800000040e0a7c2b */ /* 0x000fe20008000010 */
[----:B------:R-:W-:Y:S01]  /*82f0*/  UMOV UR4, 0x210dd6b4 ;  /* 0x210dd6b400047882 */ /* 0x000fe20000000000 */
[----:B------:R-:W-:Y:S01]  /*8300*/  UMOV UR5, 0x3f749c67 ;  /* 0x3f749c6700057882 */ /* 0x000fe20000000000 */
[----:B------:R-:W-:Y:S01]  /*8310*/  IMAD.MOV.U32 R14, RZ, RZ, -0x35dec16 ;  /* 0xfca213eaff0e7424 */ /* 0x000fe200078e00ff */
[----:B------:R-:W-:Y:S01]  /*8320*/  DFMA R12, R4, R12, UR4 ;  /* 0x00000004040c7e2b */ /* 0x000fe2000800000c */
[----:B------:R-:W-:Y:S01]  /*8330*/  IMAD.MOV.U32 R15, RZ, RZ, 0x3e928af3 ;  /* 0x3e928af3ff0f7424 */ /* 0x000fe200078e00ff */
[----:B------:R-:W-:Y:S01]  /*8340*/  UMOV UR4, 0x69ce2bdf ;  /* 0x69ce2bdf00047882 */ /* 0x000fe20000000000 */
[----:B------:R-:W-:-:S04]  /*8350*/  UMOV UR5, 0x3e5ade15 ;  /* 0x3e5ade1500057882 */ /* 0x000fc80000000000 */
[----:B------:R-:W-:Y:S01]  /*8360*/  DFMA R14, R10, UR4, R14 ;  /* 0x000000040a0e7c2b */ /* 0x000fe2000800000e */
[----:B------:R-:W-:Y:S01]  /*8370*/  UMOV UR4, 0x8568e357 ;  /* 0x8568e35700047882 */ /* 0x000fe20000000000 */
[----:B------:R-:W-:Y:S02]  /*8380*/  UMOV UR5, 0x3f909623 ;  /* 0x3f90962300057882 */ /* 0x000fe40000000000 */
[----:B------:R-:W-:Y:S01]  /*8390*/  DFMA R12, R4, R12, -UR4 ;  /* 0x80000004040c7e2b */ /* 0x000fe2000800000c */
[----:B------:R-:W-:Y:S01]  /*83a0*/  UMOV UR4, 0x62401315 ;  /* 0x6240131500047882 */ /* 0x000fe20000000000 */
[----:B------:R-:W-:Y:S02]  /*83b0*/  UMOV UR5, 0x3ec71dee ;  /* 0x3ec71dee00057882 */ /* 0x000fe40000000000 */
[----:B------:R-:W-:Y:S01]  /*83c0*/  DFMA R14, R10, R14, UR4 ;  /* 0x000000040a0e7e2b */ /* 0x000fe2000800000e */
[----:B------:R-:W-:Y:S01]  /*83d0*/  UMOV UR4, 0xdf8c2dc9 ;  /* 0xdf8c2dc900047882 */ /* 0x000fe20000000000 */
[----:B------:R-:W-:-:S02]  /*83e0*/  UMOV UR5, 0x3fa3079e ;  /* 0x3fa3079e00057882 */ /* 0x000fc40000000000 */
[----:B------:R-:W-:Y:S01]  /*83f0*/  DFMA R12, R4, R12, UR4 ;  /* 0x00000004040c7e2b */ /* 0x000fe2000800000c */
[----:B------:R-:W-:Y:S01]  /*8400*/  UMOV UR4, 0x7c89eb71 ;  /* 0x7c89eb7100047882 */ /* 0x000fe20000000000 */
[----:B------:R-:W-:Y:S02]  /*8410*/  UMOV UR5, 0x3efa0199 ;  /* 0x3efa019900057882 */ /* 0x000fe40000000000 */
[----:B------:R-:W-:Y:S01]  /*8420*/  DFMA R16, R10, R14, UR4 ;  /* 0x000000040a107e2b */ /* 0x000fe2000800000e */
[----:B------:R-:W-:Y:S01]  /*8430*/  UMOV UR4, 0xdff601fc ;  /* 0xdff601fc00047882 */ /* 0x000fe20000000000 */
[----:B------:R-:W-:Y:S01]  /*8440*/  UMOV UR5, 0x3fb0fb06 ;  /* 0x3fb0fb0600057882 */ /* 0x000fe20000000000 */
[----:B------:R-:W-:Y:S02]  /*8450*/  DFMA R14, R2, 2, R18 ;  /* 0x40000000020e782b */ /* 0x000fe40000000012 */
[----:B------:R-:W-:Y:S01]  /*8460*/  DFMA R12, R4, R12, -UR4 ;  /* 0x80000004040c7e2b */ /* 0x000fe2000800000c */
        /* <DEDUP_REMOVED lines=8> */
[----:B------:R-:W0:Y:S01]  /*84f0*/  MUFU.RCP64H R13, R15 ;  /* 0x0000000f000d7308 */ /* 0x000e220000001800 */
[----:B------:R-:W-:Y:S01]  /*8500*/  DFMA R18, R10, R18, UR4 ;  /* 0x000000040a127e2b */ /* 0x000fe20008000012 */
[----:B------:R-:W-:Y:S01]  /*8510*/  UMOV UR4, 0x3c3db8c6 ;  /* 0x3c3db8c600047882 */ /* 0x000fe20000000000 */
[----:B------:R-:W-:Y:S01]  /*8520*/  UMOV UR5, 0x3fb9ddb2 ;  /* 0x3fb9ddb200057882 */ /* 0x000fe20000000000 */
[----:B------:R-:W-:Y:S01]  /*8530*/  IMAD.MOV.U32 R12, RZ, RZ, RZ ;  /* 0x000000ffff0c7224 */ /* 0x000fe200078e00ff */
        /* <DEDUP_REMOVED lines=8> */
[----:B------:R-:W-:Y:S02]  /*85c0*/  UMOV UR5, 0x3fa55555 ;  /* 0x3fa5555500057882 */ /* 0x000fe40000000000 */
[----:B------:R-:W-:Y:S01]  /*85d0*/  DFMA R20, R10, R20, UR4 ;  /* 0x000000040a147e2b */ /* 0x000fe20008000014 */
[----:B------:R-:W-:Y:S01]  /*85e0*/  UMOV UR4, 0xf66fb6d6 ;  /* 0xf66fb6d600047882 */ /* 0x000fe20000000000 */
[----:B------:R-:W-:Y:S01]  /*85f0*/  UMOV UR5, 0x3f8f7f5d ;  /* 0x3f8f7f5d00057882 */ /* 0x000fe20000000000 */
[----:B0-----:R-:W-:-:S02]  /*8600*/  DFMA R18, -R14, R12, 1 ;  /* 0x3ff000000e12742b */ /* 0x001fc4000000010c */
[----:B------:R-:W-:Y:S01]  /*8610*/  DFMA R16, R4, R16, UR4 ;  /* 0x0000000404107e2b */ /* 0x000fe20008000010 */
[----:B------:R-:W-:Y:S01]  /*8620*/  UMOV UR4, 0x55555511 ;  /* 0x5555551100047882 */ /* 0x000fe20000000000 */
[----:B------:R-:W-:Y:S02]  /*8630*/  UMOV UR5, 0x3fc55555 ;  /* 0x3fc5555500057882 */ /* 0x000fe40000000000 */
[----:B------:R-:W-:Y:S01]  /*8640*/  DFMA R20, R10, R20, UR4 ;  /* 0x000000040a147e2b */ /* 0x000fe20008000014 */
[----:B------:R-:W-:Y:S01]  /*8650*/  UMOV UR4, 0xd154a29d ;  /* 0xd154a29d00047882 */ /* 0x000fe20000000000 */
[----:B------:R-:W-:Y:S01]  /*8660*/  UMOV UR5, 0x3fc1df1a ;  /* 0x3fc1df1a00057882 */ /* 0x000fe20000000000 */
[----:B------:R-:W-:Y:S02]  /*8670*/  DFMA R18, R18, R18, R18 ;  /* 0x000000121212722b */ /* 0x000fe40000000012 */
[----:B------:R-:W-:Y:S01]  /*8680*/  DFMA R14, R4, R16, -UR4 ;  /* 0x80000004040e7e2b */ /* 0x000fe20008000010 */
[----:B------:R-:W-:Y:S01]  /*8690*/  UMOV UR4, 0xb ;  /* 0x0000000b00047882 */ /* 0x000fe20000000000 */
[----:B------:R-:W-:-:S02]  /*86a0*/  UMOV UR5, 0x3fe00000 ;  /* 0x3fe0000000057882 */ /* 0x000fc40000000000 */
[----:B------:R-:W-:Y:S01]  /*86b0*/  DFMA R20, R10, R20, UR4 ;  /* 0x000000040a147e2b */ /* 0x000fe20008000014 */
[----:B------:R-:W-:Y:S01]  /*86c0*/  UMOV UR4, 0x16e9fd7f ;  /* 0x16e9fd7f00047882 */ /* 0x000fe20000000000 */
[----:B------:R-:W-:Y:S01]  /*86d0*/  UMOV UR5, 0x3ff3ba59 ;  /* 0x3ff3ba5900057882 */ /* 0x000fe20000000000 */
[----:B------:R-:W-:Y:S02]  /*86e0*/  DFMA R12, R12, R18, R12 ;  /* 0x000000120c0c722b */ /* 0x000fe4000000000c */
[----:B------:R-:W-:-:S03]  /*86f0*/  DFMA R14, R4, R14, UR4 ;  /* 0x00000004040e7e2b */ /* 0x000fc6000800000e */
[----:B------:R-:W-:-:S05]  /*8700*/  DFMA R20, R10, R20, 1 ;  /* 0x3ff000000a14742b */ /* 0x000fca0000000014 */
[----:B------:R-:W-:-:S03]  /*8710*/  DMUL R4, R14, R12 ;  /* 0x0000000c0e047228 */ /* 0x000fc60000000000 */
[----:B------:R-:W-:-:S05]  /*8720*/  DFMA R20, R10, R20, 1 ;  /* 0x3ff000000a14742b */ /* 0x000fca0000000014 */
[----:B------:R-:W-:-:S05]  /*8730*/  DMUL R10, R4, -2 ;  /* 0xc0000000040a7828 */ /* 0x000fca0000000000 */
[----:B------:R-:W-:Y:S01]  /*8740*/  IMAD R21, R9, 0x100000, R21 ;  /* 0x0010000009157824 */ /* 0x000fe200078e0215 */
[----:B------:R-:W-:Y:S01]  /*8750*/  LEA R9, R8, 0x3ff00000, 0x14 ;  /* 0x3ff0000008097811 */ /* 0x000fe200078ea0ff */
[----:B------:R-:W-:Y:S01]  /*8760*/  IMAD.MOV.U32 R8, RZ, RZ, RZ ;  /* 0x000000ffff087224 */ /* 0x000fe200078e00ff */
[----:B------:R-:W-:-:S05]  /*8770*/  DFMA R10, R2, R10, R14 ;  /* 0x0000000a020a722b */ /* 0x000fca000000000e */
[----:B------:R-:W-:-:S03]  /*8780*/  DMUL R8, R20, R8 ;  /* 0x0000000814087228 */ /* 0x000fc60000000000 */
[----:B------:R-:W-:-:S05]  /*8790*/  DADD R10, -R4, R10 ;  /* 0x00000000040a7229 */ /* 0x000fca000000010a */
[----:B------:R-:W-:Y:S02]  /*87a0*/  DFMA R6, R8, R6, R8 ;  /* 0x000000060806722b */ /* 0x000fe40000000008 */
[----:B------:R-:W0:Y:S01]  /*87b0*/  LDC.64 R8, c[0x0][0x390] ;  /* 0x0000e400ff087b82 */ /* 0x000e220000000a00 */
[----:B------:R-:W-:-:S08]  /*87c0*/  DFMA R10, R12, R10, R4 ;  /* 0x0000000a0c0a722b */ /* 0x000fd00000000004 */
[----:B------:R-:W-:-:S10]  /*87d0*/  DMUL R6, R10, R6 ;  /* 0x000000060a067228 */ /* 0x000fd40000000000 */
[----:B------:R-:W-:Y:S02]  /*87e0*/  FSEL R4, R6, RZ, !P0 ;  /* 0x000000ff06047208 */ /* 0x000fe40004000000 */
[----:B------:R-:W-:Y:S02]  /*87f0*/  FSEL R5, R7, RZ, !P0 ;  /* 0x000000ff07057208 */ /* 0x000fe40004000000 */
[----:B------:R-:W-:-:S04]  /*8800*/  ISETP.GE.AND P0, PT, R0, RZ, PT ;  /* 0x000000ff0000720c */ /* 0x000fc80003f06270 */
[----:B------:R-:W-:-:S10]  /*8810*/  DADD R2, -R4, 2 ;  /* 0x4000000004027429 */ /* 0x000fd40000000100 */
[----:B------:R-:W-:Y:S02]  /*8820*/  FSEL R2, R2, R4, !P0 ;  /* 0x0000000402027208 */ /* 0x000fe40004000000 */
[----:B------:R-:W-:-:S05]  /*8830*/  FSEL R3, R3, R5, !P0 ;  /* 0x0000000503037208 */ /* 0x000fca0004000000 */
[----:B0-----:R-:W-:Y:S01]  /*8840*/  STG.E.64 desc[UR8][R8.64], R2 ;  /* 0x0000000208007986 */ /* 0x001fe2000c101b08 */
[----:B------:R-:W-:Y:S05]  /*8850*/  EXIT ;  /* 0x000000000000794d */ /* 0x000fea0003800000 */
.L_x_42:
[----:B------:R-:W0:Y:S01]  /*8860*/  LDC.64 R4, c[0x0][0x380] ;  /* 0x0000e000ff047b82 */ /* 0x000e220000000a00 */
[----:B------:R-:W1:Y:S01]  /*8870*/  LDCU UR4, c[0x0][0x380] ;  /* 0x00007000ff0477ac */ /* 0x000e620008000800 */
[----:B------:R-:W-:-:S04]  /*8880*/  ISETP.GE.AND P0, PT, R0, RZ, PT ;  /* 0x000000ff0000720c */ /* 0x000fc80003f06270 */
[----:B------:R-:W-:Y:S02]  /*8890*/  FSEL R9, RZ, 2, P0 ;  /* 0x40000000ff097808 */ /* 0x000fe40000000000 */
[----:B------:R-:W2:Y:S01]  /*88a0*/  LDC.64 R6, c[0x0][0x390] ;  /* 0x0000e400ff067b82 */ /* 0x000ea20000000a00 */
[----:B------:R-:W-:Y:S02]  /*88b0*/  ISETP.NE.AND P0, PT, R3, 0x7ff00000, PT ;  /* 0x7ff000000300780c */ /* 0x000fe40003f05270 */
[----:B-1----:R-:W-:Y:S01]  /*88c0*/  ISETP.NE.AND P1, PT, RZ, UR4, PT ;  /* 0x00000004ff007c0c */ /* 0x002fe2000bf25270 */
[----:B0-----:R-:W-:-:S10]  /*88d0*/  DADD R4, R4, R4 ;  /* 0x0000000004047229 */ /* 0x001fd40000000004 */
[----:B------:R-:W-:Y:S02]  /*88e0*/  FSEL R3, R4, RZ, P1 ;  /* 0x000000ff04037208 */ /* 0x000fe40000800000 */
[-C--:B------:R-:W-:Y:S02]  /*88f0*/  FSEL R9, R9, R5.reuse, !P1 ;  /* 0x0000000509097208 */ /* 0x080fe40004800000 */
[----:B------:R-:W-:Y:S02]  /*8900*/  FSEL R2, R3, R4, !P0 ;  /* 0x0000000403027208 */ /* 0x000fe40004000000 */
[----:B------:R-:W-:-:S05]  /*8910*/  FSEL R3, R9, R5, !P0 ;  /* 0x0000000509037208 */ /* 0x000fca0004000000 */
[----:B--2---:R-:W-:Y:S01]  /*8920*/  STG.E.64 desc[UR8][R6.64], R2 ;  /* 0x0000000206007986 */ /* 0x004fe2000c101b08 */
[----:B------:R-:W-:Y:S05]  /*8930*/  EXIT ;  /* 0x000000000000794d */ /* 0x000fea0003800000 */
.L_x_35:
[----:B------:R-:W-:-:S13]  /*8940*/  ISETP.GT.AND P0, PT, R0, 0x12, PT ;  /* 0x000000120000780c */ /* 0x000fda0003f04270 */
[----:B------:R-:W-:Y:S05]  /*8950*/  @P0 BRA `(.L_x_43) ;  /* 0x0000001c00900947 */ /* 0x000fea0003800000 */
[----:B------:R-:W-:-:S05]  /*8960*/  IMAD.MOV.U32 R3, RZ, RZ, -0x11 ;  /* 0xffffffefff037424 */ /* 0x000fca00078e00ff */
[----:B------:R-:W-:-:S05]  /*8970*/  VIADDMNMX.U32 R0, R0, R3, 0x2, PT ;  /* 0x0000000200007446 */ /* 0x000fca0003800003 */
[----:B------:R-:W-:-:S04]  /*8980*/  IMAD.SHL.U32 R0, R0, 0x4, RZ ;  /* 0x0000000400007824 */ /* 0x000fc800078e00ff */
[----:B------:R-:W0:Y:S02]  /*8990*/  LDC R2, c[0x2][R0+0x60] ;  /* 0x0080180000027b82 */ /* 0x000e240000000800 */
[----:B0-----:R-:W-:-:S04]  /*89a0*/  SHF.R.S32.HI R3, RZ, 0x1f, R2 ;  /* 0x0000001fff037819 */ /* 0x001fc80000011402 */
.L_x_248:
[----:B------:R-:W-:Y:S05]  /*89b0*/  BRX R2 -0x89c0                                                               (*"BRANCH_TARGETS .L_x_249,.L_x_250,.L_x_221"*) ;  /* 0xffffff7402907949 */ /* 0x000fea000383ffff */
.L_x_250:
[----:B------:R-:W0:Y:S02]  /*89c0*/  LDC R0, c[0x0][0x384] ;  /* 0x0000e100ff007b82 */ /* 0x000e240000000800 */
[----:B0-----:R-:W-:-:S13]  /*89d0*/  FSETP.GEU.AND P0, PT, |R0|, 1.875, PT ;  /* 0x3ff000000000780b */ /* 0x001fda0003f0e200 */
[----:B------:R-:W-:Y:S05]  /*89e0*/  @P0 BRA `(.L_x_44) ;  /* 0x0000001000180947 */ /* 0x000fea0003800000 */
[----:B------:R-:W0:Y:S01]  /*89f0*/  LDC.64 R2, c[0x0][0x380] ;  /* 0x0000e000ff027b82 */ /* 0x000e220000000a00 */
[----:B------:R-:W-:Y:S01]  /*8a00*/  IMAD.MOV.U32 R8, RZ, RZ, RZ ;  /* 0x000000ffff087224 */ /* 0x000fe200078e00ff */
[----:B------:R-:W-:Y:S01]  /*8a10*/  UMOV UR4, 0x18c775c9 ;  /* 0x18c775c900047882 */ /* 0x000fe20000000000 */
[----:B------:R-:W-:Y:S01]  /*8a20*/  UMOV UR5, 0x3fb5c5c2 ;  /* 0x3fb5c5c200057882 */ /* 0x000fe20000000000 */
[----:B0-----:R-:W-:-:S10]  /*8a30*/  DFMA R2, R2, -R2, 1 ;  /* 0x3ff000000202742b */ /* 0x001fd40000000802 */
        /* <DEDUP_REMOVED lines=51> */
[----:B------:R-:W-:-:S08]  /*8d70*/  DFMA R6, R4, R6, R4 ;  /* 0x000000060406722b */ /* 0x000fd00000000004 */
[----:B------:R-:W-:-:S08]  /*8d80*/  DADD R6, R6, R6 ;  /* 0x0000000006067229 */ /* 0x000fd00000000006 */
[----:B------:R-:W-:-:S10]  /*8d90*/  DFMA R6, R2, UR4, R6 ;  /* 0x0000000402067c2b */ /* 0x000fd40008000006 */
[----:B------:R-:W-:-:S13]  /*8da0*/  ISETP.GT.U32.AND P0, PT, R7, -0x3fe70001, PT ;  /* 0xc018ffff0700780c */ /* 0x000fda0003f04070 */
[----:B------:R-:W-:Y:S05]  /*8db0*/  @P0 BRA `(.L_x_45) ;  /* 0x0000000400180947 */ /* 0x000fea0003800000 */
[----:B------:R-:W-:Y:S01]  /*8dc0*/  DADD R2, -R6, -3.125 ;  /* 0xc009000006027429 */ /* 0x000fe20000000100 */
[----:B------:R-:W-:Y:S01]  /*8dd0*/  IMAD.MOV.U32 R4, RZ, RZ, 0x3324d327 ;  /* 0x3324d327ff047424 */ /* 0x000fe200078e00ff */
[----:B------:R-:W-:Y:S01]  /*8de0*/  UMOV UR4, 0xe746e627 ;  /* 0xe746e62700047882 */ /* 0x000fe20000000000 */
[----:B------:R-:W-:Y:S01]  /*8df0*/  IMAD.MOV.U32 R5, RZ, RZ, 0x3c08ddf9 ;  /* 0x3c08ddf9ff057424 */ /* 0x000fe200078e00ff */
[----:B------:R-:W-:-:S05]  /*8e00*/  UMOV UR5, 0x3bb135d2 ;  /* 0x3bb135d200057882 */ /* 0x000fca0000000000 */
        /* <DEDUP_REMOVED lines=64> */
[----:B------:R-:W-:Y:S10]  /*9210*/  BRA `(.L_x_46) ;  /* 0x00000008002c7947 */ /* 0x000ff40003800000 */
.L_x_45:
[----:B------:R-:W-:Y:S01]  /*9220*/  DADD R2, -RZ, -R6 ;  /* 0x00000000ff027229 */ /* 0x000fe20000000906 */
[----:B------:R-:W-:Y:S02]  /*9230*/  IMAD.MOV.U32 R10, RZ, RZ, 0x0 ;  /* 0x00000000ff0a7424 */ /* 0x000fe400078e00ff */
[----:B------:R-:W-:-:S03]  /*9240*/  IMAD.MOV.U32 R11, RZ, RZ, 0x3fd80000 ;  /* 0x3fd80000ff0b7424 */ /* 0x000fc600078e00ff */
[----:B------:R-:W0:Y:S04]  /*9250*/  MUFU.RSQ64H R5, R3 ;  /* 0x0000000300057308 */ /* 0x000e280000001c00 */
[----:B------:R-:W-:-:S05]  /*9260*/  VIADD R4, R3, 0xfcb00000 ;  /* 0xfcb0000003047836 */ /* 0x000fca0000000000 */
[----:B------:R-:W-:Y:S01]  /*9270*/  ISETP.GE.U32.AND P0, PT, R4, 0x7ca00000, PT ;  /* 0x7ca000000400780c */ /* 0x000fe20003f06070 */
[----:B0-----:R-:W-:-:S08]  /*9280*/  DMUL R8, R4, R4 ;  /* 0x0000000404087228 */ /* 0x001fd00000000000 */
[----:B------:R-:W-:-:S08]  /*9290*/  DFMA R8, -R6, -R8, 1 ;  /* 0x3ff000000608742b */ /* 0x000fd00000000908 */
[----:B------:R-:W-:Y:S02]  /*92a0*/  DFMA R10, R8, R10, 0.5 ;  /* 0x3fe00000080a742b */ /* 0x000fe4000000000a */
[----:B------:R-:W-:-:S08]  /*92b0*/  DMUL R8, R4, R8 ;  /* 0x0000000804087228 */ /* 0x000fd00000000000 */
[----:B------:R-:W-:-:S08]  /*92c0*/  DFMA R8, R10, R8, R4 ;  /* 0x000000080a08722b */ /* 0x000fd00000000004 */
[----:B------:R-:W-:Y:S02]  /*92d0*/  DMUL R10, R6, -R8 ;  /* 0x80000008060a7228 */ /* 0x000fe40000000000 */
[----:B------:R-:W-:Y:S02]  /*92e0*/  VIADD R15, R9, 0xfff00000 ;  /* 0xfff00000090f7836 */ /* 0x000fe40000000000 */
[----:B------:R-:W-:-:S04]  /*92f0*/  IMAD.MOV.U32 R14, RZ, RZ, R8 ;  /* 0x000000ffff0e7224 */ /* 0x000fc800078e0008 */
[----:B------:R-:W-:-:S08]  /*9300*/  DFMA R6, R10, -R10, -R6 ;  /* 0x8000000a0a06722b */ /* 0x000fd00000000806 */
[----:B------:R-:W-:Y:S01]  /*9310*/  DFMA R12, R6, R14, R10 ;  /* 0x0000000e060c722b */ /* 0x000fe2000000000a */
[----:B------:R-:W-:Y:S10]  /*9320*/  @!P0 BRA `(.L_x_47) ;  /* 0x0000000000088947 */ /* 0x000ff40003800000 */
[----:B------:R-:W-:-:S07]  /*9330*/  MOV R0, 0x9350 ;  /* 0x0000935000007802 */ /* 0x000fce0000000f00 */
[----:B------:R-:W-:Y:S05]  /*9340*/  CALL.REL.NOINC `($__internal_3_$__cuda_sm20_dsqrt_rn_f64_mediumpath_v1) ;  /* 0x0000017c00047944 */ /* 0x000fea0003c00000 */
.L_x_47:
[----:B------:R-:W-:-:S13]  /*9350*/  ISETP.GT.AND P0, PT, R13, 0x400fffff, PT ;  /* 0x400fffff0d00780c */ /* 0x000fda0003f04270 */
[----:B------:R-:W-:Y:S05]  /*9360*/  @P0 BRA `(.L_x_48) ;  /* 0x0000000000e80947 */ /* 0x000fea0003800000 */
[----:B------:R-:W-:Y:S01]  /*9370*/  DADD R2, R12, -3.25 ;  /* 0xc00a00000c027429 */ /* 0x000fe20000000000 */
[----:B------:R-:W-:Y:S01]  /*9380*/  IMAD.MOV.U32 R4, RZ, RZ, 0x52878635 ;  /* 0x52878635ff047424 */ /* 0x000fe200078e00ff */
[----:B------:R-:W-:Y:S01]  /*9390*/  UMOV UR4, 0x87dbd932 ;  /* 0x87dbd93200047882 */ /* 0x000fe20000000000 */
[----:B------:R-:W-:Y:S01]  /*93a0*/  IMAD.MOV.U32 R5, RZ, RZ, 0x3e785cbe ;  /* 0x3e785cbeff057424 */ /* 0x000fe200078e00ff */
[----:B------:R-:W-:-:S05]  /*93b0*/  UMOV UR5, 0x3e23040f ;  /* 0x3e23040f00057882 */ /* 0x000fca0000000000 */
[----:B------:R-:W-:Y:S01]  /*93c0*/  DFMA R4, R2, UR4, R4 ;  /* 0x0000000402047c2b */ /* 0x000fe20008000004 */
        /* <DEDUP_REMOVED lines=51> */
[----:B------:R-:W-:Y:S10]  /*9700*/  BRA `(.L_x_46) ;  /* 0x0000000000f07947 */ /* 0x000ff40003800000 */
.L_x_48:
[----:B------:R-:W-:Y:S01]  /*9710*/  DADD R2, R12, -5 ;  /* 0xc01400000c027429 */ /* 0x000fe20000000000 */
[----:B------:R-:W-:Y:S01]  /*9720*/  IMAD.MOV.U32 R4, RZ, RZ, -0x3f1c78d9 ;  /* 0xc0e38727ff047424 */ /* 0x000fe200078e00ff */
        /* <DEDUP_REMOVED lines=50> */
.L_x_44:
[----:B------:R-:W0:Y:S02]  /*9a50*/  LDC.64 R2, c[0x0][0x380] ;  /* 0x0000e000ff027b82 */ /* 0x000e240000000a00 */
[----:B0-----:R-:W-:-:S14]  /*9a60*/  DSETP.NAN.AND P0, PT, R2, R2, PT ;  /* 0x000000020200722a */ /* 0x001fdc0003f08000 */
[----:B------:R-:W-:Y:S01]  /*9a70*/  @!P0 DSETP.NEU.AND P1, PT, |R2|, 1, PT ;  /* 0x3ff000000200842a */ /* 0x000fe20003f2d200 */
[----:B------:R-:W-:Y:S02]  /*9a80*/  @!P0 IMAD.MOV.U32 R0, RZ, RZ, 0x7ff00000 ;  /* 0x7ff00000ff008424 */ /* 0x000fe400078e00ff */
[----:B------:R-:W-:Y:S02]  /*9a90*/  IMAD.U32 R2, RZ, RZ, UR4 ;  /* 0x00000004ff027e24 */ /* 0x000fe4000f8e00ff */
[----:B------:R-:W-:Y:S01]  /*9aa0*/  IMAD.U32 R3, RZ, RZ, UR5 ;  /* 0x00000005ff037e24 */ /* 0x000fe2000f8e00ff */
[----:B------:R-:W-:Y:S01]  /*9ab0*/  @!P0 FSEL R3, R0, -QNAN , !P1 ;  /* 0xfff8000000038808 */ /* 0x000fe20004800000 */
[----:B------:R-:W-:-:S07]  /*9ac0*/  @!P0 IMAD.MOV.U32 R2, RZ, RZ, RZ ;  /* 0x000000ffff028224 */ /* 0x000fce00078e00ff */
.L_x_46:
[----:B------:R-:W0:Y:S01]  /*9ad0*/  LDCU.64 UR4, c[0x0][0x380] ;  /* 0x00007000ff0477ac */ /* 0x000e220008000a00 */
[----:B------:R-:W1:Y:S01]  /*9ae0*/  LDC.64 R4, c[0x0][0x390] ;  /* 0x0000e400ff047b82 */ /* 0x000e620000000a00 */
[----:B0-----:R-:W-:-:S07]  /*9af0*/  DMUL R2, R2, UR4 ;  /* 0x0000000402027c28 */ /* 0x001fce0008000000 */
[----:B-1----:R-:W-:Y:S01]  /*9b00*/  STG.E.64 desc[UR8][R4.64], R2 ;  /* 0x0000000204007986 */ /* 0x002fe2000c101b08 */
[----:B------:R-:W-:Y:S05]  /*9b10*/  EXIT ;  /* 0x000000000000794d */ /* 0x000fea0003800000 */
.L_x_249:
[----:B------:R-:W0:Y:S02]  /*9b20*/  LDC R0, c[0x0][0x384] ;  /* 0x0000e100ff007b82 */ /* 0x000e240000000800 */
[----:B0-----:R-:W-:-:S13]  /*9b30*/  FSETP.GEU.AND P0, PT, |R0|, 3, PT ;  /* 0x404000000000780b */ /* 0x001fda0003f0e200 */
[----:B------:R-:W-:Y:S05]  /*9b40*/  @P0 BRA `(.L_x_49) ;  /* 0x0000000400840947 */ /* 0x000fea0003800000 */
[----:B------:R-:W0:Y:S01]  /*9b50*/  LDCU UR4, c[0x0][0x380] ;  /* 0x00007000ff0477ac */ /* 0x000e220008000800 */
[----:B------:R-:W-:Y:S01]  /*9b60*/  LOP3.LUT R3, R0, 0x7fffffff, RZ, 0xc0, !PT ;  /* 0x7fffffff00037812 */ /* 0x000fe200078ec0ff */
[----:B------:R-:W-:Y:S01]  /*9b70*/  IMAD.MOV.U32 R8, RZ, RZ, RZ ;  /* 0x000000ffff087224 */ /* 0x000fe200078e00ff */
[----:B------:R-:W-:Y:S01]  /*9b80*/  UMOV UR5, 0x3df8774a ;  /* 0x3df8774a00057882 */ /* 0x000fe20000000000 */
        /* <DEDUP_REMOVED lines=14> */
[----:B------:R-:W-:Y:S01]  /*9c70*/  DFMA R4, R10, R8, R4 ;  /* 0x000000080a04722b */ /* 0x000fe20000000004 */
[----:B------:R-:W-:Y:S02]  /*9c80*/  IMAD.MOV.U32 R8, RZ, RZ, 0x0 ;  /* 0x00000000ff087424 */ /* 0x000fe400078e00ff */
[----:B------:R-:W-:Y:S02]  /*9c90*/  IMAD.MOV.U32 R9, RZ, RZ, 0x3ff00000 ;  /* 0x3ff00000ff097424 */ /* 0x000fe400078e00ff */
[----:B------:R-:W-:-:S03]  /*9ca0*/  IMAD.MOV.U32 R10, RZ, RZ, RZ ;  /* 0x000000ffff0a7224 */ /* 0x000fc600078e00ff */
[----:B------:R-:W-:Y:S01]  /*9cb0*/  DFMA R6, R4, -UR4, -R6 ;  /* 0x8000000404067c2b */ /* 0x000fe20008000806 */
[----:B------:R-:W-:Y:S01]  /*9cc0*/  UMOV UR4, 0x9f7a56b6 ;  /* 0x9f7a56b600047882 */ /* 0x000fe20000000000 */
[----:B------:R-:W-:Y:S01]  /*9cd0*/  UMOV UR5, 0x3e433014 ;  /* 0x3e43301400057882 */ /* 0x000fe20000000000 */
[----:B------:R-:W-:-:S05]  /*9ce0*/  DFMA R8, R2, 2, R8 ;  /* 0x400000000208782b */ /* 0x000fca0000000008 */
[C---:B------:R-:W-:Y:S01]  /*9cf0*/  DFMA R6, R4.reuse, R6, -UR4 ;  /* 0x8000000404067e2b */ /* 0x040fe20008000006 */
[----:B------:R-:W-:Y:S01]  /*9d00*/  UMOV UR4, 0xd8376273 ;  /* 0xd837627300047882 */ /* 0x000fe20000000000 */
[----:B------:R-:W-:Y:S01]  /*9d10*/  UMOV UR5, 0x3e7bedde ;  /* 0x3e7bedde00057882 */ /* 0x000fe20000000000 */
[----:B------:R-:W0:Y:S05]  /*9d20*/  MUFU.RCP64H R11, R9 ;  /* 0x00000009000b7308 */ /* 0x000e2a0000001800 */
[----:B------:R-:W-:Y:S01]  /*9d30*/  DFMA R6, R4, R6, UR4 ;  /* 0x0000000404067e2b */ /* 0x000fe20008000006 */
[----:B------:R-:W-:Y:S01]  /*9d40*/  UMOV UR4, 0xc3abf22b ;  /* 0xc3abf22b00047882 */ /* 0x000fe20000000000 */
[----:B------:R-:W-:-:S06]  /*9d50*/  UMOV UR5, 0x3e6f9254 ;  /* 0x3e6f925400057882 */ /* 0x000fcc0000000000 */
[----:B------:R-:W-:Y:S01]  /*9d60*/  DFMA R6, R4, R6, UR4 ;  /* 0x0000000404067e2b */ /* 0x000fe20008000006 */
[----:B------:R-:W-:Y:S01]  /*9d70*/  UMOV UR4, 0xc2148cf0 ;  /* 0xc2148cf000047882 */ /* 0x000fe20000000000 */
[----:B------:R-:W-:Y:S01]  /*9d80*/  UMOV UR5, 0x3eab9068 ;  /* 0x3eab906800057882 */ /* 0x000fe20000000000 */
[----:B0-----:R-:W-:-:S05]  /*9d90*/  DFMA R12, -R8, R10, 1 ;  /* 0x3ff00000080c742b */ /* 0x001fca000000010a */
[----:B------:R-:W-:Y:S01]  /*9da0*/  DFMA R6, R4, R6, -UR4 ;  /* 0x8000000404067e2b */ /* 0x000fe20008000006 */
        /* <DEDUP_REMOVED lines=52> */
[----:B------:R-:W-:-:S08]  /*a0f0*/  DFMA R6, R4, R6, UR4 ;  /* 0x0000000404067e2b */ /* 0x000fd00008000006 */
[----:B------:R-:W-:-:S08]  /*a100*/  DMUL R4, R6, R12 ;  /* 0x0000000c06047228 */ /* 0x000fd00000000000 */
[----:B------:R-:W-:-:S08]  /*a110*/  DMUL R8, R4, -2 ;  /* 0xc000000004087828 */ /* 0x000fd00000000000 */
[----:B------:R-:W-:-:S08]  /*a120*/  DFMA R8, R2, R8, R6 ;  /* 0x000000080208722b */ /* 0x000fd00000000006 */
[----:B------:R-:W-:-:S08]  /*a130*/  DADD R8, -R4, R8 ;  /* 0x0000000004087229 */ /* 0x000fd00000000108 */
[----:B------:R-:W-:Y:S01]  /*a140*/  DFMA R2, R12, R8, R4 ;  /* 0x000000080c02722b */ /* 0x000fe20000000004 */
[----:B------:R-:W-:Y:S10]  /*a150*/  BRA `(.L_x_50) ;  /* 0x0000000000787947 */ /* 0x000ff40003800000 */
.L_x_49:
[----:B------:R-:W0:Y:S01]  /*a160*/  LDC.64 R6, c[0x0][0x380] ;  /* 0x0000e000ff067b82 */ /* 0x000e220000000a00 */
[----:B------:R-:W0:Y:S01]  /*a170*/  MUFU.RCP64H R3, R0 ;  /* 0x0000000000037308 */ /* 0x000e220000001800 */
[----:B------:R-:W-:-:S05]  /*a180*/  VIADD R2, R0, 0x300402 ;  /* 0x0030040200027836 */ /* 0x000fca0000000000 */
[----:B------:R-:W-:Y:S01]  /*a190*/  FSETP.GEU.AND P0, PT, |R2|, 5.8789094863358348022e-39, PT ;  /* 0x004004020200780b */ /* 0x000fe20003f0e200 */
[----:B0-----:R-:W-:-:S08]  /*a1a0*/  DFMA R4, R2, -R6, 1 ;  /* 0x3ff000000204742b */ /* 0x001fd00000000806 */
[----:B------:R-:W-:-:S08]  /*a1b0*/  DFMA R4, R4, R4, R4 ;  /* 0x000000040404722b */ /* 0x000fd00000000004 */
[----:B------:R-:W-:-:S08]  /*a1c0*/  DFMA R4, R2, R4, R2 ;  /* 0x000000040204722b */ /* 0x000fd00000000002 */
[----:B------:R-:W-:-:S08]  /*a1d0*/  DFMA R6, R4, -R6, 1 ;  /* 0x3ff000000406742b */ /* 0x000fd00000000806 */
[----:B------:R-:W-:Y:S01]  /*a1e0*/  DFMA R4, R4, R6, R4 ;  /* 0x000000060404722b */ /* 0x000fe20000000004 */
[----:B------:R-:W-:Y:S10]  /*a1f0*/  @P0 BRA `(.L_x_51) ;  /* 0x0000000000200947 */ /* 0x000ff40003800000 */
[----:B------:R-:W0:Y:S01]  /*a200*/  LDC R10, c[0x0][0x380] ;  /* 0x0000e000ff0a7b82 */ /* 0x000e220000000800 */
[----:B------:R-:W-:-:S05]  /*a210*/  LOP3.LUT R0, R0, 0x7fffffff, RZ, 0xc0, !PT ;  /* 0x7fffffff00007812 */ /* 0x000fca00078ec0ff */
[----:B------:R-:W-:Y:S01]  /*a220*/  VIADD R12, R0, 0xfff00000 ;  /* 0xfff00000000c7836 */ /* 0x000fe20000000000 */
[----:B------:R-:W-:Y:S01]  /*a230*/  MOV R0, 0xa260 ;  /* 0x0000a26000007802 */ /* 0x000fe20000000f00 */
[----:B------:R-:W1:Y:S06]  /*a240*/  LDC R11, c[0x0][0x384] ;  /* 0x0000e100ff0b7b82 */ /* 0x000e6c0000000800 */
[----:B01----:R-:W-:Y:S05]  /*a250*/  CALL.REL.NOINC `($__internal_0_$__cuda_sm20_dblrcp_rn_slowpath_v3) ;  /* 0x0000016000b07944 */ /* 0x003fea0003c00000 */
[----:B------:R-:W-:Y:S02]  /*a260*/  IMAD.MOV.U32 R4, RZ, RZ, R14 ;  /* 0x000000ffff047224 */ /* 0x000fe400078e000e */
[----:B------:R-:W-:-:S07]  /*a270*/  IMAD.MOV.U32 R5, RZ, RZ, R15 ;  /* 0x000000ffff057224 */ /* 0x000fce00078e000f */
.L_x_51:
[C---:B------:R-:W-:Y:S01]  /*a280*/  DMUL R2, R4.reuse, R4 ;  /* 0x0000000404027228 */ /* 0x040fe20000000000 */
[----:B------:R-:W-:Y:S01]  /*a290*/  IMAD.MOV.U32 R6, RZ, RZ, 0x0 ;  /* 0x00000000ff067424 */ /* 0x000fe200078e00ff */
[----:B------:R-:W-:Y:S01]  /*a2a0*/  UMOV UR4, 0x50429b6d ;  /* 0x50429b6d00047882 */ /* 0x000fe20000000000 */
[----:B------:R-:W-:Y:S01]  /*a2b0*/  IMAD.MOV.U32 R7, RZ, RZ, 0x403d8800 ;  /* 0x403d8800ff077424 */ /* 0x000fe200078e00ff */
[----:B------:R-:W-:Y:S02]  /*a2c0*/  UMOV UR5, 0x3fe20dd7 ;  /* 0x3fe20dd700057882 */ /* 0x000fe40000000000 */
[----:B------:R-:W-:-:S03]  /*a2d0*/  DMUL R4, R4, UR4 ;  /* 0x0000000404047c28 */ /* 0x000fc60008000000 */
[----:B------:R-:W-:-:S08]  /*a2e0*/  DFMA R6, R2, -R6, 6.5625 ;  /* 0x401a40000206742b */ /* 0x000fd00000000806 */
[----:B------:R-:W-:-:S08]  /*a2f0*/  DFMA R6, R2, R6, -1.875 ;  /* 0xbffe00000206742b */ /* 0x000fd00000000006 */
[----:B------:R-:W-:-:S08]  /*a300*/  DFMA R6, R2, R6, 0.75 ;  /* 0x3fe800000206742b */ /* 0x000fd00000000006 */
[----:B------:R-:W-:-:S08]  /*a310*/  DFMA R6, R2, R6, -0.5 ;  /* 0xbfe000000206742b */ /* 0x000fd00000000006 */
[----:B------:R-:W-:-:S08]  /*a320*/  DFMA R2, R2, R6, 1 ;  /* 0x3ff000000202742b */ /* 0x000fd00000000006 */
[----:B------:R-:W-:-:S11]  /*a330*/  DMUL R2, R2, R4 ;  /* 0x0000000402027228 */ /* 0x000fd60000000000 */
.L_x_50:
[----:B------:R-:W0:Y:S02]  /*a340*/  LDCU UR4, c[0x0][0x384] ;  /* 0x00007080ff0477ac */ /* 0x000e240008000800 */
[----:B0-----:R-:W-:-:S09]  /*a350*/  UISETP.GT.AND UP0, UPT, UR4, -0x1, UPT ;  /* 0xffffffff0400788c */ /* 0x001fd2000bf04270 */
[----:B------:R-:W-:Y:S05]  /*a360*/  BRA.U UP0, `(.L_x_52) ;  /* 0x0000000500007547 */ /* 0x000fea000b800000 */
[----:B------:R-:W0:Y:S01]  /*a370*/  LDC.64 R8, c[0x0][0x380] ;  /* 0x0000e000ff087b82 */ /* 0x000e220000000a00 */
[----:B------:R-:W-:Y:S01]  /*a380*/  IMAD.MOV.U32 R6, RZ, RZ, 0x652b82fe ;  /* 0x652b82feff067424 */ /* 0x000fe200078e00ff */
[----:B------:R-:W-:Y:S01]  /*a390*/  UMOV UR4, 0xfefa39ef ;  /* 0xfefa39ef00047882 */ /* 0x000fe20000000000 */
[----:B------:R-:W-:Y:S01]  /*a3a0*/  IMAD.MOV.U32 R7, RZ, RZ, 0x3ff71547 ;  /* 0x3ff71547ff077424 */ /* 0x000fe200078e00ff */
[----:B------:R-:W-:Y:S01]  /*a3b0*/  UMOV UR5, 0x3fe62e42 ;  /* 0x3fe62e4200057882 */ /* 0x000fe20000000000 */
[----:B0-----:R-:W-:-:S08]  /*a3c0*/  DMUL R4, R8, R8 ;  /* 0x0000000808047228 */ /* 0x001fd00000000000 */
[----:B------:R-:W-:Y:S02]  /*a3d0*/  DFMA R6, R4, R6, 6.75539944105574400000e+15 ;  /* 0x433800000406742b */ /* 0x000fe40000000006 */
[----:B------:R-:W-:-:S06]  /*a3e0*/  FSETP.GEU.AND P0, PT, |R5|, 4.1917929649353027344, PT ;  /* 0x4086232b0500780b */ /* 0x000fcc0003f0e200 */
        /* <DEDUP_REMOVED lines=36> */
[----:B------:R-:W-:-:S08]  /*a630*/  DFMA R10, R8, R8, -R4 ;  /* 0x00000008080a722b */ /* 0x000fd00000000804 */
[----:B------:R-:W-:Y:S02]  /*a640*/  IMAD R9, R6, 0x100000, R13 ;  /* 0x0010000006097824 */ /* 0x000fe400078e020d */
[----:B------:R-:W-:Y:S01]  /*a650*/  IMAD.MOV.U32 R8, RZ, RZ, R12 ;  /* 0x000000ffff087224 */ /* 0x000fe200078e000c */
[----:B------:R-:W-:Y:S06]  /*a660*/  @!P0 BRA `(.L_x_53) ;  /* 0x0000000000288947 */ /* 0x000fec0003800000 */
[----:B------:R-:W-:Y:S01]  /*a670*/  FSETP.GEU.AND P0, PT, |R5|, 4.2275390625, PT ;  /* 0x408748000500780b */ /* 0x000fe20003f0e200 */
[----:B------:R-:W-:-:S12]  /*a680*/  DADD R8, R4, +INF ;  /* 0x7ff0000004087429 */ /* 0x000fd80000000000 */
[----:B------:R-:W-:Y:S05]  /*a690*/  @P0 BRA `(.L_x_53) ;  /* 0x00000000001c0947 */ /* 0x000fea0003800000 */
[----:B------:R-:W-:Y:S01]  /*a6a0*/  LEA.HI R0, R6, R6, RZ, 0x1 ;  /* 0x0000000606007211 */ /* 0x000fe200078f08ff */
[----:B------:R-:W-:-:S03]  /*a6b0*/  IMAD.MOV.U32 R8, RZ, RZ, RZ ;  /* 0x000000ffff087224 */ /* 0x000fc600078e00ff */
[----:B------:R-:W-:-:S05]  /*a6c0*/  SHF.R.S32.HI R5, RZ, 0x1, R0 ;  /* 0x00000001ff057819 */ /* 0x000fca0000011400 */
[----:B------:R-:W-:Y:S02]  /*a6d0*/  IMAD.IADD R6, R6, 0x1, -R5 ;  /* 0x0000000106067824 */ /* 0x000fe400078e0a05 */
[----:B------:R-:W-:-:S03]  /*a6e0*/  IMAD R13, R5, 0x100000, R13 ;  /* 0x00100000050d7824 */ /* 0x000fc600078e020d */
[----:B------:R-:W-:-:S06]  /*a6f0*/  LEA R9, R6, 0x3ff00000, 0x14 ;  /* 0x3ff0000006097811 */ /* 0x000fcc00078ea0ff */
[----:B------:R-:W-:-:S11]  /*a700*/  DMUL R8, R12, R8 ;  /* 0x000000080c087228 */ /* 0x000fd60000000000 */
.L_x_53:
[----:B------:R-:W-:-:S08]  /*a710*/  DADD R8, R8, R8 ;  /* 0x0000000008087229 */ /* 0x000fd00000000008 */
[C---:B------:R-:W-:Y:S02]  /*a720*/  DFMA R10, R8.reuse, R10, R8 ;  /* 0x0000000a080a722b */ /* 0x040fe40000000008 */
[----:B------:R-:W-:-:S06]  /*a730*/  DSETP.NEU.AND P0, PT, R8, +INF , PT ;  /* 0x7ff000000800742a */ /* 0x000fcc0003f0d000 */
[----:B------:R-:W-:-:S10]  /*a740*/  DADD R10, -R2, R10 ;  /* 0x00000000020a7229 */ /* 0x000fd4000000010a */
[----:B------:R-:W-:Y:S02]  /*a750*/  FSEL R2, R10, RZ, P0 ;  /* 0x000000ff0a027208 */ /* 0x000fe40000000000 */
[----:B------:R-:W-:-:S07]  /*a760*/  FSEL R3, R11, +QNAN , P0 ;  /* 0x7ff000000b037808 */ /* 0x000fce0000000000 */
.L_x_52:
[----:B------:R-:W0:Y:S02]  /*a770*/  LDC.64 R4, c[0x0][0x390] ;  /* 0x0000e400ff047b82 */ /* 0x000e240000000a00 */
[----:B0-----:R-:W-:Y:S01]  /*a780*/  STG.E.64 desc[UR8][R4.64], R2 ;  /* 0x0000000204007986 */ /* 0x001fe2000c101b08 */
[----:B------:R-:W-:Y:S05]  /*a790*/  EXIT ;  /* 0x000000000000794d */ /* 0x000fea0003800000 */
.L_x_43:
[----:B------:R-:W-:-:S05]  /*a7a0*/  IMAD.MOV.U32 R3, RZ, RZ, -0x13 ;  /* 0xffffffedff037424 */ /* 0x000fca00078e00ff */
[----:B------:R-:W-:-:S05]  /*a7b0*/  VIADDMNMX.U32 R0, R0, R3, 0x2, PT ;  /* 0x0000000200007446 */ /* 0x000fca0003800003 */
[----:B------:R-:W-:-:S04]  /*a7c0*/  IMAD.SHL.U32 R0, R0, 0x4, RZ ;  /* 0x0000000400007824 */ /* 0x000fc800078e00ff */
[----:B------:R-:W0:Y:S02]  /*a7d0*/  LDC R2, c[0x2][R0+0x6c] ;  /* 0x00801b0000027b82 */ /* 0x000e240000000800 */
[----:B0-----:R-:W-:-:S04]  /*a7e0*/  SHF.R.S32.HI R3, RZ, 0x1f, R2 ;  /* 0x0000001fff037819 */ /* 0x001fc80000011402 */
.L_x_252:
[----:B------:R-:W-:Y:S05]  /*a7f0*/  BRX R2 -0xa800                                                               (*"BRANCH_TARGETS .L_x_253,.L_x_254,.L_x_221"*) ;  /* 0xffffff5802007949 */ /* 0x000fea000383ffff */
.L_x_254:
[----:B------:R-:W0:Y:S01]  /*a800*/  LDC.64 R2, c[0x0][0x380] ;  /* 0x0000e000ff027b82 */ /* 0x000e220000000a00 */
[----:B------:R-:W-:Y:S01]  /*a810*/  IMAD.MOV.U32 R4, RZ, RZ, 0x979a371 ;  /* 0x0979a371ff047424 */ /* 0x000fe200078e00ff */
[----:B------:R-:W-:Y:S01]  /*a820*/  UMOV UR4, 0x509f79ff ;  /* 0x509f79ff00047882 */ /* 0x000fe20000000000 */
[----:B------:R-:W-:Y:S01]  /*a830*/  IMAD.MOV.U32 R5, RZ, RZ, 0x400a934f ;  /* 0x400a934fff057424 */ /* 0x000fe200078e00ff */
[----:B------:R-:W-:-:S04]  /*a840*/  UMOV UR5, 0x3fd34413 ;  /* 0x3fd3441300057882 */ /* 0x000fc80000000000 */
[----:B------:R-:W1:Y:S01]  /*a850*/  LDC R0, c[0x0][0x384] ;  /* 0x0000e100ff007b82 */ /* 0x000e620000000800 */
[----:B0-----:R-:W-:-:S08]  /*a860*/  DFMA R4, R2, R4, 6.75539944105574400000e+15 ;  /* 0x433800000204742b */ /* 0x001fd00000000004 */
[----:B------:R-:W-:Y:S01]  /*a870*/  DADD R6, R4, -6.75539944105574400000e+15 ;  /* 0xc338000004067429 */ /* 0x000fe20000000000 */
[----:B-1----:R-:W-:-:S07]  /*a880*/  FSETP.GEU.AND P0, PT, |R0|, 3.8004419803619384766, PT ;  /* 0x40733a710000780b */ /* 0x002fce0003f0e200 */
[----:B------:R-:W-:Y:S01]  /*a890*/  DFMA R8, R6, -UR4, R2 ;  /* 0x8000000406087c2b */ /* 0x000fe20008000002 */
[----:B------:R-:W-:Y:S01]  /*a8a0*/  UMOV UR4, 0xa994fd21 ;  /* 0xa994fd2100047882 */ /* 0x000fe20000000000 */
[----:B------:R-:W-:-:S06]  /*a8b0*/  UMOV UR5, 0x3c49dc1d ;  /* 0x3c49dc1d00057882 */ /* 0x000fcc0000000000 */
[----:B------:R-:W-:Y:S01]  /*a8c0*/  DFMA R6, R6, UR4, R8 ;  /* 0x0000000406067c2b */ /* 0x000fe20008000008 */
[----:B------:R-:W-:Y:S01]  /*a8d0*/  UMOV UR4, 0x494ea3e9 ;  /* 0x494ea3e900047882 */ /* 0x000fe20000000000 */
[----:B------:R-:W-:-:S06]  /*a8e0*/  UMOV UR5, 0x3caf48ad ;  /* 0x3caf48ad00057882 */ /* 0x000fcc0000000000 */
[----:B------:R-:W-:Y:S01]  /*a8f0*/  DMUL R8, R6, -UR4 ;  /* 0x8000000406087c28 */ /* 0x000fe20008000000 */
[----:B------:R-:W-:Y:S01]  /*a900*/  UMOV UR4, 0xbbb55516 ;  /* 0xbbb5551600047882 */ /* 0x000fe20000000000 */
[----:B------:R-:W-:-:S06]  /*a910*/  UMOV UR5, 0x40026bb1 ;  /* 0x40026bb100057882 */ /* 0x000fcc0000000000 */
[----:B------:R-:W-:Y:S01]  /*a920*/  DFMA R6, R6, UR4, R8 ;  /* 0x0000000406067c2b */ /* 0x000fe20008000008 */
        /* <DEDUP_REMOVED lines=29> */
[C---:B------:R-:W-:Y:S02]  /*ab00*/  DFMA R10, R6.reuse, R8, 1 ;  /* 0x3ff00000060a742b */ /* 0x040fe40000000008 */
[----:B------:R-:W0:Y:S06]  /*ab10*/  LDC.64 R8, c[0x0][0x390] ;  /* 0x0000e400ff087b82 */ /* 0x000e2c0000000a00 */
[----:B------:R-:W-:-:S10]  /*ab20*/  DFMA R10, R6, R10, 1 ;  /* 0x3ff00000060a742b */ /* 0x000fd4000000000a */
[----:B------:R-:W-:Y:S02]  /*ab30*/  IMAD R7, R4, 0x100000, R11 ;  /* 0x0010000004077824 */ /* 0x000fe400078e020b */
[----:B------:R-:W-:Y:S01]  /*ab40*/  IMAD.MOV.U32 R6, RZ, RZ, R10 ;  /* 0x000000ffff067224 */ /* 0x000fe200078e000a */
[----:B------:R-:W-:Y:S06]  /*ab50*/  @!P0 BRA `(.L_x_54) ;  /* 0x00000000003c8947 */ /* 0x000fec0003800000 */
[C---:B------:R-:W-:Y:S01]  /*ab60*/  ISETP.GE.AND P0, PT, R0.reuse, RZ, PT ;  /* 0x000000ff0000720c */ /* 0x040fe20003f06270 */
[C-C-:B------:R-:W-:Y:S02]  /*ab70*/  DADD R6, R2.reuse, R2.reuse ;  /* 0x0000000002067229 */ /* 0x140fe40000000002 */
[----:B------:R-:W-:Y:S01]  /*ab80*/  DSETP.NAN.AND P1, PT, R2, R2, PT ;  /* 0x000000020200722a */ /* 0x000fe20003f28000 */
[----:B------:R-:W-:Y:S02]  /*ab90*/  FSEL R3, RZ, +QNAN , !P0 ;  /* 0x7ff00000ff037808 */ /* 0x000fe40004000000 */
[----:B------:R-:W-:-:S05]  /*aba0*/  FSETP.GEU.AND P0, PT, |R0|, 3.8160228729248046875, PT ;  /* 0x407439b80000780b */ /* 0x000fca0003f0e200 */
[----:B------:R-:W-:Y:S02]  /*abb0*/  FSEL R6, R6, RZ, P1 ;  /* 0x000000ff06067208 */ /* 0x000fe40000800000 */
[----:B------:R-:W-:-:S06]  /*abc0*/  FSEL R7, R7, R3, P1 ;  /* 0x0000000307077208 */ /* 0x000fcc0000800000 */
        /* <DEDUP_REMOVED lines=8> */
.L_x_54:
[----:B0-----:R-:W-:Y:S01]  /*ac50*/  STG.E.64 desc[UR8][R8.64], R6 ;  /* 0x0000000608007986 */ /* 0x001fe2000c101b08 */
[----:B------:R-:W-:Y:S05]  /*ac60*/  EXIT ;  /* 0x000000000000794d */ /* 0x000fea0003800000 */
.L_x_253:
[----:B------:R-:W0:Y:S01]  /*ac70*/  LDC.64 R2, c[0x0][0x380] ;  /* 0x0000e000ff027b82 */ /* 0x000e220000000a00 */
[----:B------:R-:W-:Y:S01]  /*ac80*/  IMAD.MOV.U32 R4, RZ, RZ, 0x652b82fe ;  /* 0x652b82feff047424 */ /* 0x000fe200078e00ff */
[----:B------:R-:W-:Y:S01]  /*ac90*/  UMOV UR4, 0xfefa39ef ;  /* 0xfefa39ef00047882 */ /* 0x000fe20000000000 */
[----:B------:R-:W-:Y:S01]  /*aca0*/  IMAD.MOV.U32 R5, RZ, RZ, 0x3ff71547 ;  /* 0x3ff71547ff057424 */ /* 0x000fe200078e00ff */
[----:B------:R-:W-:-:S04]  /*acb0*/  UMOV UR5, 0x3fe62e42 ;  /* 0x3fe62e4200057882 */ /* 0x000fc80000000000 */
[----:B------:R-:W1:Y:S08]  /*acc0*/  LDC R0, c[0x0][0x384] ;  /* 0x0000e100ff007b82 */ /* 0x000e700000000800 */
[----:B------:R-:W2:Y:S01]  /*acd0*/  LDC.64 R10, c[0x0][0x390] ;  /* 0x0000e400ff0a7b82 */ /* 0x000ea20000000a00 */
[----:B0-----:R-:W-:-:S08]  /*ace0*/  DFMA R4, R2, R4, 6.75539944105574400000e+15 ;  /* 0x433800000204742b */ /* 0x001fd00000000004 */
[----:B------:R-:W-:Y:S01]  /*acf0*/  DADD R6, R4, -6.75539944105574400000e+15 ;  /* 0xc338000004067429 */ /* 0x000fe20000000000 */
[----:B-1----:R-:W-:-:S07]  /*ad00*/  FSETP.GEU.AND P0, PT, |R0|, 4.1917929649353027344, PT ;  /* 0x4086232b0000780b */ /* 0x002fce0003f0e200 */
        /* <DEDUP_REMOVED lines=35> */
[----:B------:R-:W-:Y:S02]  /*af40*/  IMAD R7, R4, 0x100000, R9 ;  /* 0x0010000004077824 */ /* 0x000fe400078e0209 */
[----:B------:R-:W-:Y:S01]  /*af50*/  IMAD.MOV.U32 R6, RZ, RZ, R8 ;  /* 0x000000ffff067224 */ /* 0x000fe200078e0008 */
[----:B--2---:R-:W-:Y:S06]  /*af60*/  @!P0 BRA `(.L_x_55) ;  /* 0x0000000000348947 */ /* 0x004fec0003800000 */
        /* <DEDUP_REMOVED lines=13> */
.L_x_55:
[----:B------:R-:W-:Y:S01]  /*b040*/  STG.E.64 desc[UR8][R10.64], R6 ;  /* 0x000000060a007986 */ /* 0x000fe2000c101b08 */
[----:B------:R-:W-:Y:S05]  /*b050*/  EXIT ;  /* 0x000000000000794d */ /* 0x000fea0003800000 */
.L_x_34:
        /* <DEDUP_REMOVED lines=9> */
.L_x_256:
[----:B------:R-:W-:Y:S05]  /*b0f0*/  BRX R2 -0xb100                                                               (*"BRANCH_TARGETS .L_x_257,.L_x_221,.L_x_259"*) ;  /* 0xffffff4c02c07949 */ /* 0x000fea000383ffff */
.L_x_259:
[----:B------:R-:W0:Y:S01]  /*b100*/  LDCU.64 UR4, c[0x0][0x380] ;  /* 0x00007000ff0477ac */ /* 0x000e220008000a00 */
[----:B------:R-:W1:Y:S01]  /*b110*/  LDC.64 R2, c[0x0][0x390] ;  /* 0x0000e400ff027b82 */ /* 0x000e620000000a00 */
[----:B0-----:R-:W-:-:S07]  /*b120*/  DADD R4, -RZ, |UR4| ;  /* 0x40000004ff047e29 */ /* 0x001fce0008000100 */
[----:B-1----:R-:W-:Y:S01]  /*b130*/  STG.E.64 desc[UR8][R2.64], R4 ;  /* 0x0000000402007986 */ /* 0x002fe2000c101b08 */
[----:B------:R-:W-:Y:S05]  /*b140*/  EXIT ;  /* 0x000000000000794d */ /* 0x000fea0003800000 */
.L_x_257:
[----:B------:R-:W0:Y:S02]  /*b150*/  LDC R4, c[0x0][0x384] ;  /* 0x0000e100ff047b82 */ /* 0x000e240000000800 */
[----:B0-----:R-:W-:-:S04]  /*b160*/  FSETP.GT.AND P0, PT, R4, -3.1640625, PT ;  /* 0xc04a80000400780b */ /* 0x001fc80003f04000 */
[----:B------:R-:W-:-:S13]  /*b170*/  FSETP.GEU.OR P0, PT, R4, 4.1931471824645996094, !P0 ;  /* 0x40862e430400780b */ /* 0x000fda000470e400 */
[----:B------:R-:W-:Y:S05]  /*b180*/  @P0 BRA `(.L_x_58) ;  /* 0x0000000400000947 */ /* 0x000fea0003800000 */
[----:B------:R-:W0:Y:S01]  /*b190*/  LDC.64 R2, c[0x0][0x380] ;  /* 0x0000e000ff027b82 */ /* 0x000e220000000a00 */
[----:B------:R-:W-:Y:S01]  /*b1a0*/  IMAD.MOV.U32 R6, RZ, RZ, 0x652b82fe ;  /* 0x652b82feff067424 */ /* 0x000fe200078e00ff */
[----:B------:R-:W-:Y:S01]  /*b1b0*/  UMOV UR4, 0xfefa39ef ;  /* 0xfefa39ef00047882 */ /* 0x000fe20000000000 */
[----:B------:R-:W-:Y:S01]  /*b1c0*/  IMAD.MOV.U32 R7, RZ, RZ, 0x3ff71547 ;  /* 0x3ff71547ff077424 */ /* 0x000fe200078e00ff */
[----:B------:R-:W-:Y:S01]  /*b1d0*/  UMOV UR5, 0x3fe62e42 ;  /* 0x3fe62e4200057882 */ /* 0x000fe20000000000 */
[----:B------:R-:W-:-:S03]  /*b1e0*/  IMAD.SHL.U32 R5, R4, 0x2, RZ ;  /* 0x0000000204057824 */ /* 0x000fc600078e00ff */
[----:B------:R-:W1:Y:S02]  /*b1f0*/  LDC R0, c[0x0][0x380] ;  /* 0x0000e000ff007b82 */ /* 0x000e640000000800 */
[C---:B------:R-:W-:Y:S02]  /*b200*/  ISETP.GE.U32.AND P0, PT, R5.reuse, 0x7fb3e647, PT ;  /* 0x7fb3e6470500780c */ /* 0x040fe40003f06070 */
[----:B------:R-:W-:Y:S01]  /*b210*/  ISETP.NE.AND P1, PT, R5, RZ, PT ;  /* 0x000000ff0500720c */ /* 0x000fe20003f25270 */
[----:B0-----:R-:W-:-:S08]  /*b220*/  DFMA R6, R2, R6, 6.75539944105574400000e+15 ;  /* 0x433800000206742b */ /* 0x001fd00000000006 */
[----:B------:R-:W-:Y:S02]  /*b230*/  DADD R8, R6, -6.75539944105574400000e+15 ;  /* 0xc338000006087429 */ /* 0x000fe40000000000 */
[----:B------:R-:W-:-:S06]  /*b240*/  SEL R6, R6, RZ, P0 ;  /* 0x000000ff06067207 */ /* 0x000fcc0000000000 */
        /* <DEDUP_REMOVED lines=8> */
[----:B------:R-:W-:Y:S02]  /*b2d0*/  FSEL R3, R3, R4, P0 ;  /* 0x0000000403037208 */ /* 0x000fe40000000000 */
[----:B-1----:R-:W-:Y:S02]  /*b2e0*/  FSEL R2, R2, R0, P0 ;  /* 0x0000000002027208 */ /* 0x002fe40000000000 */
[C---:B------:R-:W-:Y:S02]  /*b2f0*/  ISETP.NE.AND P0, PT, R6.reuse, 0x400, PT ;  /* 0x000004000600780c */ /* 0x040fe40003f05270 */
[----:B------:R-:W-:Y:S02]  /*b300*/  LEA R6, R6, 0x3ff00000, 0x14 ;  /* 0x3ff0000006067811 */ /* 0x000fe400078ea0ff */
[----:B------:R-:W-:Y:S01]  /*b310*/  DFMA R8, R2, UR4, R8 ;  /* 0x0000000402087c2b */ /* 0x000fe20008000008 */
[----:B------:R-:W-:Y:S01]  /*b320*/  UMOV UR4, 0x92ba033d ;  /* 0x92ba033d00047882 */ /* 0x000fe20000000000 */
[----:B------:R-:W-:Y:S01]  /*b330*/  UMOV UR5, 0x3e927e50 ;  /* 0x3e927e5000057882 */ /* 0x000fe20000000000 */
[----:B------:R-:W-:Y:S01]  /*b340*/  SEL R7, R6, 0x7fe00000, P0 ;  /* 0x7fe0000006077807 */ /* 0x000fe20000000000 */
[----:B------:R-:W-:-:S04]  /*b350*/  IMAD.MOV.U32 R6, RZ, RZ, RZ ;  /* 0x000000ffff067224 */ /* 0x000fc800078e00ff */
[----:B------:R-:W-:Y:S01]  /*b360*/  DFMA R8, R2, R8, UR4 ;  /* 0x0000000402087e2b */ /* 0x000fe20008000008 */
[----:B------:R-:W-:Y:S01]  /*b370*/  UMOV UR4, 0x6c5f9da1 ;  /* 0x6c5f9da100047882 */ /* 0x000fe20000000000 */
[----:B------:R-:W-:Y:S01]  /*b380*/  UMOV UR5, 0x3ec71dde ;  /* 0x3ec71dde00057882 */ /* 0x000fe20000000000 */
[----:B------:R-:W-:-:S05]  /*b390*/  DADD R10, R6, -1 ;  /* 0xbff00000060a7429 */ /* 0x000fca0000000000 */
        /* <DEDUP_REMOVED lines=19> */
[----:B------:R-:W-:-:S08]  /*b4d0*/  DFMA R8, R2, R8, 0.5 ;  /* 0x3fe000000208742b */ /* 0x000fd00000000008 */
[----:B------:R-:W-:-:S08]  /*b4e0*/  DMUL R8, R2, R8 ;  /* 0x0000000802087228 */ /* 0x000fd00000000000 */
[----:B------:R-:W-:-:S08]  /*b4f0*/  DFMA R8, R2, R8, R2 ;  /* 0x000000080208722b */ /* 0x000fd00000000002 */
[----:B------:R-:W-:Y:S01]  /*b500*/  DFMA R8, R8, R6, R10 ;  /* 0x000000060808722b */ /* 0x000fe2000000000a */
[----:B------:R-:W0:Y:S07]  /*b510*/  LDC.64 R6, c[0x0][0x390] ;  /* 0x0000e400ff067b82 */ /* 0x000e2e0000000a00 */
[----:B------:R-:W-:-:S10]  /*b520*/  DADD R2, R8, R8 ;  /* 0x0000000008027229 */ /* 0x000fd40000000008 */
[----:B------:R-:W-:Y:S02]  /*b530*/  FSEL R5, R3, R9, !P0 ;  /* 0x0000000903057208 */ /* 0x000fe40004000000 */
[----:B------:R-:W-:Y:S02]  /*b540*/  @P1 FSEL R0, R2, R8, !P0 ;  /* 0x0000000802001208 */ /* 0x000fe40004000000 */
[----:B------:R-:W-:-:S03]  /*b550*/  FSEL R5, R5, R4, P1 ;  /* 0x0000000405057208 */ /* 0x000fc60000800000 */
[----:B------:R-:W-:-:S05]  /*b560*/  IMAD.MOV.U32 R4, RZ, RZ, R0 ;  /* 0x000000ffff047224 */ /* 0x000fca00078e0000 */
[----:B0-----:R-:W-:Y:S01]  /*b570*/  STG.E.64 desc[UR8][R6.64], R4 ;  /* 0x0000000406007986 */ /* 0x001fe2000c101b08 */
[----:B------:R-:W-:Y:S05]  /*b580*/  EXIT ;  /* 0x000000000000794d */ /* 0x000fea0003800000 */
.L_x_58:
[----:B------:R-:W0:Y:S01]  /*b590*/  LDC.64 R8, c[0x0][0x380] ;  /* 0x0000e000ff087b82 */ /* 0x000e220000000a00 */
[----:B------:R-:W-:Y:S01]  /*b5a0*/  IMAD.MOV.U32 R5, RZ, RZ, 0x3ff00000 ;  /* 0x3ff00000ff057424 */ /* 0x000fe200078e00ff */
[----:B------:R-:W-:-:S04]  /*b5b0*/  ISETP.GE.AND P0, PT, R4, RZ, PT ;  /* 0x000000ff0400720c */ /* 0x000fc80003f06270 */
[----:B------:R-:W-:Y:S02]  /*b5c0*/  FSEL R5, -R5, +QNAN , !P0 ;  /* 0x7ff0000005057808 */ /* 0x000fe40004000100 */
[----:B------:R-:W1:Y:S01]  /*b5d0*/  LDC.64 R6, c[0x0][0x390] ;  /* 0x0000e400ff067b82 */ /* 0x000e620000000a00 */
[C-C-:B0-----:R-:W-:Y:S02]  /*b5e0*/  DADD R2, R8.reuse, R8.reuse ;  /* 0x0000000008027229 */ /* 0x141fe40000000008 */
[----:B------:R-:W-:-:S08]  /*b5f0*/  DSETP.NAN.AND P1, PT, R8, R8, PT ;  /* 0x000000080800722a */ /* 0x000fd00003f28000 */
[----:B------:R-:W-:Y:S02]  /*b600*/  FSEL R3, R3, R5, P1 ;  /* 0x0000000503037208 */ /* 0x000fe40000800000 */
[----:B------:R-:W-:-:S05]  /*b610*/  FSEL R2, R2, RZ, P1 ;  /* 0x000000ff02027208 */ /* 0x000fca0000800000 */
[----:B-1----:R-:W-:Y:S01]  /*b620*/  STG.E.64 desc[UR8][R6.64], R2 ;  /* 0x0000000206007986 */ /* 0x002fe2000c101b08 */
[----:B------:R-:W-:Y:S05]  /*b630*/  EXIT ;  /* 0x000000000000794d */ /* 0x000fea0003800000 */
.L_x_57:
[----:B------:R-:W-:-:S05]  /*b640*/  IMAD.MOV.U32 R3, RZ, RZ, -0x18 ;  /* 0xffffffe8ff037424 */ /* 0x000fca00078e00ff */
[----:B------:R-:W-:-:S05]  /*b650*/  VIADDMNMX.U32 R0, R0, R3, 0x2, PT ;  /* 0x0000000200007446 */ /* 0x000fca0003800003 */
[----:B------:R-:W-:-:S04]  /*b660*/  IMAD.SHL.U32 R0, R0, 0x4, RZ ;  /* 0x0000000400007824 */ /* 0x000fc800078e00ff */
[----:B------:R-:W0:Y:S02]  /*b670*/  LDC R2, c[0x2][R0+0x88] ;  /* 0x0080220000027b82 */ /* 0x000e240000000800 */
[----:B0-----:R-:W-:-:S04]  /*b680*/  SHF.R.S32.HI R3, RZ, 0x1f, R2 ;  /* 0x0000001fff037819 */ /* 0x001fc80000011402 */
.L_x_261:
[----:B------:R-:W-:Y:S05]  /*b690*/  BRX R2 -0xb6a0                                                               (*"BRANCH_TARGETS .L_x_262,.L_x_263,.L_x_221"*) ;  /* 0xffffff4802587949 */ /* 0x000fea000383ffff */
.L_x_263:
[----:B------:R-:W0:Y:S01]  /*b6a0*/  LDCU.64 UR4, c[0x0][0x380] ;  /* 0x00007000ff0477ac */ /* 0x000e220008000a00 */
[----:B------:R-:W1:Y:S01]  /*b6b0*/  LDC.64 R4, c[0x0][0x390] ;  /* 0x0000e400ff047b82 */ /* 0x000e620000000a00 */
[----:B0-----:R-:W1:Y:S02]  /*b6c0*/  FRND.F64.FLOOR R2, UR4 ;  /* 0x0000000400027d13 */ /* 0x001e640008305800 */
[----:B-1----:R-:W-:Y:S01]  /*b6d0*/  STG.E.64 desc[UR8][R4.64], R2 ;  /* 0x0000000204007986 */ /* 0x002fe2000c101b08 */
[----:B------:R-:W-:Y:S05]  /*b6e0*/  EXIT ;  /* 0x000000000000794d */ /* 0x000fea0003800000 */
.L_x_262:
[----:B------:R-:W0:Y:S08]  /*b6f0*/  LDC.64 R2, c[0x0][0x380] ;  /* 0x0000e000ff027b82 */ /* 0x000e300000000a00 */
[----:B------:R-:W0:Y:S08]  /*b700*/  LDC.64 R4, c[0x0][0x388] ;  /* 0x0000e200ff047b82 */ /* 0x000e300000000a00 */
[----:B------:R-:W1:Y:S01]  /*b710*/  LDC.64 R6, c[0x0][0x390] ;  /* 0x0000e400ff067b82 */ /* 0x000e620000000a00 */
[----:B0-----:R-:W-:-:S02]  /*b720*/  DADD R8, R2, -R4 ;  /* 0x0000000002087229 */ /* 0x001fc40000000804 */
[----:B------:R-:W-:-:S08]  /*b730*/  DSETP.GTU.AND P0, PT, R2, R4, PT ;  /* 0x000000040200722a */ /* 0x000fd00003f0c000 */
[----:B------:R-:W-:Y:S02]  /*b740*/  FSEL R2, R8, RZ, P0 ;  /* 0x000000ff08027208 */ /* 0x000fe40000000000 */
[----:B------:R-:W-:-:S05]  /*b750*/  FSEL R3, R9, RZ, P0 ;  /* 0x000000ff09037208 */ /* 0x000fca0000000000 */
[----:B-1----:R-:W-:Y:S01]  /*b760*/  STG.E.64 desc[UR8][R6.64], R2 ;  /* 0x0000000206007986 */ /* 0x002fe2000c101b08 */
[----:B------:R-:W-:Y:S05]  /*b770*/  EXIT ;  /* 0x000000000000794d */ /* 0x000fea0003800000 */
.L_x_56:
[----:B------:R-:W-:-:S13]  /*b780*/  ISETP.GT.AND P0, PT, R0, 0x1b, PT ;  /* 0x0000001b0000780c */ /* 0x000fda0003f04270 */
[----:B------:R-:W-:Y:S05]  /*b790*/  @P0 BRA `(.L_x_59) ;  /* 0x0000000000780947 */ /* 0x000fea0003800000 */
[----:B------:R-:W-:-:S05]  /*b7a0*/  VIADD R0, R0, 0xffffffe6 ;  /* 0xffffffe600007836 */ /* 0x000fca0000000000 */
[----:B------:R-:W-:-:S05]  /*b7b0*/  VIMNMX.U32 R0, PT, PT, R0, 0x2, PT ;  /* 0x0000000200007848 */ /* 0x000fca0003fe0000 */
[----:B------:R-:W-:-:S04]  /*b7c0*/  IMAD.SHL.U32 R0, R0, 0x4, RZ ;  /* 0x0000000400007824 */ /* 0x000fc800078e00ff */
[----:B------:R-:W0:Y:S02]  /*b7d0*/  LDC R2, c[0x2][R0+0x94] ;  /* 0x0080250000027b82 */ /* 0x000e240000000800 */
[----:B0-----:R-:W-:-:S04]  /*b7e0*/  SHF.R.S32.HI R3, RZ, 0x1f, R2 ;  /* 0x0000001fff037819 */ /* 0x001fc80000011402 */
.L_x_265:
[----:B------:R-:W-:Y:S05]  /*b7f0*/  BRX R2 -0xb800                                                               (*"BRANCH_TARGETS .L_x_266,.L_x_267,.L_x_221"*) ;  /* 0xffffff4802007949 */ /* 0x000fea000383ffff */
.L_x_267:
[----:B------:R-:W0:Y:S08]  /*b800*/  LDC.64 R2, c[0x0][0x380] ;  /* 0x0000e000ff027b82 */ /* 0x000e300000000a00 */
[----:B------:R-:W1:Y:S08]  /*b810*/  LDC.64 R4, c[0x0][0x388] ;  /* 0x0000e200ff047b82 */ /* 0x000e700000000a00 */
[----:B------:R-:W2:Y:S01]  /*b820*/  LDC.64 R6, c[0x0][0x390] ;  /* 0x0000e400ff067b82 */ /* 0x000ea20000000a00 */
[----:B0-----:R-:W-:Y:S01]  /*b830*/  IMAD.MOV.U32 R0, RZ, RZ, R3 ;  /* 0x000000ffff007224 */ /* 0x001fe200078e0003 */
[----:B-1----:R-:W-:Y:S01]  /*b840*/  DSETP.MIN.AND P0, P1, R2, R4, PT ;  /* 0x000000040200722a */ /* 0x002fe20003900000 */
[----:B------:R-:W-:-:S05]  /*b850*/  IMAD.MOV.U32 R9, RZ, RZ, R5 ;  /* 0x000000ffff097224 */ /* 0x000fca00078e0005 */
[----:B------:R-:W-:Y:S02]  /*b860*/  FSEL R11, R0, R9, P0 ;  /* 0x00000009000b7208 */ /* 0x000fe40000000000 */
[----:B------:R-:W-:-:S06]  /*b870*/  SEL R2, R2, R4, P0 ;  /* 0x0000000402027207 */ /* 0x000fcc0000000000 */
[----:B------:R-:W-:-:S05]  /*b880*/  @P1 LOP3.LUT R11, R9, 0x80000, RZ, 0xfc, !PT ;  /* 0x00080000090b1812 */ /* 0x000fca00078efcff */
[----:B------:R-:W-:-:S05]  /*b890*/  IMAD.MOV.U32 R3, RZ, RZ, R11 ;  /* 0x000000ffff037224 */ /* 0x000fca00078e000b */
[----:B--2---:R-:W-:Y:S01]  /*b8a0*/  STG.E.64 desc[UR8][R6.64], R2 ;  /* 0x0000000206007986 */ /* 0x004fe2000c101b08 */
[----:B------:R-:W-:Y:S05]  /*b8b0*/  EXIT ;  /* 0x000000000000794d */ /* 0x000fea0003800000 */
.L_x_266:
[----:B------:R-:W0:Y:S08]  /*b8c0*/  LDC.64 R2, c[0x0][0x380] ;  /* 0x0000e000ff027b82 */ /* 0x000e300000000a00 */
[----:B------:R-:W1:Y:S08]  /*b8d0*/  LDC.64 R4, c[0x0][0x388] ;  /* 0x0000e200ff047b82 */ /* 0x000e700000000a00 */
[----:B------:R-:W2:Y:S01]  /*b8e0*/  LDC.64 R6, c[0x0][0x390] ;  /* 0x0000e400ff067b82 */ /* 0x000ea20000000a00 */
[----:B0-----:R-:W-:Y:S01]  /*b8f0*/  IMAD.MOV.U32 R0, RZ, RZ, R3 ;  /* 0x000000ffff007224 */ /* 0x001fe200078e0003 */
[----:B-1----:R-:W-:Y:S01]  /*b900*/  DSETP.MAX.AND P0, P1, R2, R4, PT ;  /* 0x000000040200722a */ /* 0x002fe2000390f000 */
[----:B------:R-:W-:-:S05]  /*b910*/  IMAD.MOV.U32 R9, RZ, RZ, R5 ;  /* 0x000000ffff097224 */ /* 0x000fca00078e0005 */
[----:B------:R-:W-:Y:S02]  /*b920*/  FSEL R11, R0, R9, P0 ;  /* 0x00000009000b7208 */ /* 0x000fe40000000000 */
[----:B------:R-:W-:-:S06]  /*b930*/  SEL R2, R2, R4, P0 ;  /* 0x0000000402027207 */ /* 0x000fcc0000000000 */
[----:B------:R-:W-:-:S05]  /*b940*/  @P1 LOP3.LUT R11, R9, 0x80000, RZ, 0xfc, !PT ;  /* 0x00080000090b1812 */ /* 0x000fca00078efcff */
[----:B------:R-:W-:-:S05]  /*b950*/  IMAD.MOV.U32 R3, RZ, RZ, R11 ;  /* 0x000000ffff037224 */ /* 0x000fca00078e000b */
[----:B--2---:R-:W-:Y:S01]  /*b960*/  STG.E.64 desc[UR8][R6.64], R2 ;  /* 0x0000000206007986 */ /* 0x004fe2000c101b08 */
[----:B------:R-:W-:Y:S05]  /*b970*/  EXIT ;  /* 0x000000000000794d */ /* 0x000fea0003800000 */
.L_x_59:
[----:B------:R-:W-:-:S05]  /*b980*/  IMAD.MOV.U32 R3, RZ, RZ, -0x1c ;  /* 0xffffffe4ff037424 */ /* 0x000fca00078e00ff */
[----:B------:R-:W-:-:S05]  /*b990*/  VIADDMNMX.U32 R0, R0, R3, 0x2, PT ;  /* 0x0000000200007446 */ /* 0x000fca0003800003 */
[----:B------:R-:W-:-:S04]  /*b9a0*/  IMAD.SHL.U32 R0, R0, 0x4, RZ ;  /* 0x0000000400007824 */ /* 0x000fc800078e00ff */
[----:B------:R-:W0:Y:S02]  /*b9b0*/  LDC R2, c[0x2][R0+0xa0] ;  /* 0x0080280000027b82 */ /* 0x000e240000000800 */
[----:B0-----:R-:W-:-:S04]  /*b9c0*/  SHF.R.S32.HI R3, RZ, 0x1f, R2 ;  /* 0x0000001fff037819 */ /* 0x001fc80000011402 */
.L_x_269:
[----:B------:R-:W-:Y:S05]  /*b9d0*/  BRX R2 -0xb9e0                                                               (*"BRANCH_TARGETS .L_x_270,.L_x_271,.L_x_221"*) ;  /* 0xffffff4402887949 */ /* 0x000fea000383ffff */
.L_x_271:
[----:B------:R-:W0:Y:S01]  /*b9e0*/  LDCU.128 UR4, c[0x0][0x380] ;  /* 0x00007000ff0477ac */ /* 0x000e220008000c00 */
[----:B------:R-:W-:Y:S02]  /*b9f0*/  IMAD.MOV.U32 R6, RZ, RZ, RZ ;  /* 0x000000ffff067224 */ /* 0x000fe400078e00ff */
[----:B------:R-:W-:Y:S02]  /*ba00*/  IMAD.MOV.U32 R14, RZ, RZ, 0x0 ;  /* 0x00000000ff0e7424 */ /* 0x000fe400078e00ff */
[----:B------:R-:W-:Y:S01]  /*ba10*/  IMAD.MOV.U32 R15, RZ, RZ, 0x3fd80000 ;  /* 0x3fd80000ff0f7424 */ /* 0x000fe200078e00ff */
[----:B0-----:R-:W-:Y:S01]  /*ba20*/  DADD R10, -RZ, |UR4| ;  /* 0x40000004ff0a7e29 */ /* 0x001fe20008000100 */
[----:B------:R-:W-:Y:S01]  /*ba30*/  UMOV UR4, 0xffffffff ;  /* 0xffffffff00047882 */ /* 0x000fe20000000000 */
[----:B------:R-:W-:Y:S01]  /*ba40*/  DADD R12, -RZ, |UR6| ;  /* 0x40000006ff0c7e29 */ /* 0x000fe20008000100 */
[----:B------:R-:W-:Y:S02]  /*ba50*/  UMOV UR5, 0x7fefffff ;  /* 0x7fefffff00057882 */ /* 0x000fe40000000000 */
[----:B------:R-:W-:-:S07]  /*ba60*/  UMOV UR6, UR5 ;  /* 0x0000000500067c82 */ /* 0x000fce0008000000 */
[----:B------:R-:W-:Y:S02]  /*ba70*/  ISETP.GT.U32.AND P1, PT, R10, R12, PT ;  /* 0x0000000c0a00720c */ /* 0x000fe40003f24070 */
[CC--:B------:R-:W-:Y:S02]  /*ba80*/  ISETP.LT.U32.AND P0, PT, R12.reuse, R10.reuse, PT ;  /* 0x0000000a0c00720c */ /* 0x0c0fe40003f01070 */
[----:B------:R-:W-:Y:S02]  /*ba90*/  ISETP.GT.U32.AND.EX P1, PT, R11, R13, PT, P1 ;  /* 0x0000000d0b00720c */ /* 0x000fe40003f24110 */
[----:B------:R-:W-:Y:S02]  /*baa0*/  ISETP.LT.U32.AND.EX P0, PT, R13, R11, PT, P0 ;  /* 0x0000000b0d00720c */ /* 0x000fe40003f01100 */
[----:B------:R-:W-:Y:S02]  /*bab0*/  SEL R3, R11, R13, P1 ;  /* 0x0000000d0b037207 */ /* 0x000fe40000800000 */
[----:B------:R-:W-:-:S02]  /*bac0*/  SEL R4, R12, R10, P0 ;  /* 0x0000000a0c047207 */ /* 0x000fc40000000000 */
[----:B------:R-:W-:Y:S02]  /*bad0*/  LOP3.LUT R0, R3, 0xffc00000, RZ, 0xc0, !PT ;  /* 0xffc0000003007812 */ /* 0x000fe400078ec0ff */
[----:B------:R-:W-:Y:S02]  /*bae0*/  SEL R5, R13, R11, P0 ;  /* 0x0000000b0d057207 */ /* 0x000fe40000000000 */
[----:B------:R-:W-:Y:S02]  /*baf0*/  LOP3.LUT R7, R0, 0x7fd00000, RZ, 0x3c, !PT ;  /* 0x7fd0000000077812 */ /* 0x000fe400078e3cff */
[----:B------:R-:W-:Y:S01]  /*bb00*/  SEL R2, R10, R12, P1 ;  /* 0x0000000c0a027207 */ /* 0x000fe20000800000 */
[----:B------:R-:W-:-:S03]  /*bb10*/  IMAD.U32 R10, RZ, RZ, UR6 ;  /* 0x00000006ff0a7e24 */ /* 0x000fc6000f8e00ff */
[C---:B------:R-:W-:Y:S02]  /*bb20*/  DMUL R8, R6.reuse, R4 ;  /* 0x0000000406087228 */ /* 0x040fe40000000000 */
[----:B------:R-:W-:-:S06]  /*bb30*/  DMUL R6, R6, R2 ;  /* 0x0000000206067228 */ /* 0x000fcc0000000000 */
[----:B------:R-:W-:-:S08]  /*bb40*/  DMUL R8, R8, R8 ;  /* 0x0000000808087228 */ /* 0x000fd00000000000 */
[----:B------:R-:W-:-:S08]  /*bb50*/  DFMA R6, R6, R6, R8 ;  /* 0x000000060606722b */ /* 0x000fd00000000008 */
[----:B------:R-:W-:Y:S02]  /*bb60*/  DSETP.MIN.AND P0, P1, R6, UR4, PT ;  /* 0x0000000406007e2a */ /* 0x000fe4000b900000 */
[----:B------:R-:W-:-:S05]  /*bb70*/  IMAD.MOV.U32 R8, RZ, RZ, R7 ;  /* 0x000000ffff087224 */ /* 0x000fca00078e0007 */
[----:B------:R-:W-:Y:S01]  /*bb80*/  FSEL R9, R8, UR6, P0 ;  /* 0x0000000608097c08 */ /* 0x000fe20008000000 */
[----:B------:R-:W-:-:S05]  /*bb90*/  IMAD.MOV.U32 R8, RZ, RZ, R6 ;  /* 0x000000ffff087224 */ /* 0x000fca00078e0006 */
[----:B------:R-:W-:Y:S01]  /*bba0*/  SEL R8, R8, UR4, P0 ;  /* 0x0000000408087c07 */ /* 0x000fe20008000000 */
[----:B------:R-:W-:Y:S01]  /*bbb0*/  DSETP.NEU.AND P0, PT, R4, RZ, PT ;  /* 0x000000ff0400722a */ /* 0x000fe20003f0d000 */
[----:B------:R-:W-:Y:S01]  /*bbc0*/  @P1 LOP3.LUT R9, R10, 0x80000, RZ, 0xfc, !PT ;  /* 0x000800000a091812 */ /* 0x000fe200078efcff */
[----:B------:R-:W-:Y:S01]  /*bbd0*/  IMAD.MOV.U32 R10, RZ, RZ, RZ ;  /* 0x000000ffff0a7224 */ /* 0x000fe200078e00ff */
[----:B------:R-:W-:Y:S02]  /*bbe0*/  ISETP.GE.U32.AND P1, PT, R5, 0x7ff00000, PT ;  /* 0x7ff000000500780c */ /* 0x000fe40003f26070 */
[----:B------:R-:W0:Y:S03]  /*bbf0*/  MUFU.RSQ64H R11, R9 ;  /* 0x00000009000b7308 */ /* 0x000e260000001c00 */
[----:B0-----:R-:W-:-:S08]  /*bc00*/  DMUL R12, R10, R10 ;  /* 0x0000000a0a0c7228 */ /* 0x001fd00000000000 */
[----:B------:R-:W-:-:S08]  /*bc10*/  DFMA R12, R8, -R12, 1 ;  /* 0x3ff00000080c742b */ /* 0x000fd0000000080c */
[----:B------:R-:W-:Y:S02]  /*bc20*/  DFMA R14, R12, R14, 0.5 ;  /* 0x3fe000000c0e742b */ /* 0x000fe4000000000e */
[----:B------:R-:W-:-:S08]  /*bc30*/  DMUL R12, R10, R12 ;  /* 0x0000000c0a0c7228 */ /* 0x000fd00000000000 */
[----:B------:R-:W-:Y:S01]  /*bc40*/  DFMA R12, R14, R12, R10 ;  /* 0x0000000c0e0c722b */ /* 0x000fe2000000000a */
[----:B------:R-:W0:Y:S07]  /*bc50*/  LDC.64 R10, c[0x0][0x390] ;  /* 0x0000e400ff0a7b82 */ /* 0x000e2e0000000a00 */
[----:B------:R-:W-:Y:S01]  /*bc60*/  DMUL R12, R6, R12 ;  /* 0x0000000c060c7228 */ /* 0x000fe20000000000 */
[----:B------:R-:W-:Y:S01]  /*bc70*/  LOP3.LUT R7, R0, 0x100000, RZ, 0xfc, !PT ;  /* 0x0010000000077812 */ /* 0x000fe200078efcff */
[----:B------:R-:W-:-:S06]  /*bc80*/  IMAD.MOV.U32 R6, RZ, RZ, RZ ;  /* 0x000000ffff067224 */ /* 0x000fcc00078e00ff */
[----:B------:R-:W-:-:S10]  /*bc90*/  DMUL R12, R12, R6 ;  /* 0x000000060c0c7228 */ /* 0x000fd40000000000 */
[----:B------:R-:W-:Y:S02]  /*bca0*/  @!P1 FSEL R4, R2, R12, !P0 ;  /* 0x0000000c02049208 */ /* 0x000fe40004000000 */
[----:B------:R-:W-:-:S05]  /*bcb0*/  @!P1 FSEL R5, R3, R13, !P0 ;  /* 0x0000000d03059208 */ /* 0x000fca0004000000 */
[----:B0-----:R-:W-:Y:S01]  /*bcc0*/  STG.E.64 desc[UR8][R10.64], R4 ;  /* 0x000000040a007986 */ /* 0x001fe2000c101b08 */
[----:B------:R-:W-:Y:S05]  /*bcd0*/  EXIT ;  /* 0x000000000000794d */ /* 0x000fea0003800000 */
.L_x_270:
[----:B------:R-:W0:Y:S08]  /*bce0*/  LDC.64 R4, c[0x0][0x388] ;  /* 0x0000e200ff047b82 */ /* 0x000e300000000a00 */
[----:B------:R-:W1:Y:S01]  /*bcf0*/  LDC.64 R2, c[0x0][0x380] ;  /* 0x0000e000ff027b82 */ /* 0x000e620000000a00 */
[----:B0-----:R-:W-:Y:S02]  /*bd00*/  LOP3.LUT R5, R5, 0x7fffffff, RZ, 0xc0, !PT ;  /* 0x7fffffff05057812 */ /* 0x001fe400078ec0ff */
[----:B-1----:R-:W-:Y:S01]  /*bd10*/  LOP3.LUT R9, R3, 0x7fffffff, RZ, 0xc0, !PT ;  /* 0x7fffffff03097812 */ /* 0x002fe200078ec0ff */
[----:B------:R-:W-:-:S03]  /*bd20*/  IMAD.MOV.U32 R8, RZ, RZ, R2 ;  /* 0x000000ffff087224 */ /* 0x000fc600078e0002 */
[----:B------:R-:W-:-:S04]  /*bd30*/  VIMNMX.U32 R0, PT, PT, R9, R5, !PT ;  /* 0x0000000509007248 */ /* 0x000fc80007fe0000 */
[----:B------:R-:W-:-:S13]  /*bd40*/  ISETP.GE.U32.AND P0, PT, R0, 0x7ff00000, PT ;  /* 0x7ff000000000780c */ /* 0x000fda0003f06070 */
[----:B------:R-:W-:Y:S05]  /*bd50*/  @!P0 BRA `(.L_x_60) ;  /* 0x0000000000248947 */ /* 0x000fea0003800000 */
[----:B------:R-:W0:Y:S01]  /*bd60*/  LDC.64 R6, c[0x0][0x380] ;  /* 0x0000e000ff067b82 */ /* 0x000e220000000a00 */
[----:B------:R-:W-:-:S06]  /*bd70*/  DSETP.NAN.AND P0, PT, R4, R4, PT ;  /* 0x000000040400722a */ /* 0x000fcc0003f08000 */
[----:B------:R-:W-:Y:S01]  /*bd80*/  DSETP.NUM.AND P0, PT, R8, R8, !P0 ;  /* 0x000000080800722a */ /* 0x000fe20004707000 */
[----:B------:R-:W0:-:S13]  /*bd90*/  LDC.64 R10, c[0x0][0x388] ;  /* 0x0000e200ff0a7b82 */ /* 0x000e1a0000000a00 */
[----:B------:R-:W-:Y:S02]  /*bda0*/  @P0 DSETP.NEU.AND P1, PT, R8, +INF , PT ;  /* 0x7ff000000800042a */ /* 0x000fe40003f2d000 */
[----:B0-----:R-:W-:-:S06]  /*bdb0*/  @!P0 DADD R6, R6, R10 ;  /* 0x0000000006068229 */ /* 0x001fcc000000000a */
[----:B------:R-:W-:Y:S02]  /*bdc0*/  @P0 FSEL R6, R2, RZ, P1 ;  /* 0x000000ff02060208 */ /* 0x000fe40000800000 */
[----:B------:R-:W-:Y:S01]  /*bdd0*/  @P0 FSEL R7, R3, -QNAN , P1 ;  /* 0xfff8000003070808 */ /* 0x000fe20000800000 */
[----:B------:R-:W-:Y:S06]  /*bde0*/  BRA `(.L_x_61) ;  /* 0x0000000400887947 */ /* 0x000fec0003800000 */
.L_x_60:
[----:B------:R-:W-:Y:S01]  /*bdf0*/  DSETP.NEU.AND P0, PT, R4, RZ, PT ;  /* 0x000000ff0400722a */ /* 0x000fe20003f0d000 */
[----:B------:R-:W-:Y:S02]  /*be00*/  IMAD.MOV.U32 R6, RZ, RZ, 0x0 ;  /* 0x00000000ff067424 */ /* 0x000fe400078e00ff */
[----:B------:R-:W-:-:S11]  /*be10*/  IMAD.MOV.U32 R7, RZ, RZ, -0x80000 ;  /* 0xfff80000ff077424 */ /* 0x000fd600078e00ff */
[----:B------:R-:W-:Y:S05]  /*be20*/  @!P0 BRA `(.L_x_61) ;  /* 0x0000000400788947 */ /* 0x000fea0003800000 */
[----:B------:R-:W-:Y:S01]  /*be30*/  DSETP.GE.AND P0, PT, R8, R4, PT ;  /* 0x000000040800722a */ /* 0x000fe20003f06000 */
[----:B------:R-:W-:Y:S02]  /*be40*/  IMAD.U32 R6, RZ, RZ, UR4 ;  /* 0x00000004ff067e24 */ /* 0x000fe4000f8e00ff */
[----:B------:R-:W-:-:S11]  /*be50*/  IMAD.U32 R7, RZ, RZ, UR5 ;  /* 0x00000005ff077e24 */ /* 0x000fd6000f8e00ff */
[----:B------:R-:W-:Y:S05]  /*be60*/  @!P0 BRA `(.L_x_61) ;  /* 0x0000000400688947 */ /* 0x000fea0003800000 */
[----:B------:R-:W-:Y:S02]  /*be70*/  ISETP.GT.U32.AND P0, PT, R9, 0xfffff, PT ;  /* 0x000fffff0900780c */ /* 0x000fe40003f04070 */
[----:B------:R-:W-:Y:S02]  /*be80*/  ISETP.GT.U32.AND P1, PT, R5, 0xfffff, PT ;  /* 0x000fffff0500780c */ /* 0x000fe40003f24070 */
[----:B------:R-:W-:Y:S02]  /*be90*/  SHF.R.U32.HI R0, RZ, 0x14, R9 ;  /* 0x00000014ff007819 */ /* 0x000fe40000011609 */
[----:B------:R-:W-:-:S07]  /*bea0*/  SHF.R.U32.HI R7, RZ, 0x14, R5 ;  /* 0x00000014ff077819 */ /* 0x000fce0000011605 */
[----:B------:R-:W-:Y:S02]  /*beb0*/  @!P0 DMUL R8, R8, 1.80143985094819840000e+16 ;  /* 0x4350000008088828 */ /* 0x000fe40000000000 */
[----:B------:R-:W-:-:S08]  /*bec0*/  @!P1 DMUL R4, R4, 1.80143985094819840000e+16 ;  /* 0x4350000004049828 */ /* 0x000fd00000000000 */
[----:B------:R-:W-:Y:S02]  /*bed0*/  @!P0 LEA.HI R2, R9, R0, RZ, 0xc ;  /* 0x0000000009028211 */ /* 0x000fe400078f60ff */
[----:B------:R-:W-:Y:S02]  /*bee0*/  @!P1 LEA.HI R6, R5, R7, RZ, 0xc ;  /* 0x0000000705069211 */ /* 0x000fe400078f60ff */
[----:B------:R-:W-:Y:S01]  /*bef0*/  LOP3.LUT R13, R9, 0xfffff, RZ, 0xc0, !PT ;  /* 0x000fffff090d7812 */ /* 0x000fe200078ec0ff */
[----:B------:R-:W-:Y:S02]  /*bf00*/  @!P0 VIADD R0, R2, 0xffffffca ;  /* 0xffffffca02008836 */ /* 0x000fe40000000000 */
[----:B------:R-:W-:Y:S01]  /*bf10*/  @!P1 VIADD R7, R6, 0xffffffca ;  /* 0xffffffca06079836 */ /* 0x000fe20000000000 */
[----:B------:R-:W-:-:S03]  /*bf20*/  LOP3.LUT R13, R13, 0x100000, RZ, 0xfc, !PT ;  /* 0x001000000d0d7812 */ /* 0x000fc600078efcff */
[----:B------:R-:W-:-:S04]  /*bf30*/  IMAD.IADD R10, R0, 0x1, -R7 ;  /* 0x00000001000a7824 */ /* 0x000fc800078e0a07 */
[----:B------:R-:W-:Y:S01]  /*bf40*/  IMAD.MOV.U32 R2, RZ, RZ, R10 ;  /* 0x000000ffff027224 */ /* 0x000fe200078e000a */
[----:B------:R-:W-:-:S04]  /*bf50*/  VIMNMX R15, PT, PT, RZ, R10, PT ;  /* 0x0000000aff0f7248 */ /* 0x000fc80003fe0100 */
[----:B------:R-:W-:-:S05]  /*bf60*/  IADD3 R0, PT, PT, R0, -R7, -R15 ;  /* 0x8000000700007210 */ /* 0x000fca0007ffe80f */
[----:B------:R-:W-:-:S05]  /*bf70*/  VIADD R0, R0, 0x1 ;  /* 0x0000000100007836 */ /* 0x000fca0000000000 */
[----:B------:R-:W-:Y:S02]  /*bf80*/  LOP3.LUT P0, R6, R0, 0x3, RZ, 0xc0, !PT ;  /* 0x0000000300067812 */ /* 0x000fe4000780c0ff */
[----:B------:R-:W-:-:S04]  /*bf90*/  LOP3.LUT R0, R5, 0xfffff, RZ, 0xc0, !PT ;  /* 0x000fffff05007812 */ /* 0x000fc800078ec0ff */
[----:B------:R-:W-:-:S07]  /*bfa0*/  LOP3.LUT R0, R0, 0x100000, RZ, 0xfc, !PT ;  /* 0x0010000000007812 */ /* 0x000fce00078efcff */
[----:B------:R-:W-:Y:S05]  /*bfb0*/  @!P0 BRA `(.L_x_62) ;  /* 0x0000000000348947 */ /* 0x000fea0003800000 */
[----:B------:R-:W-:Y:S02]  /*bfc0*/  IMAD.MOV R6, RZ, RZ, -R6 ;  /* 0x000000ffff067224 */ /* 0x000fe400078e0a06 */
[----:B------:R-:W-:-:S07]  /*bfd0*/  IMAD.MOV.U32 R2, RZ, RZ, R10 ;  /* 0x000000ffff027224 */ /* 0x000fce00078e000a */
.L_x_63:
[----:B------:R-:W-:Y:S01]  /*bfe0*/  VIADD R6, R6, 0x1 ;  /* 0x0000000106067836 */ /* 0x000fe20000000000 */
[----:B------:R-:W-:Y:S01]  /*bff0*/  IADD3 R11, P0, PT, -R4, R8, RZ ;  /* 0x00000008040b7210 */ /* 0x000fe20007f1e1ff */
[----:B------:R-:W-:-:S03]  /*c000*/  VIADD R2, R2, 0xffffffff ;  /* 0xffffffff02027836 */ /* 0x000fc60000000000 */
[----:B------:R-:W-:Y:S01]  /*c010*/  ISETP.NE.AND P1, PT, R6, RZ, PT ;  /* 0x000000ff0600720c */ /* 0x000fe20003f25270 */
[----:B------:R-:W-:-:S05]  /*c020*/  IMAD.X R9, R13, 0x1, ~R0, P0 ;  /* 0x000000010d097824 */ /* 0x000fca00000e0e00 */
[----:B------:R-:W-:-:S04]  /*c030*/  ISETP.GE.AND P0, PT, R9, RZ, PT ;  /* 0x000000ff0900720c */ /* 0x000fc80003f06270 */
[----:B------:R-:W-:Y:S02]  /*c040*/  SEL R11, R8, R11, !P0 ;  /* 0x0000000b080b7207 */ /* 0x000fe40004000000 */
[----:B------:R-:W-:-:S03]  /*c050*/  SEL R9, R13, R9, !P0 ;  /* 0x000000090d097207 */ /* 0x000fc60004000000 */
[C---:B------:R-:W-:Y:S01]  /*c060*/  IMAD.SHL.U32 R8, R11.reuse, 0x2, RZ ;  /* 0x000000020b087824 */ /* 0x040fe200078e00ff */
[----:B------:R-:W-:Y:S01]  /*c070*/  SHF.L.U64.HI R13, R11, 0x1, R9 ;  /* 0x000000010b0d7819 */ /* 0x000fe20000010209 */
[----:B------:R-:W-:Y:S06]  /*c080*/  @P1 BRA `(.L_x_63) ;  /* 0xfffffffc00d41947 */ /* 0x000fec000383ffff */
.L_x_62:
[----:B------:R-:W-:-:S05]  /*c090*/  IMAD.IADD R6, R10, 0x1, -R15 ;  /* 0x000000010a067824 */ /* 0x000fca00078e0a0f */
[----:B------:R-:W-:-:S13]  /*c0a0*/  ISETP.GE.U32.AND P0, PT, R6, 0x3, PT ;  /* 0x000000030600780c */ /* 0x000fda0003f06070 */
[----:B------:R-:W-:Y:S05]  /*c0b0*/  @!P0 BRA `(.L_x_64) ;  /* 0x0000000000808947 */ /* 0x000fea0003800000 */
.L_x_65:
[----:B------:R-:W-:Y:S02]  /*c0c0*/  IADD3 R9, P0, PT, -R4, R8, RZ ;  /* 0x0000000804097210 */ /* 0x000fe40007f1e1ff */
[C---:B------:R-:W-:Y:S01]  /*c0d0*/  ISETP.GT.AND P1, PT, R2.reuse, 0x3, PT ;  /* 0x000000030200780c */ /* 0x040fe20003f24270 */
[----:B------:R-:W-:Y:S02]  /*c0e0*/  VIADD R2, R2, 0xfffffffc ;  /* 0xfffffffc02027836 */ /* 0x000fe40000000000 */
[----:B------:R-:W-:-:S05]  /*c0f0*/  IMAD.X R6, R13, 0x1, ~R0, P0 ;  /* 0x000000010d067824 */ /* 0x000fca00000e0e00 */
[----:B------:R-:W-:-:S04]  /*c100*/  ISETP.GE.AND P0, PT, R6, RZ, PT ;  /* 0x000000ff0600720c */ /* 0x000fc80003f06270 */
[----:B------:R-:W-:Y:S02]  /*c110*/  SEL R9, R8, R9, !P0 ;  /* 0x0000000908097207 */ /* 0x000fe40004000000 */
[----:B------:R-:W-:-:S03]  /*c120*/  SEL R6, R13, R6, !P0 ;  /* 0x000000060d067207 */ /* 0x000fc60004000000 */
[C---:B------:R-:W-:Y:S01]  /*c130*/  IMAD.SHL.U32 R11, R9.reuse, 0x2, RZ ;  /* 0x00000002090b7824 */ /* 0x040fe200078e00ff */
[----:B------:R-:W-:-:S04]  /*c140*/  SHF.L.U64.HI R8, R9, 0x1, R6 ;  /* 0x0000000109087819 */ /* 0x000fc80000010206 */
[----:B------:R-:W-:-:S05]  /*c150*/  IADD3 R6, P0, PT, -R4, R11, RZ ;  /* 0x0000000b04067210 */ /* 0x000fca0007f1e1ff */
        /* <DEDUP_REMOVED lines=19> */
[----:B------:R-:W-:Y:S01]  /*c290*/  SHF.L.U64.HI R13, R6, 0x1, R9 ;  /* 0x00000001060d7819 */ /* 0x000fe20000010209 */
[----:B------:R-:W-:Y:S06]  /*c2a0*/  @P1 BRA `(.L_x_65) ;  /* 0xfffffffc00841947 */ /* 0x000fec000383ffff */
[----:B------:R-:W-:-:S07]  /*c2b0*/  IMAD.MOV.U32 R11, RZ, RZ, R6 ;  /* 0x000000ffff0b7224 */ /* 0x000fce00078e0006 */
.L_x_64:
[----:B------:R-:W-:Y:S01]  /*c2c0*/  LOP3.LUT R9, R9, 0x7fffffff, RZ, 0xc0, !PT ;  /* 0x7fffffff09097812 */ /* 0x000fe200078ec0ff */
[----:B------:R-:W-:Y:S01]  /*c2d0*/  IMAD.MOV.U32 R6, RZ, RZ, RZ ;  /* 0x000000ffff067224 */ /* 0x000fe200078e00ff */
[----:B------:R-:W-:Y:S01]  /*c2e0*/  ISETP.NE.U32.AND P0, PT, R11, RZ, PT ;  /* 0x000000ff0b00720c */ /* 0x000fe20003f05070 */
[----:B------:R-:W-:-:S03]  /*c2f0*/  IMAD.MOV.U32 R0, RZ, RZ, RZ ;  /* 0x000000ffff007224 */ /* 0x000fc600078e00ff */
[----:B------:R-:W-:-:S13]  /*c300*/  ISETP.NE.AND.EX P0, PT, R9, RZ, PT, P0 ;  /* 0x000000ff0900720c */ /* 0x000fda0003f05300 */
[----:B------:R-:W-:Y:S05]  /*c310*/  @!P0 BRA `(.L_x_66) ;  /* 0x0000000000388947 */ /* 0x000fea0003800000 */
[----:B------:R-:W-:-:S06]  /*c320*/  IMAD.MOV.U32 R8, RZ, RZ, R11 ;  /* 0x000000ffff087224 */ /* 0x000fcc00078e000b */
[----:B------:R-:W-:-:S10]  /*c330*/  DMUL R4, R8, 1.80143985094819840000e+16 ;  /* 0x4350000008047828 */ /* 0x000fd40000000000 */
[----:B------:R-:W-:-:S04]  /*c340*/  SHF.R.U32.HI R4, RZ, 0x14, R5 ;  /* 0x00000014ff047819 */ /* 0x000fc80000011605 */
[----:B------:R-:W-:-:S04]  /*c350*/  IADD3 R8, PT, PT, -R4, 0x37, RZ ;  /* 0x0000003704087810 */ /* 0x000fc80007ffe1ff */
[-C--:B------:R-:W-:Y:S01]  /*c360*/  SHF.L.U64.HI R5, R11, R8.reuse, R9 ;  /* 0x000000080b057219 */ /* 0x080fe20000010209 */
[----:B------:R-:W-:Y:S01]  /*c370*/  IMAD.IADD R2, R7, 0x1, -R8 ;  /* 0x0000000107027824 */ /* 0x000fe200078e0a08 */
[----:B------:R-:W-:-:S04]  /*c380*/  SHF.L.U32 R8, R11, R8, RZ ;  /* 0x000000080b087219 */ /* 0x000fc800000006ff */
[----:B------:R-:W-:-:S13]  /*c390*/  ISETP.GT.AND P0, PT, R2, RZ, PT ;  /* 0x000000ff0200720c */ /* 0x000fda0003f04270 */
[C---:B------:R-:W-:Y:S01]  /*c3a0*/  @!P0 IADD3 R0, PT, PT, -R2.reuse, 0x1, RZ ;  /* 0x0000000102008810 */ /* 0x040fe20007ffe1ff */
[----:B------:R-:W-:-:S03]  /*c3b0*/  @P0 VIADD R2, R2, 0xffffffff ;  /* 0xffffffff02020836 */ /* 0x000fc60000000000 */
[--C-:B------:R-:W-:Y:S02]  /*c3c0*/  @!P0 SHF.R.U64 R6, R8, R0, R5.reuse ;  /* 0x0000000008068219 */ /* 0x100fe40000001205 */
[----:B------:R-:W-:Y:S02]  /*c3d0*/  @P0 IADD3 R6, P1, PT, RZ, R8, RZ ;  /* 0x00000008ff060210 */ /* 0x000fe40007f3e0ff */
[----:B------:R-:W-:-:S03]  /*c3e0*/  @!P0 SHF.R.U32.HI R0, RZ, R0, R5 ;  /* 0x00000000ff008219 */ /* 0x000fc60000011605 */
[----:B------:R-:W-:-:S08]  /*c3f0*/  @P0 IMAD.U32.X R0, R2, 0x100000, R5, P1 ;  /* 0x0010000002000824 */ /* 0x000fd000008e0405 */
.L_x_66:
[----:B------:R-:W-:-:S07]  /*c400*/  LOP3.LUT R7, R0, 0x80000000, R3, 0xb8, !PT ;  /* 0x8000000000077812 */ /* 0x000fce00078eb803 */
.L_x_61:
[----:B------:R-:W0:Y:S02]  /*c410*/  LDC.64 R2, c[0x0][0x390] ;  /* 0x0000e400ff027b82 */ /* 0x000e240000000a00 */
[----:B0-----:R-:W-:Y:S01]  /*c420*/  STG.E.64 desc[UR8][R2.64], R6 ;  /* 0x0000000602007986 */ /* 0x001fe2000c101b08 */
[----:B------:R-:W-:Y:S05]  /*c430*/  EXIT ;  /* 0x000000000000794d */ /* 0x000fea0003800000 */
.L_x_0:
[----:B------:R-:W-:-:S13]  /*c440*/  ISETP.GT.AND P0, PT, R0, 0x2b, PT ;  /* 0x0000002b0000780c */ /* 0x000fda0003f04270 */
[----:B------:R-:W-:Y:S05]  /*c450*/  @P0 BRA `(.L_x_67) ;  /* 0x0000008000100947 */ /* 0x000fea0003800000 */
        /* <DEDUP_REMOVED lines=9> */
.L_x_273:
[----:B------:R-:W-:Y:S05]  /*c4f0*/  BRX R2 -0xc500                                                               (*"BRANCH_TARGETS .L_x_274,.L_x_275,.L_x_276,.L_x_221"*) ;  /* 0xffffff3802c07949 */ /* 0x000fea000383ffff */
.L_x_276:
[----:B------:R-:W0:Y:S02]  /*c500*/  LDC.64 R4, c[0x0][0x380] ;  /* 0x0000e000ff047b82 */ /* 0x000e240000000a00 */
[----:B0-----:R-:W-:-:S14]  /*c510*/  DSETP.NAN.AND P0, PT, R4, R4, PT ;  /* 0x000000040400722a */ /* 0x001fdc0003f08000 */
[----:B------:R-:W-:Y:S05]  /*c520*/  @P0 BRA `(.L_x_70) ;  /* 0x0000000800940947 */ /* 0x000fea0003800000 */
[----:B------:R-:W-:Y:S01]  /*c530*/  DADD R18, -RZ, |R4| ;  /* 0x00000000ff127229 */ /* 0x000fe20000000504 */
[----:B------:R-:W-:-:S10]  /*c540*/  MOV R22, 0xc560 ;  /* 0x0000c56000167802 */ /* 0x000fd40000000f00 */
[----:B------:R-:W-:Y:S05]  /*c550*/  CALL.REL.NOINC `($_Z10kernel_funddPdi$__internal_lgamma_pos) ;  /* 0x0000015400e47944 */ /* 0x000fea0003c00000 */
[----:B------:R-:W0:Y:S01]  /*c560*/  LDCU UR4, c[0x0][0x384] ;  /* 0x00007080ff0477ac */ /* 0x000e220008000800 */
[----:B------:R-:W-:Y:S02]  /*c570*/  IMAD.MOV.U32 R4, RZ, RZ, R20 ;  /* 0x000000ffff047224 */ /* 0x000fe400078e0014 */
[----:B------:R-:W-:Y:S01]  /*c580*/  IMAD.MOV.U32 R5, RZ, RZ, R21 ;  /* 0x000000ffff057224 */ /* 0x000fe200078e0015 */
[----:B0-----:R-:W-:-:S09]  /*c590*/  UISETP.GT.AND UP0, UPT, UR4, -0x1, UPT ;  /* 0xffffffff0400788c */ /* 0x001fd2000bf04270 */
[----:B------:R-:W-:Y:S05]  /*c5a0*/  BRA.U UP0, `(.L_x_71) ;  /* 0x0000000900787547 */ /* 0x000fea000b800000 */
[----:B------:R-:W0:Y:S02]  /*c5b0*/  LDC.64 R2, c[0x0][0x380] ;  /* 0x0000e000ff027b82 */ /* 0x000e240000000a00 */
[----:B0-----:R-:W0:Y:S02]  /*c5c0*/  FRND.F64.TRUNC R4, |R2| ;  /* 0x4000000200047313 */ /* 0x001e24000030d800 */
[----:B0-----:R-:W-:Y:S01]  /*c5d0*/  DSETP.NEU.AND P0, PT, R4, |R2|, PT ;  /* 0x400000020400722a */ /* 0x001fe20003f0d000 */
[----:B------:R-:W-:Y:S02]  /*c5e0*/  IMAD.MOV.U32 R4, RZ, RZ, 0x0 ;  /* 0x00000000ff047424 */ /* 0x000fe400078e00ff */
[----:B------:R-:W-:-:S11]  /*c5f0*/  IMAD.MOV.U32 R5, RZ, RZ, 0x7ff00000 ;  /* 0x7ff00000ff057424 */ /* 0x000fd600078e00ff */
[----:B------:R-:W-:Y:S05]  /*c600*/  @!P0 BRA `(.L_x_71) ;  /* 0x0000000800608947 */ /* 0x000fea0003800000 */
[----:B------:R-:W-:Y:S01]  /*c610*/  ISETP.GE.AND P0, PT, R19, 0x3c000000, PT ;  /* 0x3c0000001300780c */ /* 0x000fe20003f06270 */
[----:B------:R-:W-:-:S12]  /*c620*/  IMAD.MOV.U32 R22, RZ, RZ, R19 ;  /* 0x000000ffff167224 */ /* 0x000fd800078e0013 */
[----:B------:R-:W-:Y:S05]  /*c630*/  @!P0 BRA `(.L_x_72) ;  /* 0x0000000000f48947 */ /* 0x000fea0003800000 */
[----:B------:R-:W-:Y:S01]  /*c640*/  VIADD R19, R19, 0x100000 ;  /* 0x0010000013137836 */ /* 0x000fe20000000000 */
[----:B------:R-:W0:Y:S03]  /*c650*/  LDCU.64 UR4, c[0x4][0x8] ;  /* 0x01000100ff0477ac */ /* 0x000e260008000a00 */
[----:B------:R-:W1:Y:S02]  /*c660*/  F2I.S64.F64 R24, R18 ;  /* 0x0000001200187311 */ /* 0x000e640000301900 */
[----:B-1----:R-:W-:-:S05]  /*c670*/  IMAD.SHL.U32 R28, R24, 0x40, RZ ;  /* 0x00000040181c7824 */ /* 0x002fca00078e00ff */
[----:B------:R-:W-:-:S04]  /*c680*/  LOP3.LUT R28, R28, 0x40, RZ, 0xc0, !PT ;  /* 0x000000401c1c7812 */ /* 0x000fc800078ec0ff */
[----:B0-----:R-:W-:-:S05]  /*c690*/  IADD3 R28, P0, PT, R28, UR4, RZ ;  /* 0x000000041c1c7c10 */ /* 0x001fca000ff1e0ff */
[----:B------:R-:W-:-:S05]  /*c6a0*/  IMAD.X R29, RZ, RZ, UR5, P0 ;  /* 0x00000005ff1d7e24 */ /* 0x000fca00080e06ff */
[----:B------:R-:W2:Y:S04]  /*c6b0*/  LDG.E.128.CONSTANT R12, desc[UR8][R28.64] ;  /* 0x000000081c0c7981 */ /* 0x000ea8000c1e9d00 */
[----:B------:R-:W3:Y:S04]  /*c6c0*/  LDG.E.128.CONSTANT R8, desc[UR8][R28.64+0x10] ;  /* 0x000010081c087981 */ /* 0x000ee8000c1e9d00 */
[----:B------:R-:W4:Y:S01]  /*c6d0*/  LDG.E.128.CONSTANT R4, desc[UR8][R28.64+0x20] ;  /* 0x000020081c047981 */ /* 0x000f22000c1e9d00 */
[----:B------:R-:W0:Y:S01]  /*c6e0*/  FRND.F64 R16, R18 ;  /* 0x0000001200107313 */ /* 0x000e220000301800 */
[----:B------:R-:W-:Y:S01]  /*c6f0*/  UMOV UR4, 0x33145c07 ;  /* 0x33145c0700047882 */ /* 0x000fe20000000000 */
[----:B------:R-:W-:Y:S01]  /*c700*/  UMOV UR5, 0x3ca1a626 ;  /* 0x3ca1a62600057882 */ /* 0x000fe20000000000 */
[----:B------:R-:W-:-:S04]  /*c710*/  LOP3.LUT R0, R24, 0x1, RZ, 0xc0, !PT ;  /* 0x0000000118007812 */ /* 0x000fc800078ec0ff */
[----:B------:R-:W-:Y:S01]  /*c720*/  ISETP.NE.U32.AND P0, PT, R0, 0x1, PT ;  /* 0x000000010000780c */ /* 0x000fe20003f05070 */
[----:B------:R-:W-:-:S03]  /*c730*/  IMAD.MOV.U32 R0, RZ, RZ, 0x3da8ff83 ;  /* 0x3da8ff83ff007424 */ /* 0x000fc600078e00ff */
[----:B------:R-:W-:Y:S01]  /*c740*/  ISETP.NE.U32.AND.EX P0, PT, RZ, RZ, PT, P0 ;  /* 0x000000ffff00720c */ /* 0x000fe20003f05100 */
[----:B0-----:R-:W-:-:S08]  /*c750*/  DFMA R16, R16, -0.5, |R2| ;  /* 0xbfe000001010782b */ /* 0x001fd00000000402 */
[----:B------:R-:W-:Y:S01]  /*c760*/  DMUL R26, R16, UR4 ;  /* 0x00000004101a7c28 */ /* 0x000fe20008000000 */
[----:B------:R-:W-:Y:S01]  /*c770*/  UMOV UR4, 0x54442d18 ;  /* 0x54442d1800047882 */ /* 0x000fe20000000000 */
[----:B------:R-:W-:-:S06]  /*c780*/  UMOV UR5, 0x400921fb ;  /* 0x400921fb00057882 */ /* 0x000fcc0000000000 */
[----:B------:R-:W-:Y:S01]  /*c790*/  DFMA R16, R16, UR4, R26 ;  /* 0x0000000410107c2b */ /* 0x000fe2000800001a */
[----:B------:R-:W-:Y:S01]  /*c7a0*/  IMAD.MOV.U32 R26, RZ, RZ, 0x20fd8164 ;  /* 0x20fd8164ff1a7424 */ /* 0x000fe200078e00ff */
[----:B------:R-:W-:-:S04]  /*c7b0*/  FSEL R27, -R0, 0.11223486810922622681, !P0 ;  /* 0x3de5db65001b7808 */ /* 0x000fc80004000100 */
[----:B------:R-:W-:Y:S02]  /*c7c0*/  FSEL R26, R26, -8.06006814911005101289e+34, !P0 ;  /* 0xf9785eba1a1a7808 */ /* 0x000fe40004000000 */
[----:B------:R-:W-:-:S08]  /*c7d0*/  DMUL R18, R16, R16 ;  /* 0x0000001010127228 */ /* 0x000fd00000000000 */
[----:B--2---:R-:W-:-:S08]  /*c7e0*/  DFMA R12, R18, R26, R12 ;  /* 0x0000001a120c722b */ /* 0x004fd0000000000c */
[----:B------:R-:W-:-:S08]  /*c7f0*/  DFMA R12, R18, R12, R14 ;  /* 0x0000000c120c722b */ /* 0x000fd0000000000e */
        /* <DEDUP_REMOVED lines=11> */
[----:B------:R-:W-:-:S06]  /*c8b0*/  FSEL R5, R7, R5, !P0 ;  /* 0x0000000507057208 */ /* 0x000fcc0004000000 */
[----:B------:R-:W-:Y:S01]  /*c8c0*/  DMUL R6, R4, R2 ;  /* 0x0000000204067228 */ /* 0x000fe20000000000 */
[----:B------:R-:W-:-:S07]  /*c8d0*/  IMAD.MOV.U32 R2, RZ, RZ, 0x1 ;  /* 0x00000001ff027424 */ /* 0x000fce00078e00ff */
[----:B------:R-:W-:-:S06]  /*c8e0*/  DADD R10, -RZ, |R6| ;  /* 0x00000000ff0a7229 */ /* 0x000fcc0000000506 */
[----:B------:R-:W0:Y:S02]  /*c8f0*/  MUFU.RCP64H R3, R11 ;  /* 0x0000000b00037308 */ /* 0x000e240000001800 */
[----:B0-----:R-:W-:-:S08]  /*c900*/  DFMA R4, -|R6|, R2, 1 ;  /* 0x3ff000000604742b */ /* 0x001fd00000000302 */
[----:B------:R-:W-:-:S08]  /*c910*/  DFMA R4, R4, R4, R4 ;  /* 0x000000040404722b */ /* 0x000fd00000000004 */
[----:B------:R-:W-:-:S08]  /*c920*/  DFMA R4, R2, R4, R2 ;  /* 0x000000040204722b */ /* 0x000fd00000000002 */
[----:B------:R-:W-:-:S08]  /*c930*/  DFMA R2, -|R6|, R4, 1 ;  /* 0x3ff000000602742b */ /* 0x000fd00000000304 */
[----:B------:R-:W-:-:S08]  /*c940*/  DFMA R2, R4, R2, R4 ;  /* 0x000000020402722b */ /* 0x000fd00000000004 */
[----:B------:R-:W-:-:S08]  /*c950*/  DMUL R18, R2, UR4 ;  /* 0x0000000402127c28 */ /* 0x000fd00008000000 */
[----:B------:R-:W-:-:S08]  /*c960*/  DFMA R4, -|R6|, R18, UR4 ;  /* 0x0000000406047e2b */ /* 0x000fd00008000312 */
[----:B------:R-:W-:-:S10]  /*c970*/  DFMA R18, R2, R4, R18 ;  /* 0x000000040212722b */ /* 0x000fd40000000012 */
[----:B------:R-:W-:-:S05]  /*c980*/  FFMA R0, RZ, R11, R19 ;  /* 0x0000000bff007223 */ /* 0x000fca0000000013 */
[----:B------:R-:W-:-:S13]  /*c990*/  FSETP.GT.AND P0, PT, |R0|, 1.469367938527859385e-39, PT ;  /* 0x001000000000780b */ /* 0x000fda0003f04200 */
[----:B------:R-:W-:Y:S05]  /*c9a0*/  @P0 BRA `(.L_x_72) ;  /* 0x0000000000180947 */ /* 0x000fea0003800000 */
[----:B------:R-:W-:Y:S01]  /*c9b0*/  IMAD.MOV.U32 R12, RZ, RZ, 0x54442d18 ;  /* 0x54442d18ff0c7424 */ /* 0x000fe200078e00ff */
[----:B------:R-:W-:Y:S01]  /*c9c0*/  MOV R6, 0xc9f0 ;  /* 0x0000c9f000067802 */ /* 0x000fe20000000f00 */
[----:B------:R-:W-:-:S07]  /*c9d0*/  IMAD.MOV.U32 R13, RZ, RZ, 0x400921fb ;  /* 0x400921fbff0d7424 */ /* 0x000fce00078e00ff */
[----:B------:R-:W-:Y:S05]  /*c9e0*/  CALL.REL.NOINC `($__internal_1_$__cuda_sm20_div_rn_f64_full) ;  /* 0x0000013c00747944 */ /* 0x000fea0003c00000 */
[----:B------:R-:W-:Y:S02]  /*c9f0*/  IMAD.MOV.U32 R18, RZ, RZ, R0 ;  /* 0x000000ffff127224 */ /* 0x000fe400078e0000 */
[----:B------:R-:W-:-:S07]  /*ca00*/  IMAD.MOV.U32 R19, RZ, RZ, R3 ;  /* 0x000000ffff137224 */ /* 0x000fce00078e0003 */
.L_x_72:
        /* <DEDUP_REMOVED lines=11> */
[C---:B------:R-:W-:Y:S01]  /*cac0*/  LOP3.LUT R2, R3.reuse, 0xfffff, RZ, 0xc0, !PT ;  /* 0x000fffff03027812 */ /* 0x040fe200078ec0ff */
[----:B------:R-:W-:Y:S01]  /*cad0*/  IMAD.MOV.U32 R6, RZ, RZ, RZ ;  /* 0x000000ffff067224 */ /* 0x000fe200078e00ff */
[----:B------:R-:W-:Y:S01]  /*cae0*/  UMOV UR4, 0x3ae80f1e ;  /* 0x3ae80f1e00047882 */ /* 0x000fe20000000000 */
[----:B------:R-:W-:Y:S01]  /*caf0*/  IMAD.MOV.U32 R14, RZ, RZ, -0x748574fc ;  /* 0x8b7a8b04ff0e7424 */ /* 0x000fe200078e00ff */
[----:B------:R-:W-:Y:S01]  /*cb00*/  LOP3.LUT R5, R2, 0x3ff00000, RZ, 0xfc, !PT ;  /* 0x3ff0000002057812 */ /* 0x000fe200078efcff */
[----:B------:R-:W-:Y:S01]  /*cb10*/  IMAD.MOV.U32 R15, RZ, RZ, 0x3ed0ee25 ;  /* 0x3ed0ee25ff0f7424 */ /* 0x000fe200078e00ff */
[----:B------:R-:W-:Y:S01]  /*cb20*/  UMOV UR5, 0x3eb1380b ;  /* 0x3eb1380b00057882 */ /* 0x000fe20000000000 */
[----:B------:R-:W-:Y:S01]  /*cb30*/  LEA.HI R0, R3, R0, RZ, 0xc ;  /* 0x0000000003007211 */ /* 0x000fe200078f60ff */
[----:B------:R-:W-:Y:S01]  /*cb40*/  IMAD.MOV.U32 R17, RZ, RZ, 0x43300000 ;  /* 0x43300000ff117424 */ /* 0x000fe200078e00ff */
[----:B------:R-:W-:Y:S01]  /*cb50*/  ISETP.GE.U32.AND P0, PT, R5, 0x3ff6a09f, PT ;  /* 0x3ff6a09f0500780c */ /* 0x000fe20003f06070 */
[----:B------:R-:W-:Y:S01]  /*cb60*/  UMOV UR6, 0x80000000 ;  /* 0x8000000000067882 */ /* 0x000fe20000000000 */
[----:B------:R-:W-:-:S11]  /*cb70*/  UMOV UR7, 0x43300000 ;  /* 0x4330000000077882 */ /* 0x000fd60000000000 */
        /* <DEDUP_REMOVED lines=52> */
.L_x_73:
[----:B------:R-:W-:Y:S01]  /*cec0*/  IMAD.MOV.U32 R2, RZ, RZ, 0x0 ;  /* 0x00000000ff027424 */ /* 0x000fe200078e00ff */
[----:B------:R-:W-:Y:S01]  /*ced0*/  LOP3.LUT P0, RZ, R19, 0x7fffffff, RZ, 0xc0, !PT ;  /* 0x7fffffff13ff7812 */ /* 0x000fe2000780c0ff */
[----:B------:R-:W-:-:S06]  /*cee0*/  IMAD.MOV.U32 R3, RZ, RZ, 0x7ff00000 ;  /* 0x7ff00000ff037424 */ /* 0x000fcc00078e00ff */
[----:B------:R-:W-:-:S10]  /*cef0*/  DFMA R2, R18, R2, +INF ;  /* 0x7ff000001202742b */ /* 0x000fd40000000002 */
[----:B------:R-:W-:Y:S02]  /*cf00*/  FSEL R4, R2, RZ, P0 ;  /* 0x000000ff02047208 */ /* 0x000fe40000000000 */
[----:B------:R-:W-:-:S07]  /*cf10*/  FSEL R5, R3, -QNAN , P0 ;  /* 0xfff0000003057808 */ /* 0x000fce0000000000 */
.L_x_74:
[--C-:B------:R-:W-:Y:S01]  /*cf20*/  DADD R20, -R20, R4.reuse ;  /* 0x0000000014147229 */ /* 0x100fe20000000104 */
[----:B------:R-:W-:Y:S01]  /*cf30*/  ISETP.GE.AND P0, PT, R22, 0x3c000000, PT ;  /* 0x3c0000001600780c */ /* 0x000fe20003f06270 */
[----:B------:R-:W-:-:S10]  /*cf40*/  DADD R4, -RZ, -R4 ;  /* 0x00000000ff047229 */ /* 0x000fd40000000904 */
[----:B------:R-:W-:Y:S02]  /*cf50*/  FSEL R4, R4, R20, !P0 ;  /* 0x0000001404047208 */ /* 0x000fe40004000000 */
[----:B------:R-:W-:Y:S01]  /*cf60*/  FSEL R5, R5, R21, !P0 ;  /* 0x0000001505057208 */ /* 0x000fe20004000000 */
[----:B------:R-:W-:Y:S06]  /*cf70*/  BRA `(.L_x_71) ;  /* 0x0000000000047947 */ /* 0x000fec0003800000 */
.L_x_70:
[----:B------:R-:W-:-:S11]  /*cf80*/  DADD R4, R4, R4 ;  /* 0x0000000004047229 */ /* 0x000fd60000000004 */
.L_x_71:
[----:B------:R-:W0:Y:S02]  /*cf90*/  LDC.64 R2, c[0x0][0x390] ;  /* 0x0000e400ff027b82 */ /* 0x000e240000000a00 */
[----:B0-----:R-:W-:Y:S01]  /*cfa0*/  STG.E.64 desc[UR8][R2.64], R4 ;  /* 0x0000000402007986 */ /* 0x001fe2000c101b08 */
[----:B------:R-:W-:Y:S05]  /*cfb0*/  EXIT ;  /* 0x000000000000794d */ /* 0x000fea0003800000 */
.L_x_274:
[----:B------:R-:W0:Y:S01]  /*cfc0*/  LDC.64 R20, c[0x0][0x380] ;  /* 0x0000e000ff147b82 */ /* 0x000e220000000a00 */
[----:B------:R-:W-:Y:S01]  /*cfd0*/  UMOV UR4, 0xf277bbe5 ;  /* 0xf277bbe500047882 */ /* 0x000fe20000000000 */
[----:B------:R-:W-:Y:S02]  /*cfe0*/  UMOV UR5, 0x400fb319 ;  /* 0x400fb31900057882 */ /* 0x000fe40000000000 */
[----:B0-----:R-:W-:-:S14]  /*cff0*/  DSETP.GTU.AND P0, PT, |R20|, UR4, PT ;  /* 0x0000000414007e2a */ /* 0x001fdc000bf0c200 */
[----:B------:R-:W-:Y:S05]  /*d000*/  @P0 BRA `(.L_x_75) ;  /* 0x0000000000e80947 */ /* 0x000fea0003800000 */
[----:B------:R-:W-:Y:S01]  /*d010*/  UMOV UR4, 0x2e971b40 ;  /* 0x2e971b4000047882 */ /* 0x000fe20000000000 */
[----:B------:R-:W-:Y:S01]  /*d020*/  UMOV UR5, 0x40033d15 ;  /* 0x40033d1500057882 */ /* 0x000fe20000000000 */
[----:B------:R-:W-:Y:S01]  /*d030*/  IMAD.MOV.U32 R4, RZ, RZ, -0x573d6b44 ;  /* 0xa8c294bcff047424 */ /* 0x000fe200078e00ff */
[----:B------:R-:W-:Y:S01]  /*d040*/  DADD R2, |R20|, -UR4 ;  /* 0x8000000414027e29 */ /* 0x000fe20008000200 */
[----:B------:R-:W-:Y:S01]  /*d050*/  UMOV UR4, 0xd7da258e ;  /* 0xd7da258e00047882 */ /* 0x000fe20000000000 */
[----:B------:R-:W-:Y:S01]  /*d060*/  UMOV UR5, 0x3ca0f539 ;  /* 0x3ca0f53900057882 */ /* 0x000fe20000000000 */
[----:B------:R-:W-:-:S05]  /*d070*/  IMAD.MOV.U32 R5, RZ, RZ, 0x3cfcf8f9 ;  /* 0x3cfcf8f9ff057424 */ /* 0x000fca00078e00ff */
[----:B------:R-:W-:Y:S01]  /*d080*/  DADD R2, R2, UR4 ;  /* 0x0000000402027e29 */ /* 0x000fe20008000000 */
[----:B------:R-:W-:Y:S01]  /*d090*/  UMOV UR4, 0x64c48c61 ;  /* 0x64c48c6100047882 */ /* 0x000fe20000000000 */
[----:B------:R-:W-:-:S06]  /*d0a0*/  UMOV UR5, 0x3cc0d185 ;  /* 0x3cc0d18500057882 */ /* 0x000fcc0000000000 */
        /* <DEDUP_REMOVED lines=45> */
[----:B------:R-:W-:-:S08]  /*d380*/  DFMA R4, R2, R4, -UR4 ;  /* 0x8000000402047e2b */ /* 0x000fd00008000004 */
[----:B------:R-:W-:Y:S01]  /*d390*/  DMUL R2, R2, R4 ;  /* 0x0000000402027228 */ /* 0x000fe20000000000 */
[----:B------:R-:W-:Y:S10]  /*d3a0*/  BRA `(.L_x_76) ;  /* 0x0000001000687947 */ /* 0x000ff40003800000 */
.L_x_75:
[----:B------:R-:W-:Y:S01]  /*d3b0*/  UMOV UR4, 0x1a62f5ec ;  /* 0x1a62f5ec00047882 */ /* 0x000fe20000000000 */
[----:B------:R-:W-:Y:S02]  /*d3c0*/  UMOV UR5, 0x401c58fd ;  /* 0x401c58fd00057882 */ /* 0x000fe40000000000 */
[----:B------:R-:W-:-:S14]  /*d3d0*/  DSETP.GTU.AND P0, PT, |R20|, UR4, PT ;  /* 0x0000000414007e2a */ /* 0x000fdc000bf0c200 */
        /* <DEDUP_REMOVED lines=8> */
[----:B------:R-:W-:Y:S01]  /*d460*/  DADD R2, R2, -UR4 ;  /* 0x8000000402027e29 */ /* 0x000fe20008000000 */
[----:B------:R-:W-:Y:S01]  /*d470*/  UMOV UR4, 0xf126b343 ;  /* 0xf126b34300047882 */ /* 0x000fe20000000000 */
[----:B------:R-:W-:-:S06]  /*d480*/  UMOV UR5, 0x3cbcb0a8 ;  /* 0x3cbcb0a800057882 */ /* 0x000fcc0000000000 */
[----:B------:R-:W-:Y:S01]  /*d490*/  DFMA R4, R2, UR4, R4 ;  /* 0x0000000402047c2b */ /* 0x000fe20008000004 */
        /* <DEDUP_REMOVED lines=44> */
[----:B------:R-:W-:-:S08]  /*d760*/  DFMA R4, R2, R4, UR4 ;  /* 0x0000000402047e2b */ /* 0x000fd00008000004 */
[----:B------:R-:W-:Y:S01]  /*d770*/  DMUL R2, R2, R4 ;  /* 0x0000000402027228 */ /* 0x000fe20000000000 */
[----:B------:R-:W-:Y:S10]  /*d780*/  BRA `(.L_x_76) ;  /* 0x0000000c00707947 */ /* 0x000ff40003800000 */
.L_x_77:
[----:B------:R-:W-:Y:S01]  /*d790*/  UMOV UR4, 0xb6a7a8c0 ;  /* 0xb6a7a8c000047882 */ /* 0x000fe20000000000 */
[----:B------:R-:W-:Y:S02]  /*d7a0*/  UMOV UR5, 0x402471fc ;  /* 0x402471fc00057882 */ /* 0x000fe40000000000 */
[----:B------:R-:W-:-:S14]  /*d7b0*/  DSETP.GTU.AND P0, PT, |R20|, UR4, PT ;  /* 0x0000000414007e2a */ /* 0x000fdc000bf0c200 */
[----:B------:R-:W-:Y:S05]  /*d7c0*/  @P0 BRA `(.L_x_78) ;  /* 0x0000000000e80947 */ /* 0x000fea0003800000 */
[----:B------:R-:W-:Y:S01]  /*d7d0*/  UMOV UR4, 0x6cccdeca ;  /* 0x6cccdeca00047882 */ /* 0x000fe20000000000 */
[----:B------:R-:W-:Y:S01]  /*d7e0*/  UMOV UR5, 0x40214eb5 ;  /* 0x40214eb500057882 */ /* 0x000fe20000000000 */
[----:B------:R-:W-:Y:S01]  /*d7f0*/  IMAD.MOV.U32 R4, RZ, RZ, 0x1aaac629 ;  /* 0x1aaac629ff047424 */ /* 0x000fe200078e00ff */
        /* <DEDUP_REMOVED lines=55> */
.L_x_78:
[----:B------:R-:W-:Y:S01]  /*db70*/  DSETP.NEU.AND P0, PT, |R20|, +INF , PT ;  /* 0x7ff000001400742a */ /* 0x000fe20003f0d200 */
[----:B------:R-:W-:-:S13]  /*db80*/  CS2R R2, SRZ ;  /* 0x0000000000027805 */ /* 0x000fda000001ff00 */
[----:B------:R-:W-:Y:S05]  /*db90*/  @!P0 BRA `(.L_x_76) ;  /* 0x00000008006c8947 */ /* 0x000fea0003800000 */
[----:B------:R-:W-:Y:S01]  /*dba0*/  DADD R8, -RZ, |R20| ;  /* 0x00000000ff087229 */ /* 0x000fe20000000514 */
[----:B------:R-:W-:Y:S01]  /*dbb0*/  IMAD.MOV.U32 R2, RZ, RZ, RZ ;  /* 0x000000ffff027224 */ /* 0x000fe200078e00ff */
[----:B------:R-:W-:Y:S01]  /*dbc0*/  UMOV UR4, 0x1c34685e ;  /* 0x1c34685e00047882 */ /* 0x000fe20000000000 */
[----:B------:R-:W-:Y:S01]  /*dbd0*/  UMOV UR5, 0x414602fe ;  /* 0x414602fe00057882 */ /* 0x000fe20000000000 */
[----:B------:R-:W-:Y:S01]  /*dbe0*/  IMAD.MOV.U32 R6, RZ, RZ, 0x7a655012 ;  /* 0x7a655012ff067424 */ /* 0x000fe200078e00ff */
[----:B------:R-:W-:Y:S01]  /*dbf0*/  UMOV UR6, 0x1f7e5beb ;  /* 0x1f7e5beb00067882 */ /* 0x000fe20000000000 */
[----:B------:R-:W0:Y:S01]  /*dc00*/  MUFU.RCP64H R3, R9 ;  /* 0x0000000900037308 */ /* 0x000e220000001800 */
[----:B------:R-:W-:Y:S01]  /*dc10*/  IMAD.MOV.U32 R7, RZ, RZ, 0x40992746 ;  /* 0x40992746ff077424 */ /* 0x000fe200078e00ff */
[----:B------:R-:W-:Y:S01]  /*dc20*/  UMOV UR7, 0x407eba13 ;  /* 0x407eba1300077882 */ /* 0x000fe20000000000 */
[----:B------:R-:W-:Y:S02]  /*dc30*/  IMAD.MOV.U32 R16, RZ, RZ, 0x0 ;  /* 0x00000000ff107424 */ /* 0x000fe400078e00ff */
[----:B------:R-:W-:-:S02]  /*dc40*/  VIADD R0, R9, 0xfff00000 ;  /* 0xfff0000009007836 */ /* 0x000fc40000000000 */
[----:B------:R-:W-:-:S03]  /*dc50*/  IMAD.MOV.U32 R17, RZ, RZ, 0x3fd80000 ;  /* 0x3fd80000ff117424 */ /* 0x000fc600078e00ff */
[----:B------:R-:W-:Y:S01]  /*dc60*/  ISETP.GE.U32.AND P0, PT, R0, 0x7fe00000, PT ;  /* 0x7fe000000000780c */ /* 0x000fe20003f06070 */
[----:B0-----:R-:W-:-:S08]  /*dc70*/  DFMA R4, R2, -|R20|, 1 ;  /* 0x3ff000000204742b */ /* 0x001fd00000000c14 */
[----:B------:R-:W-:-:S08]  /*dc80*/  DFMA R4, R4, R4, R4 ;  /* 0x000000040404722b */ /* 0x000fd00000000004 */
[----:B------:R-:W-:Y:S01]  /*dc90*/  DFMA R2, R2, R4, R2 ;  /* 0x000000040202722b */ /* 0x000fe20000000002 */
[----:B------:R-:W-:Y:S02]  /*dca0*/  IMAD.MOV.U32 R4, RZ, RZ, 0x23b12b84 ;  /* 0x23b12b84ff047424 */ /* 0x000fe400078e00ff */
[----:B------:R-:W-:-:S05]  /*dcb0*/  IMAD.MOV.U32 R5, RZ, RZ, 0x410ecd45 ;  /* 0x410ecd45ff057424 */ /* 0x000fca00078e00ff */
[----:B------:R-:W-:-:S08]  /*dcc0*/  DMUL R14, R2, R2 ;  /* 0x00000002020e7228 */ /* 0x000fd00000000000 */
[----:B------:R-:W-:Y:S01]  /*dcd0*/  DFMA R4, R14, -UR4, R4 ;  /* 0x800000040e047c2b */ /* 0x000fe20008000004 */
[----:B------:R-:W-:Y:S01]  /*dce0*/  UMOV UR4, 0x1972f05a ;  /* 0x1972f05a00047882 */ /* 0x000fe20000000000 */
[----:B------:R-:W-:-:S06]  /*dcf0*/  UMOV UR5, 0x40c7a2fc ;  /* 0x40c7a2fc00057882 */ /* 0x000fcc0000000000 */
[C---:B------:R-:W-:Y:S01]  /*dd00*/  DFMA R4, R14.reuse, R4, -UR4 ;  /* 0x800000040e047e2b */ /* 0x040fe20008000004 */
[----:B------:R-:W-:Y:S01]  /*dd10*/  UMOV UR4, 0x8c11a9dc ;  /* 0x8c11a9dc00047882 */ /* 0x000fe20000000000 */
[----:B------:R-:W-:Y:S02]  /*dd20*/  UMOV UR5, 0x40d115cb ;  /* 0x40d115cb00057882 */ /* 0x000fe40000000000 */
[C---:B------:R-:W-:Y:S01]  /*dd30*/  DFMA R6, R14.reuse, -UR4, R6 ;  /* 0x800000040e067c2b */ /* 0x040fe20008000006 */
[----:B------:R-:W-:Y:S01]  /*dd40*/  UMOV UR4, 0x7e247bd4 ;  /* 0x7e247bd400047882 */ /* 0x000fe20000000000 */
[----:B------:R-:W-:Y:S02]  /*dd50*/  UMOV UR5, 0x40575178 ;  /* 0x4057517800057882 */ /* 0x000fe40000000000 */
[C---:B------:R-:W-:Y:S01]  /*dd60*/  DFMA R10, R14.reuse, R4, UR6 ;  /* 0x000000060e0a7e2b */ /* 0x040fe20008000004 */
[----:B------:R-:W-:Y:S01]  /*dd70*/  UMOV UR6, 0xe6e7cc7d ;  /* 0xe6e7cc7d00067882 */ /* 0x000fe20000000000 */
[----:B------:R-:W0:Y:S01]  /*dd80*/  MUFU.RSQ64H R5, R9 ;  /* 0x0000000900057308 */ /* 0x000e220000001c00 */
[----:B------:R-:W-:Y:S01]  /*dd90*/  UMOV UR7, 0x40373b92 ;  /* 0x40373b9200077882 */ /* 0x000fe20000000000 */
[C---:B------:R-:W-:Y:S01]  /*dda0*/  DFMA R6, R14.reuse, R6, -UR4 ;  /* 0x800000040e067e2b */ /* 0x040fe20008000006 */
[----:B------:R-:W-:Y:S01]  /*ddb0*/  UMOV UR4, 0xe5fc36b2 ;  /* 0xe5fc36b200047882 */ /* 0x000fe20000000000 */
[----:B------:R-:W-:Y:S01]  /*ddc0*/  UMOV UR5, 0x401704c4 ;  /* 0x401704c400057882 */ /* 0x000fe20000000000 */
[----:B------:R-:W-:Y:S01]  /*ddd0*/  IMAD.MOV.U32 R4, RZ, RZ, RZ ;  /* 0x000000ffff047224 */ /* 0x000fe200078e00ff */
[----:B------:R-:W-:Y:S01]  /*dde0*/  DFMA R10, R14, R10, -UR6 ;  /* 0x800000060e0a7e2b */ /* 0x000fe2000800000a */
[----:B------:R-:W-:Y:S01]  /*ddf0*/  UMOV UR6, 0xe63a2f08 ;  /* 0xe63a2f0800067882 */ /* 0x000fe20000000000 */
[----:B------:R-:W-:-:S02]  /*de00*/  UMOV UR7, 0x3ffa31be ;  /* 0x3ffa31be00077882 */ /* 0x000fc40000000000 */
[C---:B------:R-:W-:Y:S01]  /*de10*/  DFMA R6, R14.reuse, R6, UR4 ;  /* 0x000000040e067e2b */ /* 0x040fe20008000006 */
[----:B------:R-:W-:Y:S01]  /*de20*/  UMOV UR4, 0x7a2fd531 ;  /* 0x7a2fd53100047882 */ /* 0x000fe20000000000 */
[----:B------:R-:W-:Y:S02]  /*de30*/  UMOV UR5, 0x3fe15b74 ;  /* 0x3fe15b7400057882 */ /* 0x000fe40000000000 */
[----:B------:R-:W-:Y:S01]  /*de40*/  DFMA R10, R14, R10, UR6 ;  /* 0x000000060e0a7e2b */ /* 0x000fe2000800000a */
[----:B------:R-:W-:Y:S01]  /*de50*/  UMOV UR6, 0x104d5d05 ;  /* 0x104d5d0500067882 */ /* 0x000fe20000000000 */
[----:B------:R-:W-:Y:S01]  /*de60*/  UMOV UR7, 0x3fcad320 ;  /* 0x3fcad32000077882 */ /* 0x000fe20000000000 */
[----:B0-----:R-:W-:Y:S02]  /*de70*/  DMUL R12, R4, R4 ;  /* 0x00000004040c7228 */ /* 0x001fe40000000000 */
[C---:B------:R-:W-:Y:S01]  /*de80*/  DFMA R6, R14.reuse, R6, -UR4 ;  /* 0x800000040e067e2b */ /* 0x040fe20008000006 */
[----:B------:R-:W-:Y:S01]  /*de90*/  UMOV UR4, 0xcf6cb79b ;  /* 0xcf6cb79b00047882 */ /* 0x000fe20000000000 */
[----:B------:R-:W-:Y:S01]  /*dea0*/  UMOV UR5, 0x3fba7fea ;  /* 0x3fba7fea00057882 */ /* 0x000fe20000000000 */
[----:B------:R-:W-:Y:S01]  /*deb0*/  DFMA R10, R14, R10, -UR6 ;  /* 0x800000060e0a7e2b */ /* 0x000fe2000800000a */
[----:B------:R-:W-:Y:S01]  /*dec0*/  UMOV UR6, 0x9c76d07e ;  /* 0x9c76d07e00067882 */ /* 0x000fe20000000000 */
[----:B------:R-:W-:Y:S01]  /*ded0*/  UMOV UR7, 0x3fb0aaaa ;  /* 0x3fb0aaaa00077882 */ /* 0x000fe20000000000 */
[----:B------:R-:W-:-:S02]  /*dee0*/  DFMA R12, -R12, |R20|, 1 ;  /* 0x3ff000000c0c742b */ /* 0x000fc40000000514 */
[C---:B------:R-:W-:Y:S01]  /*def0*/  DFMA R6, R14.reuse, R6, UR4 ;  /* 0x000000040e067e2b */ /* 0x040fe20008000006 */
[----:B------:R-:W-:Y:S01]  /*df00*/  UMOV UR4, 0xeddcf548 ;  /* 0xeddcf54800047882 */ /* 0x000fe20000000000 */
[----:B------:R-:W-:Y:S01]  /*df10*/  UMOV UR5, 0x3fafffff ;  /* 0x3fafffff00057882 */ /* 0x000fe20000000000 */
[----:B------:R-:W-:Y:S01]  /*df20*/  DFMA R10, R14, R10, UR6 ;  /* 0x000000060e0a7e2b */ /* 0x000fe2000800000a */
[----:B------:R-:W-:Y:S01]  /*df30*/  UMOV UR6, 0xfffdacec ;  /* 0xfffdacec00067882 */ /* 0x000fe20000000000 */
[----:B------:R-:W-:Y:S01]  /*df40*/  UMOV UR7, 0x3fbfffff ;  /* 0x3fbfffff00077882 */ /* 0x000fe20000000000 */
[----:B------:R-:W-:Y:S02]  /*df50*/  DFMA R16, R12, R16, 0.5 ;  /* 0x3fe000000c10742b */ /* 0x000fe40000000010 */
[----:B------:R-:W-:Y:S01]  /*df60*/  DFMA R6, R14, R6, -UR4 ;  /* 0x800000040e067e2b */ /* 0x000fe20008000006 */
[----:B------:R-:W-:Y:S01]  /*df70*/  UMOV UR4, 0xffffc9e5 ;  /* 0xffffc9e500047882 */ /* 0x000fe20000000000 */
[----:B------:R-:W-:Y:S01]  /*df80*/  DMUL R12, R4, R12 ;  /* 0x0000000c040c7228 */ /* 0x000fe20000000000 */
[----:B------:R-:W-:Y:S01]  /*df90*/  UMOV UR5, 0x3fefffff ;  /* 0x3fefffff00057882 */ /* 0x000fe20000000000 */
[----:B------:R-:W-:-:S04]  /*dfa0*/  DFMA R10, R14, R10, -UR6 ;  /* 0x800000060e0a7e2b */ /* 0x000fc8000800000a */
[----:B------:R-:W-:Y:S02]  /*dfb0*/  DFMA R14, R14, R6, UR4 ;  /* 0x000000040e0e7e2b */ /* 0x000fe40008000006 */
[----:B------:R-:W-:Y:S02]  /*dfc0*/  DFMA R4, R12, R16, R4 ;  /* 0x000000100c04722b */ /* 0x000fe40000000004 */
[----:B------:R-:W-:Y:S01]  /*dfd0*/  DFMA R20, R2, R10, |R20| ;  /* 0x0000000a0214722b */ /* 0x000fe20000000414 */
[----:B------:R-:W-:Y:S10]  /*dfe0*/  @!P0 BRA `(.L_x_79) ;  /* 0x0000000000108947 */ /* 0x000ff40003800000 */
[----:B------:R-:W-:-:S07]  /*dff0*/  MOV R0, 0xe010 ;  /* 0x0000e01000007802 */ /* 0x000fce0000000f00 */
[----:B------:R-:W-:Y:S05]  /*e000*/  CALL.REL.NOINC `($__internal_2_$__cuda_sm20_drsqrt_f64_slowpath_v2) ;  /* 0x0000012c00587944 */ /* 0x000fea0003c00000 */
[----:B------:R-:W-:Y:S02]  /*e010*/  IMAD.MOV.U32 R4, RZ, RZ, R2 ;  /* 0x000000ffff047224 */ /* 0x000fe400078e0002 */
[----:B------:R-:W-:-:S07]  /*e020*/  IMAD.MOV.U32 R5, RZ, RZ, R3 ;  /* 0x000000ffff057224 */ /* 0x000fce00078e0003 */
.L_x_79:
        /* <DEDUP_REMOVED lines=10> */
[----:B------:R-:W-:-:S02]  /*e0d0*/  UMOV UR5, 0x3fe98845 ;  /* 0x3fe9884500057882 */ /* 0x000fc40000000000 */
[----:B------:R-:W-:Y:S01]  /*e0e0*/  DMUL R4, R4, UR4 ;  /* 0x0000000404047c28 */ /* 0x000fe20008000000 */
[----:B------:R-:W-:Y:S01]  /*e0f0*/  UMOV UR4, 0x33145c00 ;  /* 0x33145c0000047882 */ /* 0x000fe20000000000 */
[----:B------:R-:W-:Y:S02]  /*e100*/  UMOV UR5, 0x3c91a626 ;  /* 0x3c91a62600057882 */ /* 0x000fe40000000000 */
[----:B------:R-:W-:Y:S01]  /*e110*/  DFMA R8, R6, -UR4, R8 ;  /* 0x8000000406087c2b */ /* 0x000fe20008000008 */
[----:B------:R-:W-:Y:S01]  /*e120*/  UMOV UR4, 0x252049c0 ;  /* 0x252049c000047882 */ /* 0x000fe20000000000 */
[----:B------:R-:W-:Y:S02]  /*e130*/  UMOV UR5, 0x397b839a ;  /* 0x397b839a00057882 */ /* 0x000fe40000000000 */
[----:B------:R-:W-:-:S04]  /*e140*/  DMUL R14, R14, R4 ;  /* 0x000000040e0e7228 */ /* 0x000fc80000000000 */
[----:B------:R-:W-:Y:S01]  /*e150*/  DFMA R2, R6, -UR4, R8 ;  /* 0x8000000406027c2b */ /* 0x000fe20008000008 */
[----:B------:R-:W-:Y:S10]  /*e160*/  @!P0 BRA `(.L_x_80) ;  /* 0x0000000000088947 */ /* 0x000ff40003800000 */
[----:B------:R-:W-:-:S07]  /*e170*/  MOV R12, 0xe190 ;  /* 0x0000e190000c7802 */ /* 0x000fce0000000f00 */
[----:B------:R-:W-:Y:S05]  /*e180*/  CALL.REL.NOINC `($_Z10kernel_funddPdi$__internal_trig_reduction_slowpathd) ;  /* 0x0000015400a87944 */ /* 0x000fea0003c00000 */
.L_x_80:
[----:B------:R-:W-:Y:S01]  /*e190*/  LOP3.LUT R4, R0, 0x3, RZ, 0xc0, !PT ;  /* 0x0000000300047812 */ /* 0x000fe200078ec0ff */
[----:B------:R-:W-:Y:S01]  /*e1a0*/  UMOV UR4, 0x54442d18 ;  /* 0x54442d1800047882 */ /* 0x000fe20000000000 */
[----:B------:R-:W-:Y:S02]  /*e1b0*/  UMOV UR5, 0x3fe921fb ;  /* 0x3fe921fb00057882 */ /* 0x000fe40000000000 */
[----:B------:R-:W-:Y:S01]  /*e1c0*/  DADD R2, R2, -UR4 ;  /* 0x8000000402027e29 */ /* 0x000fe20008000000 */
[----:B------:R-:W-:Y:S01]  /*e1d0*/  UMOV UR5, 0x3ff921fb ;  /* 0x3ff921fb00057882 */ /* 0x000fe20000000000 */
[----:B------:R-:W0:Y:S06]  /*e1e0*/  I2F.F64.U32 R4, R4 ;  /* 0x0000000400047312 */ /* 0x000e2c0000201800 */
[----:B0-----:R-:W-:-:S08]  /*e1f0*/  DFMA R20, R4, UR4, R2 ;  /* 0x0000000404147c2b */ /* 0x001fd00008000002 */
[----:B------:R-:W-:-:S14]  /*e200*/  DSETP.NEU.AND P0, PT, |R20|, +INF , PT ;  /* 0x7ff000001400742a */ /* 0x000fdc0003f0d200 */
        /* <DEDUP_REMOVED lines=19> */
[----:B------:R-:W-:-:S07]  /*e340*/  MOV R12, 0xe360 ;  /* 0x0000e360000c7802 */ /* 0x000fce0000000f00 */
[----:B------:R-:W-:Y:S05]  /*e350*/  CALL.REL.NOINC `($_Z10kernel_funddPdi$__internal_trig_reduction_slowpathd) ;  /* 0x0000015400347944 */ /* 0x000fea0003c00000 */
.L_x_82:
[----:B------:R-:W-:-:S07]  /*e360*/  VIADD R0, R0, 0x1 ;  /* 0x0000000100007836 */ /* 0x000fce0000000000 */
.L_x_81:
        /* <DEDUP_REMOVED lines=16> */
[----:B------:R-:W-:-:S08]  /*e470*/  DFMA R16, R12, R16, R18 ;  /* 0x000000100c10722b */ /* 0x000fd00000000012 */
        /* <DEDUP_REMOVED lines=11> */
[----:B------:R-:W-:-:S06]  /*e530*/  FSEL R3, R5, R3, !P0 ;  /* 0x0000000305037208 */ /* 0x000fcc0004000000 */
[----:B------:R-:W-:-:S11]  /*e540*/  DMUL R2, R14, R2 ;  /* 0x000000020e027228 */ /* 0x000fd60000000000 */
.L_x_76:
[----:B------:R-:W0:Y:S02]  /*e550*/  LDC.64 R4, c[0x0][0x390] ;  /* 0x0000e400ff047b82 */ /* 0x000e240000000a00 */
[----:B0-----:R-:W-:Y:S01]  /*e560*/  STG.E.64 desc[UR8][R4.64], R2 ;  /* 0x0000000204007986 */ /* 0x001fe2000c101b08 */
[----:B------:R-:W-:Y:S05]  /*e570*/  EXIT ;  /* 0x000000000000794d */ /* 0x000fea0003800000 */
.L_x_275:
[----:B------:R-:W0:Y:S01]  /*e580*/  LDC.64 R2, c[0x0][0x380] ;  /* 0x0000e000ff027b82 */ /* 0x000e220000000a00 */
[----:B------:R-:W-:Y:S01]  /*e590*/  UMOV UR4, 0xbad7b784 ;  /* 0xbad7b78400047882 */ /* 0x000fe20000000000 */
[----:B------:R-:W-:Y:S02]  /*e5a0*/  UMOV UR5, 0x400353aa ;  /* 0x400353aa00057882 */ /* 0x000fe40000000000 */
[----:B0-----:R-:W-:-:S14]  /*e5b0*/  DSETP.GTU.AND P0, PT, |R2|, UR4, PT ;  /* 0x0000000402007e2a */ /* 0x001fdc000bf0c200 */
[----:B------:R-:W-:Y:S05]  /*e5c0*/  @P0 BRA `(.L_x_83) ;  /* 0x0000000000bc0947 */ /* 0x000fea0003800000 */
[----:B------:R-:W-:Y:S01]  /*e5d0*/  IMAD.MOV.U32 R4, RZ, RZ, -0x5f23c0ab ;  /* 0xa0dc3f55ff047424 */ /* 0x000fe200078e00ff */
[----:B------:R-:W-:Y:S01]  /*e5e0*/  UMOV UR4, 0xdcde2ad3 ;  /* 0xdcde2ad300047882 */ /* 0x000fe20000000000 */
[----:B------:R-:W-:Y:S01]  /*e5f0*/  IMAD.MOV.U32 R5, RZ, RZ, 0x3d4dd167 ;  /* 0x3d4dd167ff057424 */ /* 0x000fe200078e00ff */
[----:B------:R-:W-:-:S05]  /*e600*/  UMOV UR5, 0x3d020e4a ;  /* 0x3d020e4a00057882 */ /* 0x000fca0000000000 */
[----:B------:R-:W-:Y:S01]  /*e610*/  DFMA R4, |R2|, UR4, -R4 ;  /* 0x0000000402047c2b */ /* 0x000fe20008000a04 */
        /* <DEDUP_REMOVED lines=38> */
[----:B------:R-:W-:-:S08]  /*e880*/  DFMA R4, R4, |R2|, UR4 ;  /* 0x0000000404047e2b */ /* 0x000fd00008000402 */
[----:B------:R-:W-:-:S08]  /*e890*/  DFMA R4, R4, |R2|, 0.5 ;  /* 0x3fe000000404742b */ /* 0x000fd00000000402 */
[----:B------:R-:W-:Y:S01]  /*e8a0*/  DMUL R4, R4, |R2| ;  /* 0x4000000204047228 */ /* 0x000fe20000000000 */
[----:B------:R-:W-:Y:S10]  /*e8b0*/  BRA `(.L_x_84) ;  /* 0x00000010006c7947 */ /* 0x000ff40003800000 */
.L_x_83:
        /* <DEDUP_REMOVED lines=14> */
[----:B------:R-:W-:Y:S01]  /*e9a0*/  DFMA R4, R2, -UR4, R4 ;  /* 0x8000000402047c2b */ /* 0x000fe20008000004 */
        /* <DEDUP_REMOVED lines=44> */
.L_x_85:
        /* <DEDUP_REMOVED lines=14> */
[----:B------:R-:W-:Y:S01]  /*ed50*/  DFMA R4, R2, UR4, -R4 ;  /* 0x0000000402047c2b */ /* 0x000fe20008000804 */
        /* <DEDUP_REMOVED lines=44> */
.L_x_86:
[----:B------:R-:W-:Y:S01]  /*f020*/  DSETP.NEU.AND P0, PT, |R2|, +INF , PT ;  /* 0x7ff000000200742a */ /* 0x000fe20003f0d200 */
[----:B------:R-:W-:-:S13]  /*f030*/  CS2R R4, SRZ ;  /* 0x0000000000047805 */ /* 0x000fda000001ff00 */
[----:B------:R-:W-:Y:S05]  /*f040*/  @!P0 BRA `(.L_x_84) ;  /* 0x0000000800888947 */ /* 0x000fea0003800000 */
[----:B------:R-:W-:Y:S01]  /*f050*/  DADD R6, -RZ, |R2| ;  /* 0x00000000ff067229 */ /* 0x000fe20000000502 */
[----:B------:R-:W-:Y:S01]  /*f060*/  UMOV UR4, 0x212fdc9a ;  /* 0x212fdc9a00047882 */ /* 0x000fe20000000000 */
[----:B------:R-:W-:Y:S01]  /*f070*/  UMOV UR5, 0x418da26b ;  /* 0x418da26b00057882 */ /* 0x000fe20000000000 */
[----:B------:R-:W-:Y:S01]  /*f080*/  UMOV UR6, 0x6dc9c883 ;  /* 0x6dc9c88300067882 */ /* 0x000fe20000000000 */
[----:B------:R-:W-:Y:S02]  /*f090*/  UMOV UR7, 0x3fe45f30 ;  /* 0x3fe45f3000077882 */ /* 0x000fe40000000000 */
[----:B------:R-:W-:-:S04]  /*f0a0*/  IMAD.MOV.U32 R6, RZ, RZ, RZ ;  /* 0x000000ffff067224 */ /* 0x000fc800078e00ff */
[----:B------:R-:W0:Y:S02]  /*f0b0*/  MUFU.RCP64H R7, R7 ;  /* 0x0000000700077308 */ /* 0x000e240000001800 */
        /* <DEDUP_REMOVED lines=33> */
[----:B------:R-:W-:Y:S01]  /*f2d0*/  DFMA R20, R20, R4, |R2| ;  /* 0x000000041414722b */ /* 0x000fe20000000402 */
[----:B------:R-:W-:Y:S02]  /*f2e0*/  IMAD.MOV.U32 R2, RZ, RZ, 0x22a3f8be ;  /* 0x22a3f8beff027424 */ /* 0x000fe400078e00ff */
[----:B------:R-:W-:-:S05]  /*f2f0*/  IMAD.MOV.U32 R3, RZ, RZ, 0x4099c063 ;  /* 0x4099c063ff037424 */ /* 0x000fca00078e00ff */
[----:B------:R-:W-:Y:S02]  /*f300*/  DMUL R4, R20, UR6 ;  /* 0x0000000614047c28 */ /* 0x000fe40008000000 */
[----:B------:R-:W-:Y:S01]  /*f310*/  DFMA R2, R14, UR4, -R2 ;  /* 0x000000040e027c2b */ /* 0x000fe20008000802 */
[----:B------:R-:W-:Y:S01]  /*f320*/  UMOV UR4, 0x4da77324 ;  /* 0x4da7732400047882 */ /* 0x000fe20000000000 */
[----:B------:R-:W-:Y:S01]  /*f330*/  UMOV UR5, 0x405b8935 ;  /* 0x405b893500057882 */ /* 0x000fe20000000000 */
[----:B------:R-:W-:-:S05]  /*f340*/  DSETP.GE.AND P0, PT, |R20|, 2.14748364800000000000e+09, PT ;  /* 0x41e000001400742a */ /* 0x000fca0003f06200 */
[----:B------:R-:W0:Y:S01]  /*f350*/  F2I.F64 R4, R4 ;  /* 0x0000000400047311 */ /* 0x000e220000301100 */
[----:B------:R-:W-:Y:S01]  /*f360*/  DFMA R2, R14, R2, UR4 ;  /* 0x000000040e027e2b */ /* 0x000fe20008000002 */
[----:B------:R-:W-:Y:S01]  /*f370*/  UMOV UR4, 0x94653188 ;  /* 0x9465318800047882 */ /* 0x000fe20000000000 */
[----:B------:R-:W-:-:S06]  /*f380*/  UMOV UR5, 0x401e3522 ;  /* 0x401e352200057882 */ /* 0x000fcc0000000000 */
[C---:B------:R-:W-:Y:S01]  /*f390*/  DFMA R2, R14.reuse, R2, -UR4 ;  /* 0x800000040e027e2b */ /* 0x040fe20008000002 */
[----:B------:R-:W-:Y:S01]  /*f3a0*/  UMOV UR4, 0xb16bd7a7 ;  /* 0xb16bd7a700047882 */ /* 0x000fe20000000000 */
[----:B------:R-:W-:Y:S01]  /*f3b0*/  UMOV UR5, 0x3fe9bc7d ;  /* 0x3fe9bc7d00057882 */ /* 0x000fe20000000000 */
[----:B0-----:R-:W0:Y:S05]  /*f3c0*/  I2F.F64 R6, R4 ;  /* 0x0000000400067312 */ /* 0x001e2a0000201c00 */
[----:B------:R-:W-:Y:S01]  /*f3d0*/  DFMA R2, R14, R2, UR4 ;  /* 0x000000040e027e2b */ /* 0x000fe20008000002 */
[----:B------:R-:W-:Y:S01]  /*f3e0*/  UMOV UR4, 0xc3a4f741 ;  /* 0xc3a4f74100047882 */ /* 0x000fe20000000000 */
[----:B------:R-:W-:-:S06]  /*f3f0*/  UMOV UR5, 0x3fc8bfe1 ;  /* 0x3fc8bfe100057882 */ /* 0x000fcc0000000000 */
[----:B------:R-:W-:Y:S01]  /*f400*/  DFMA R2, R14, R2, -UR4 ;  /* 0x800000040e027e2b */ /* 0x000fe20008000002 */
[----:B------:R-:W-:Y:S01]  /*f410*/  UMOV UR4, 0x54442d18 ;  /* 0x54442d1800047882 */ /* 0x000fe20000000000 */
[----:B------:R-:W-:Y:S02]  /*f420*/  UMOV UR5, 0x3ff921fb ;  /* 0x3ff921fb00057882 */ /* 0x000fe40000000000 */
[----:B0-----:R-:W-:Y:S01]  /*f430*/  DFMA R8, R6, -UR4, R20 ;  /* 0x8000000406087c2b */ /* 0x001fe20008000014 */
[----:B------:R-:W-:Y:S01]  /*f440*/  UMOV UR4, 0xf0d00be2 ;  /* 0xf0d00be200047882 */ /* 0x000fe20000000000 */
[----:B------:R-:W-:Y:S02]  /*f450*/  UMOV UR5, 0x3fc7ffff ;  /* 0x3fc7ffff00057882 */ /* 0x000fe40000000000 */
[----:B------:R-:W-:Y:S01]  /*f460*/  DFMA R2, R14, R2, UR4 ;  /* 0x000000040e027e2b */ /* 0x000fe20008000002 */
[----:B------:R-:W-:Y:S01]  /*f470*/  UMOV UR4, 0x33145c00 ;  /* 0x33145c0000047882 */ /* 0x000fe20000000000 */
[----:B------:R-:W-:-:S02]  /*f480*/  UMOV UR5, 0x3c91a626 ;  /* 0x3c91a62600057882 */ /* 0x000fc40000000000 */
[----:B------:R-:W-:Y:S01]  /*f490*/  DFMA R8, R6, -UR4, R8 ;  /* 0x8000000406087c2b */ /* 0x000fe20008000008 */
[----:B------:R-:W-:Y:S01]  /*f4a0*/  UMOV UR4, 0x68cc ;  /* 0x000068cc00047882 */ /* 0x000fe20000000000 */
[----:B------:R-:W-:Y:S02]  /*f4b0*/  UMOV UR5, 0x3ff00000 ;  /* 0x3ff0000000057882 */ /* 0x000fe40000000000 */
[----:B------:R-:W-:Y:S01]  /*f4c0*/  DFMA R14, R14, R2, UR4 ;  /* 0x000000040e0e7e2b */ /* 0x000fe20008000002 */
[----:B------:R-:W-:Y:S01]  /*f4d0*/  UMOV UR4, 0x252049c0 ;  /* 0x252049c000047882 */ /* 0x000fe20000000000 */
[----:B------:R-:W-:Y:S02]  /*f4e0*/  UMOV UR5, 0x397b839a ;  /* 0x397b839a00057882 */ /* 0x000fe40000000000 */
[----:B------:R-:W-:Y:S01]  /*f4f0*/  DFMA R2, R6, -UR4, R8 ;  /* 0x8000000406027c2b */ /* 0x000fe20008000008 */
[----:B------:R-:W-:Y:S10]  /*f500*/  @!P0 BRA `(.L_x_87) ;  /* 0x00000000000c8947 */ /* 0x000ff40003800000 */
[----:B------:R-:W-:-:S07]  /*f510*/  MOV R12, 0xf530 ;  /* 0x0000f530000c7802 */ /* 0x000fce0000000f00 */
[----:B------:R-:W-:Y:S05]  /*f520*/  CALL.REL.NOINC `($_Z10kernel_funddPdi$__internal_trig_reduction_slowpathd) ;  /* 0x0000014000c07944 */ /* 0x000fea0003c00000 */
[----:B------:R-:W-:-:S07]  /*f530*/  IMAD.MOV.U32 R4, RZ, RZ, R0 ;  /* 0x000000ffff047224 */ /* 0x000fce00078e0000 */
.L_x_87:
[----:B------:R-:W-:Y:S01]  /*f540*/  LOP3.LUT R4, R4, 0x3, RZ, 0xc0, !PT ;  /* 0x0000000304047812 */ /* 0x000fe200078ec0ff */
[----:B------:R-:W-:Y:S01]  /*f550*/  UMOV UR4, 0x7f3321d2 ;  /* 0x7f3321d200047882 */ /* 0x000fe20000000000 */
[----:B------:R-:W-:Y:S02]  /*f560*/  UMOV UR5, 0x4002d97c ;  /* 0x4002d97c00057882 */ /* 0x000fe40000000000 */
[----:B------:R-:W-:Y:S01]  /*f570*/  DADD R2, R2, -UR4 ;  /* 0x8000000402027e29 */ /* 0x000fe20008000000 */
[----:B------:R-:W-:Y:S01]  /*f580*/  UMOV UR4, 0x54442d18 ;  /* 0x54442d1800047882 */ /* 0x000fe20000000000 */
[----:B------:R-:W0:Y:S01]  /*f590*/  I2F.F64.U32 R4, R4 ;  /* 0x0000000400047312 */ /* 0x000e220000201800 */
[----:B------:R-:W-:-:S05]  /*f5a0*/  UMOV UR5, 0x3ff921fb ;  /* 0x3ff921fb00057882 */ /* 0x000fca0000000000 */
        /* <DEDUP_REMOVED lines=23> */
.L_x_89:
[----:B------:R-:W-:-:S07]  /*f720*/  VIADD R0, R0, 0x1 ;  /* 0x0000000100007836 */ /* 0x000fce0000000000 */
.L_x_88:
        /* <DEDUP_REMOVED lines=14> */
[----:B------:R-:W-:Y:S02]  /*f810*/  FSEL R25, -R20, 0.11223486810922622681, !P0 ;  /* 0x3de5db6514197808 */ /* 0x000fe40004000100 */
[----:B------:R-:W0:Y:S04]  /*f820*/  LDC.64 R20, c[0x0][0x380] ;  /* 0x0000e000ff147b82 */ /* 0x000e280000000a00 */
[----:B--2---:R-:W-:-:S08]  /*f830*/  DFMA R16, R12, R24, R16 ;  /* 0x000000180c10722b */ /* 0x004fd00000000010 */
[----:B------:R-:W-:-:S08]  /*f840*/  DFMA R16, R12, R16, R18 ;  /* 0x000000100c10722b */ /* 0x000fd00000000012 */
[----:B---3--:R-:W-:Y:S02]  /*f850*/  DFMA R16, R12, R16, R8 ;  /* 0x000000100c10722b */ /* 0x008fe40000000008 */
[----:B0-----:R-:W-:-:S06]  /*f860*/  DADD R8, -RZ, |R20| ;  /* 0x00000000ff087229 */ /* 0x001fcc0000000514 */
[----:B------:R-:W-:Y:S01]  /*f870*/  DFMA R16, R12, R16, R10 ;  /* 0x000000100c10722b */ /* 0x000fe2000000000a */
[----:B------:R-:W0:Y:S01]  /*f880*/  MUFU.RSQ64H R11, R9 ;  /* 0x00000009000b7308 */ /* 0x000e220000001c00 */
[----:B------:R-:W-:-:S06]  /*f890*/  IMAD.MOV.U32 R10, RZ, RZ, RZ ;  /* 0x000000ffff0a7224 */ /* 0x000fcc00078e00ff */
[----:B----4-:R-:W-:Y:S01]  /*f8a0*/  DFMA R4, R12, R16, R4 ;  /* 0x000000100c04722b */ /* 0x010fe20000000004 */
[----:B------:R-:W-:-:S05]  /*f8b0*/  VIADD R16, R9, 0xfff00000 ;  /* 0xfff0000009107836 */ /* 0x000fca0000000000 */
[----:B------:R-:W-:Y:S02]  /*f8c0*/  ISETP.GE.U32.AND P1, PT, R16, 0x7fe00000, PT ;  /* 0x7fe000001000780c */ /* 0x000fe40003f26070 */
[----:B------:R-:W-:Y:S02]  /*f8d0*/  DFMA R4, R12, R4, R6 ;  /* 0x000000040c04722b */ /* 0x000fe40000000006 */
[----:B0-----:R-:W-:-:S06]  /*f8e0*/  DMUL R6, R10, R10 ;  /* 0x0000000a0a067228 */ /* 0x001fcc0000000000 */
[----:B------:R-:W-:Y:S02]  /*f8f0*/  DFMA R2, R4, R2, R2 ;  /* 0x000000020402722b */ /* 0x000fe40000000002 */
[----:B------:R-:W-:Y:S02]  /*f900*/  DFMA R4, R12, R4, 1 ;  /* 0x3ff000000c04742b */ /* 0x000fe40000000004 */
[----:B------:R-:W-:Y:S01]  /*f910*/  DFMA R20, -R6, |R20|, 1 ;  /* 0x3ff000000614742b */ /* 0x000fe20000000514 */
[----:B------:R-:W-:Y:S02]  /*f920*/  IMAD.MOV.U32 R12, RZ, RZ, 0x0 ;  /* 0x00000000ff0c7424 */ /* 0x000fe400078e00ff */
[----:B------:R-:W-:-:S05]  /*f930*/  IMAD.MOV.U32 R13, RZ, RZ, 0x3fd80000 ;  /* 0x3fd80000ff0d7424 */ /* 0x000fca00078e00ff */
[----:B------:R-:W-:Y:S01]  /*f940*/  FSEL R6, R4, R2, !P0 ;  /* 0x0000000204067208 */ /* 0x000fe20004000000 */
[----:B------:R-:W-:Y:S01]  /*f950*/  DFMA R12, R20, R12, 0.5 ;  /* 0x3fe00000140c742b */ /* 0x000fe2000000000c */
[----:B------:R-:W-:Y:S01]  /*f960*/  FSEL R7, R5, R3, !P0 ;  /* 0x0000000305077208 */ /* 0x000fe20004000000 */
[----:B------:R-:W-:Y:S01]  /*f970*/  DMUL R4, R10, R20 ;  /* 0x000000140a047228 */ /* 0x000fe20000000000 */
[----:B------:R-:W-:-:S04]  /*f980*/  LOP3.LUT P0, RZ, R0, 0x2, RZ, 0xc0, !PT ;  /* 0x0000000200ff7812 */ /* 0x000fc8000780c0ff */
[----:B------:R-:W-:-:S03]  /*f990*/  DADD R2, RZ, -R6 ;  /* 0x00000000ff027229 */ /* 0x000fc60000000806 */
[----:B------:R-:W-:-:S07]  /*f9a0*/  DFMA R4, R4, R12, R10 ;  /* 0x0000000c0404722b */ /* 0x000fce000000000a */
[----:B------:R-:W-:Y:S02]  /*f9b0*/  FSEL R10, R6, R2, !P0 ;  /* 0x00000002060a7208 */ /* 0x000fe40004000000 */
[----:B------:R-:W-:Y:S01]  /*f9c0*/  FSEL R11, R7, R3, !P0 ;  /* 0x00000003070b7208 */ /* 0x000fe20004000000 */
[----:B------:R-:W-:Y:S06]  /*f9d0*/  @!P1 BRA `(.L_x_90) ;  /* 0x0000000000109947 */ /* 0x000fec0003800000 */
[----:B------:R-:W-:-:S07]  /*f9e0*/  MOV R0, 0xfa00 ;  /* 0x0000fa0000007802 */ /* 0x000fce0000000f00 */
[----:B------:R-:W-:Y:S05]  /*f9f0*/  CALL.REL.NOINC `($__internal_2_$__cuda_sm20_drsqrt_f64_slowpath_v2) ;  /* 0x0000011000dc7944 */ /* 0x000fea0003c00000 */
[----:B------:R-:W-:Y:S02]  /*fa00*/  IMAD.MOV.U32 R4, RZ, RZ, R2 ;  /* 0x000000ffff047224 */ /* 0x000fe400078e0002 */
[----:B------:R-:W-:-:S07]  /*fa10*/  IMAD.MOV.U32 R5, RZ, RZ, R3 ;  /* 0x000000ffff057224 */ /* 0x000fce00078e0003 */
.L_x_90:
[----:B------:R-:W-:Y:S01]  /*fa20*/  UMOV UR4, 0x33d43651 ;  /* 0x33d4365100047882 */ /* 0x000fe20000000000 */
[----:B------:R-:W-:Y:S02]  /*fa30*/  UMOV UR5, 0x3fe98845 ;  /* 0x3fe9884500057882 */ /* 0x000fe40000000000 */
[----:B------:R-:W-:-:S08]  /*fa40*/  DMUL R4, R4, UR4 ;  /* 0x0000000404047c28 */ /* 0x000fd00008000000 */
[----:B------:R-:W-:-:S08]  /*fa50*/  DMUL R4, R14, R4 ;  /* 0x000000040e047228 */ /* 0x000fd00000000000 */
[----:B------:R-:W-:-:S11]  /*fa60*/  DMUL R4, R4, R10 ;  /* 0x0000000a04047228 */ /* 0x000fd60000000000 */
.L_x_84:
[----:B------:R-:W0:Y:S01]  /*fa70*/  LDC.64 R10, c[0x0][0x380] ;  /* 0x0000e000ff0a7b82 */ /* 0x000e220000000a00 */
[----:B------:R-:W-:Y:S01]  /*fa80*/  DADD R2, -RZ, -R4 ;  /* 0x00000000ff027229 */ /* 0x000fe20000000904 */
[----:B------:R-:W-:Y:S01]  /*fa90*/  UMOV UR4, 0xfeebc2a0 ;  /* 0xfeebc2a000047882 */ /* 0x000fe20000000000 */
[----:B------:R-:W-:-:S05]  /*faa0*/  UMOV UR5, 0x39b4484b ;  /* 0x39b4484b00057882 */ /* 0x000fca0000000000 */
[----:B------:R-:W1:Y:S01]  /*fab0*/  LDC.64 R8, c[0x0][0x390] ;  /* 0x0000e400ff087b82 */ /* 0x000e620000000a00 */
[C---:B0-----:R-:W-:Y:S02]  /*fac0*/  DSETP.GEU.AND P1, PT, R10.reuse, RZ, PT ;  /* 0x000000ff0a00722a */ /* 0x041fe40003f2e000 */
[C---:B------:R-:W-:Y:S02]  /*fad0*/  DMUL R6, R10.reuse, 0.5 ;  /* 0x3fe000000a067828 */ /* 0x040fe40000000000 */
[----:B------:R-:W-:Y:S02]  /*fae0*/  DSETP.GEU.AND P0, PT, |R10|, UR4, PT ;  /* 0x000000040a007e2a */ /* 0x000fe4000bf0e200 */
[----:B------:R-:W-:Y:S02]  /*faf0*/  FSEL R11, R2, R4, !P1 ;  /* 0x00000004020b7208 */ /* 0x000fe40004800000 */
[----:B------:R-:W-:-:S04]  /*fb00*/  FSEL R3, R3, R5, !P1 ;  /* 0x0000000503037208 */ /* 0x000fc80004800000 */
[----:B------:R-:W-:Y:S02]  /*fb10*/  FSEL R2, R6, R11, !P0 ;  /* 0x0000000b06027208 */ /* 0x000fe40004000000 */
[----:B------:R-:W-:-:S05]  /*fb20*/  FSEL R3, R7, R3, !P0 ;  /* 0x0000000307037208 */ /* 0x000fca0004000000 */
[----:B-1----:R-:W-:Y:S01]  /*fb30*/  STG.E.64 desc[UR8][R8.64], R2 ;  /* 0x0000000208007986 */ /* 0x002fe2000c101b08 */
[----:B------:R-:W-:Y:S05]  /*fb40*/  EXIT ;  /* 0x000000000000794d */ /* 0x000fea0003800000 */
.L_x_69:
[----:B------:R-:W-:-:S13]  /*fb50*/  ISETP.GT.AND P0, PT, R0, 0x22, PT ;  /* 0x000000220000780c */ /* 0x000fda0003f04270 */
[----:B------:R-:W-:Y:S05]  /*fb60*/  @P0 BRA `(.L_x_91) ;  /* 0x0000000800f00947 */ /* 0x000fea0003800000 */
[----:B------:R-:W-:-:S05]  /*fb70*/  IMAD.MOV.U32 R3, RZ, RZ, -0x21 ;  /* 0xffffffdfff037424 */ /* 0x000fca00078e00ff */
[----:B------:R-:W-:-:S05]  /*fb80*/  VIADDMNMX.U32 R0, R0, R3, 0x2, PT ;  /* 0x0000000200007446 */ /* 0x000fca0003800003 */
[----:B------:R-:W-:-:S04]  /*fb90*/  IMAD.SHL.U32 R0, R0, 0x4, RZ ;  /* 0x0000000400007824 */ /* 0x000fc800078e00ff */
[----:B------:R-:W0:Y:S02]  /*fba0*/  LDC R2, c[0x2][R0+0xbc] ;  /* 0x00802f0000027b82 */ /* 0x000e240000000800 */
[----:B0-----:R-:W-:-:S04]  /*fbb0*/  SHF.R.S32.HI R3, RZ, 0x1f, R2 ;  /* 0x0000001fff037819 */ /* 0x001fc80000011402 */
.L_x_278:
[----:B------:R-:W-:Y:S05]  /*fbc0*/  BRX R2 -0xfbd0                                                               (*"BRANCH_TARGETS .L_x_279,.L_x_280,.L_x_221"*) ;  /* 0xffffff04020c7949 */ /* 0x000fea000383ffff */
.L_x_280:
[----:B------:R-:W0:Y:S08]  /*fbd0*/  LDC R0, c[0x0][0x384] ;  /* 0x0000e100ff007b82 */ /* 0x000e300000000800 */
[----:B------:R-:W1:Y:S01]  /*fbe0*/  LDC R2, c[0x0][0x380] ;  /* 0x0000e000ff027b82 */ /* 0x000e620000000800 */
[----:B0-----:R-:W-:-:S07]  /*fbf0*/  ISETP.GT.AND P0, PT, R0, 0xfffff, PT ;  /* 0x000fffff0000780c */ /* 0x001fce0003f04270 */
[----:B------:R-:W0:Y:S08]  /*fc00*/  LDC R0, c[0x0][0x384] ;  /* 0x0000e100ff007b82 */ /* 0x000e300000000800 */
[----:B------:R-:W2:Y:S02]  /*fc10*/  @!P0 LDC.64 R6, c[0x0][0x380] ;  /* 0x0000e000ff068b82 */ /* 0x000ea40000000a00 */
[----:B--2---:R-:W-:-:S10]  /*fc20*/  @!P0 DMUL R4, R6, 1.80143985094819840000e+16 ;  /* 0x4350000006048828 */ /* 0x004fd40000000000 */
[----:B0-----:R-:W-:Y:S02]  /*fc30*/  @!P0 IMAD.MOV.U32 R0, RZ, RZ, R5 ;  /* 0x000000ffff008224 */ /* 0x001fe400078e0005 */
[----:B-1----:R-:W-:Y:S02]  /*fc40*/  @!P0 IMAD.MOV.U32 R2, RZ, RZ, R4 ;  /* 0x000000ffff028224 */ /* 0x002fe400078e0004 */
        /* <DEDUP_REMOVED lines=70> */
.L_x_92:
[----:B------:R-:W-:Y:S01]  /*100b0*/  IMAD.MOV.U32 R2, RZ, RZ, 0x0 ;  /* 0x00000000ff027424 */ /* 0x000fe200078e00ff */
[----:B------:R-:W-:Y:S01]  /*100c0*/  LOP3.LUT P0, RZ, R5, 0x7fffffff, RZ, 0xc0, !PT ;  /* 0x7fffffff05ff7812 */ /* 0x000fe2000780c0ff */
[----:B------:R-:W-:-:S06]  /*100d0*/  IMAD.MOV.U32 R3, RZ, RZ, 0x7ff00000 ;  /* 0x7ff00000ff037424 */ /* 0x000fcc00078e00ff */
[----:B------:R-:W-:-:S10]  /*100e0*/  DFMA R2, R4, R2, +INF ;  /* 0x7ff000000402742b */ /* 0x000fd40000000002 */
[----:B------:R-:W-:Y:S02]  /*100f0*/  FSEL R4, R2, RZ, P0 ;  /* 0x000000ff02047208 */ /* 0x000fe40000000000 */
[----:B------:R-:W-:-:S07]  /*10100*/  FSEL R5, R3, -QNAN , P0 ;  /* 0xfff0000003057808 */ /* 0x000fce0000000000 */
.L_x_93:
[----:B------:R-:W0:Y:S01]  /*10110*/  LDC.64 R6, c[0x0][0x390] ;  /* 0x0000e400ff067b82 */ /* 0x000e220000000a00 */
[----:B------:R-:W-:Y:S01]  /*10120*/  UMOV UR4, 0xbaaafad3 ;  /* 0xbaaafad300047882 */ /* 0x000fe20000000000 */
[----:B------:R-:W-:Y:S02]  /*10130*/  UMOV UR5, 0x3c695355 ;  /* 0x3c69535500057882 */ /* 0x000fe40000000000 */
[----:B------:R-:W-:Y:S01]  /*10140*/  DMUL R2, R4, UR4 ;  /* 0x0000000404027c28 */ /* 0x000fe20008000000 */
[----:B------:R-:W-:Y:S01]  /*10150*/  UMOV UR4, 0x1526e50e ;  /* 0x1526e50e00047882 */ /* 0x000fe20000000000 */
[----:B------:R-:W-:-:S06]  /*10160*/  UMOV UR5, 0x3fdbcb7b ;  /* 0x3fdbcb7b00057882 */ /* 0x000fcc0000000000 */
[----:B------:R-:W-:-:S07]  /*10170*/  DFMA R2, R4, UR4, R2 ;  /* 0x0000000404027c2b */ /* 0x000fce0008000002 */
[----:B0-----:R-:W-:Y:S01]  /*10180*/  STG.E.64 desc[UR8][R6.64], R2 ;  /* 0x0000000206007986 */ /* 0x001fe2000c101b08 */
[----:B------:R-:W-:Y:S05]  /*10190*/  EXIT ;  /* 0x000000000000794d */ /* 0x000fea0003800000 */
.L_x_279:
[----:B------:R-:W0:Y:S02]  /*101a0*/  LDC R0, c[0x0][0x384] ;  /* 0x0000e100ff007b82 */ /* 0x000e240000000800 */
[----:B0-----:R-:W-:-:S06]  /*101b0*/  ISETP.GT.AND P1, PT, R0, 0xfffff, PT ;  /* 0x000fffff0000780c */ /* 0x001fcc0003f24270 */
[----:B------:R-:W0:Y:S08]  /*101c0*/  LDC R0, c[0x0][0x384] ;  /* 0x0000e100ff007b82 */ /* 0x000e300000000800 */
[----:B------:R-:W1:Y:S02]  /*101d0*/  @!P1 LDC.64 R2, c[0x0][0x380] ;  /* 0x0000e000ff029b82 */ /* 0x000e640000000a00 */
[----:B-1----:R-:W-:-:S06]  /*101e0*/  @!P1 DMUL R4, R2, 1.80143985094819840000e+16 ;  /* 0x4350000002049828 */ /* 0x002fcc0000000000 */
[----:B------:R-:W1:Y:S04]  /*101f0*/  LDC R2, c[0x0][0x380] ;  /* 0x0000e000ff027b82 */ /* 0x000e680000000800 */
[----:B0-----:R-:W-:-:S04]  /*10200*/  @!P1 IMAD.MOV.U32 R0, RZ, RZ, R5 ;  /* 0x000000ffff009224 */ /* 0x001fc800078e0005 */
[----:B------:R-:W-:-:S05]  /*10210*/  VIADD R3, R0, 0xffffffff ;  /* 0xffffffff00037836 */ /* 0x000fca0000000000 */
[----:B------:R-:W-:Y:S01]  /*10220*/  ISETP.GT.U32.AND P0, PT, R3, 0x7feffffe, PT ;  /* 0x7feffffe0300780c */ /* 0x000fe20003f04070 */
[----:B------:R-:W-:Y:S02]  /*10230*/  IMAD.MOV.U32 R3, RZ, RZ, -0x3ff ;  /* 0xfffffc01ff037424 */ /* 0x000fe400078e00ff */
[----:B------:R-:W-:Y:S02]  /*10240*/  @!P1 IMAD.MOV.U32 R3, RZ, RZ, -0x435 ;  /* 0xfffffbcbff039424 */ /* 0x000fe400078e00ff */
[----:B-1----:R-:W-:-:S08]  /*10250*/  @!P1 IMAD.MOV.U32 R2, RZ, RZ, R4 ;  /* 0x000000ffff029224 */ /* 0x002fd000078e0004 */
        /* <DEDUP_REMOVED lines=43> */
[----:B------:R-:W-:Y:S01]  /*10510*/  DMUL R14, R6, R14 ;  /* 0x0000000e060e7228 */ /* 0x000fe20000000000 */
[----:B------:R-:W0:Y:S04]  /*10520*/  LDC.64 R6, c[0x0][0x390] ;  /* 0x0000e400ff067b82 */ /* 0x000e280000000a00 */
        /* <DEDUP_REMOVED lines=20> */
[----:B------:R-:W-:-:S07]  /*10670*/  DADD R12, R4, R12 ;  /* 0x00000000040c7229 */ /* 0x000fce000000000c */
[----:B0-----:R-:W-:Y:S01]  /*10680*/  STG.E.64 desc[UR8][R6.64], R12 ;  /* 0x0000000c06007986 */ /* 0x001fe2000c101b08 */
[----:B------:R-:W-:Y:S05]  /*10690*/  EXIT ;  /* 0x000000000000794d */ /* 0x000fea0003800000 */
.L_x_94:
[----:B------:R-:W0:Y:S01]  /*106a0*/  LDC.64 R6, c[0x0][0x390] ;  /* 0x0000e400ff067b82 */ /* 0x000e220000000a00 */
[----:B------:R-:W-:Y:S01]  /*106b0*/  IMAD.MOV.U32 R2, RZ, RZ, 0x0 ;  /* 0x00000000ff027424 */ /* 0x000fe200078e00ff */
[----:B------:R-:W-:Y:S01]  /*106c0*/  LOP3.LUT P0, RZ, R5, 0x7fffffff, RZ, 0xc0, !PT ;  /* 0x7fffffff05ff7812 */ /* 0x000fe2000780c0ff */
[----:B------:R-:W-:-:S06]  /*106d0*/  IMAD.MOV.U32 R3, RZ, RZ, 0x7ff00000 ;  /* 0x7ff00000ff037424 */ /* 0x000fcc00078e00ff */
[----:B------:R-:W-:-:S10]  /*106e0*/  DFMA R2, R4, R2, +INF ;  /* 0x7ff000000402742b */ /* 0x000fd40000000002 */
[----:B------:R-:W-:Y:S02]  /*106f0*/  FSEL R2, R2, RZ, P0 ;  /* 0x000000ff02027208 */ /* 0x000fe40000000000 */
[----:B------:R-:W-:-:S05]  /*10700*/  FSEL R3, R3, -QNAN , P0 ;  /* 0xfff0000003037808 */ /* 0x000fca0000000000 */
[----:B0-----:R-:W-:Y:S01]  /*10710*/  STG.E.64 desc[UR8][R6.64], R2 ;  /* 0x0000000206007986 */ /* 0x001fe2000c101b08 */
[----:B------:R-:W-:Y:S05]  /*10720*/  EXIT ;  /* 0x000000000000794d */ /* 0x000fea0003800000 */
.L_x_91:
[----:B------:R-:W-:-:S05]  /*10730*/  IMAD.MOV.U32 R3, RZ, RZ, -0x23 ;  /* 0xffffffddff037424 */ /* 0x000fca00078e00ff */
[----:B------:R-:W-:-:S05]  /*10740*/  VIADDMNMX.U32 R0, R0, R3, 0x2, PT ;  /* 0x0000000200007446 */ /* 0x000fca0003800003 */
[----:B------:R-:W-:-:S04]  /*10750*/  IMAD.SHL.U32 R0, R0, 0x4, RZ ;  /* 0x0000000400007824 */ /* 0x000fc800078e00ff */
[----:B------:R-:W0:Y:S02]  /*10760*/  LDC R2, c[0x2][R0+0xc8] ;  /* 0x0080320000027b82 */ /* 0x000e240000000800 */
[----:B0-----:R-:W-:-:S04]  /*10770*/  SHF.R.S32.HI R3, RZ, 0x1f, R2 ;  /* 0x0000001fff037819 */ /* 0x001fc80000011402 */
.L_x_282:
[----:B------:R-:W-:Y:S05]  /*10780*/  BRX R2 -0x10790                                                             (*"BRANCH_TARGETS .L_x_283,.L_x_284,.L_x_221"*) ;  /* 0xfffffef8021c7949 */ /* 0x000fea000383ffff */
.L_x_284:
        /* <DEDUP_REMOVED lines=78> */
.L_x_95:
[----:B------:R-:W-:Y:S01]  /*10c70*/  IMAD.MOV.U32 R2, RZ, RZ, 0x0 ;  /* 0x00000000ff027424 */ /* 0x000fe200078e00ff */
[----:B------:R-:W-:Y:S01]  /*10c80*/  LOP3.LUT P0, RZ, R5, 0x7fffffff, RZ, 0xc0, !PT ;  /* 0x7fffffff05ff7812 */ /* 0x000fe2000780c0ff */
[----:B------:R-:W-:-:S06]  /*10c90*/  IMAD.MOV.U32 R3, RZ, RZ, 0x7ff00000 ;  /* 0x7ff00000ff037424 */ /* 0x000fcc00078e00ff */
[----:B------:R-:W-:-:S10]  /*10ca0*/  DFMA R2, R4, R2, +INF ;  /* 0x7ff000000402742b */ /* 0x000fd40000000002 */
[----:B------:R-:W-:Y:S02]  /*10cb0*/  FSEL R4, R2, RZ, P0 ;  /* 0x000000ff02047208 */ /* 0x000fe40000000000 */
[----:B------:R-:W-:-:S07]  /*10cc0*/  FSEL R5, R3, -QNAN , P0 ;  /* 0xfff0000003057808 */ /* 0x000fce0000000000 */
.L_x_96:
        /* <DEDUP_REMOVED lines=9> */
.L_x_283:
[----:B------:R-:W0:Y:S02]  /*10d60*/  LDC R8, c[0x0][0x384] ;  /* 0x0000e100ff087b82 */ /* 0x000e240000000800 */
[----:B0-----:R-:W-:-:S04]  /*10d70*/  FSETP.GT.AND P0, PT, R8, -1.6999999284744262695, PT ;  /* 0xbfd999990800780b */ /* 0x001fc80003f04000 */
[----:B------:R-:W-:-:S13]  /*10d80*/  FSETP.GEU.OR P0, PT, R8, 1.7916666269302368164, !P0 ;  /* 0x3fe555550800780b */ /* 0x000fda000470e400 */
[----:B------:R-:W-:Y:S05]  /*10d90*/  @P0 BRA `(.L_x_97) ;  /* 0x0000000000d80947 */ /* 0x000fea0003800000 */
[----:B------:R-:W0:Y:S01]  /*10da0*/  LDC.64 R6, c[0x0][0x380] ;  /* 0x0000e000ff067b82 */ /* 0x000e220000000a00 */
[----:B------:R-:W-:Y:S01]  /*10db0*/  IMAD.MOV.U32 R2, RZ, RZ, 0x1 ;  /* 0x00000001ff027424 */ /* 0x000fe200078e00ff */
[----:B------:R-:W-:Y:S01]  /*10dc0*/  FSETP.GEU.AND P1, PT, |R8|, 6.5827683646048100446e-37, PT ;  /* 0x036000000800780b */ /* 0x000fe20003f2e200 */
[----:B0-----:R-:W-:-:S06]  /*10dd0*/  DADD R10, R6, 2 ;  /* 0x40000000060a7429 */ /* 0x001fcc0000000000 */
        /* <DEDUP_REMOVED lines=12> */
[----:B------:R-:W0:Y:S01]  /*10ea0*/  LDC R12, c[0x0][0x380] ;  /* 0x0000e000ff0c7b82 */ /* 0x000e220000000800 */
[----:B------:R-:W-:-:S07]  /*10eb0*/  MOV R6, 0x10ee0 ;  /* 0x00010ee000067802 */ /* 0x000fce0000000f00 */
[----:B------:R-:W1:Y:S02]  /*10ec0*/  LDC R13, c[0x0][0x384] ;  /* 0x0000e100ff0d7b82 */ /* 0x000e640000000800 */
[----:B01----:R-:W-:Y:S05]  /*10ed0*/  CALL.REL.NOINC `($__internal_1_$__cuda_sm20_div_rn_f64_full) ;  /* 0x000000f800387944 */ /* 0x003fea0003c00000 */
[----:B------:R-:W-:-:S07]  /*10ee0*/  IMAD.MOV.U32 R2, RZ, RZ, R0 ;  /* 0x000000ffff027224 */ /* 0x000fce00078e0000 */
.L_x_98:
[----:B------:R-:W0:Y:S01]  /*10ef0*/  LDCU.64 UR4, c[0x0][0x380] ;  /* 0x00007000ff0477ac */ /* 0x000e220008000a00 */
[----:B------:R-:W-:Y:S01]  /*10f00*/  IMAD.MOV.U32 R8, RZ, RZ, -0x314d23bc ;  /* 0xceb2dc44ff087424 */ /* 0x000fe200078e00ff */
[----:B------:R-:W1:Y:S01]  /*10f10*/  LDC.64 R10, c[0x0][0x390] ;  /* 0x0000e400ff0a7b82 */ /* 0x000e620000000a00 */
[----:B------:R-:W-:Y:S01]  /*10f20*/  IMAD.MOV.U32 R9, RZ, RZ, 0x3ed087ff ;  /* 0x3ed087ffff097424 */ /* 0x000fe200078e00ff */
[----:B------:R-:W-:Y:S01]  /*10f30*/  UMOV UR6, 0x2fbe14b5 ;  /* 0x2fbe14b500067882 */ /* 0x000fe20000000000 */
[----:B------:R-:W-:Y:S01]  /*10f40*/  UMOV UR7, 0x3eb372fb ;  /* 0x3eb372fb00077882 */ /* 0x000fe20000000000 */
[----:B0-----:R-:W-:-:S08]  /*10f50*/  DMUL R2, R2, -UR4 ;  /* 0x8000000402027c28 */ /* 0x001fd00008000000 */
[----:B------:R-:W-:-:S08]  /*10f60*/  DADD R4, R2, UR4 ;  /* 0x0000000402047e29 */ /* 0x000fd00008000000 */
        /* <DEDUP_REMOVED lines=22> */
[----:B------:R-:W-:-:S07]  /*110d0*/  DADD R8, R8, UR4 ;  /* 0x0000000408087e29 */ /* 0x000fce0008000000 */
[----:B-1----:R-:W-:Y:S01]  /*110e0*/  STG.E.64 desc[UR8][R10.64], R8 ;  /* 0x000000080a007986 */ /* 0x002fe2000c101b08 */
[----:B------:R-:W-:Y:S05]  /*110f0*/  EXIT ;  /* 0x000000000000794d */ /* 0x000fea0003800000 */
.L_x_97:
[----:B------:R-:W0:Y:S02]  /*11100*/  LDC.64 R2, c[0x0][0x380] ;  /* 0x0000e000ff027b82 */ /* 0x000e240000000a00 */
[----:B0-----:R-:W-:-:S10]  /*11110*/  DADD R2, R2, 1 ;  /* 0x3ff0000002027429 */ /* 0x001fd40000000000 */
        /* <DEDUP_REMOVED lines=78> */
.L_x_99:
        /* <DEDUP_REMOVED lines=9> */
.L_x_68:
[----:B------:R-:W-:-:S13]  /*11690*/  ISETP.GT.AND P0, PT, R0, 0x27, PT ;  /* 0x000000270000780c */ /* 0x000fda0003f04270 */
[----:B------:R-:W-:Y:S05]  /*116a0*/  @P0 BRA `(.L_x_100) ;  /* 0x0000000000e80947 */ /* 0x000fea0003800000 */
[----:B------:R-:W-:-:S05]  /*116b0*/  VIADD R0, R0, 0xffffffdb ;  /* 0xffffffdb00007836 */ /* 0x000fca0000000000 */
[----:B------:R-:W-:-:S05]  /*116c0*/  VIMNMX.U32 R0, PT, PT, R0, 0x3, PT ;  /* 0x0000000300007848 */ /* 0x000fca0003fe0000 */
[----:B------:R-:W-:-:S04]  /*116d0*/  IMAD.SHL.U32 R0, R0, 0x4, RZ ;  /* 0x0000000400007824 */ /* 0x000fc800078e00ff */
[----:B------:R-:W0:Y:S02]  /*116e0*/  LDC R2, c[0x2][R0+0xd4] ;  /* 0x0080350000027b82 */ /* 0x000e240000000800 */
[----:B0-----:R-:W-:-:S04]  /*116f0*/  SHF.R.S32.HI R3, RZ, 0x1f, R2 ;  /* 0x0000001fff037819 */ /* 0x001fc80000011402 */
.L_x_286:
[----:B------:R-:W-:Y:S05]  /*11700*/  BRX R2 -0x11710                                                             (*"BRANCH_TARGETS .L_x_287,.L_x_288,.L_x_289,.L_x_221"*) ;  /* 0xfffffee8023c7949 */ /* 0x000fea000383ffff */
.L_x_289:
        /* <DEDUP_REMOVED lines=12> */
.L_x_287:
[----:B------:R-:W0:Y:S02]  /*117d0*/  LDC.64 R4, c[0x0][0x380] ;  /* 0x0000e000ff047b82 */ /* 0x000e240000000a00 */
[----:B0-----:R-:W-:-:S14]  /*117e0*/  DSETP.NAN.AND P0, PT, R4, R4, PT ;  /* 0x000000040400722a */ /* 0x001fdc0003f08000 */
[----:B------:R-:W-:Y:S01]  /*117f0*/  @P0 DADD R2, R4, R4 ;  /* 0x0000000004020229 */ /* 0x000fe20000000004 */
[----:B------:R-:W-:Y:S10]  /*11800*/  @P0 BRA `(.L_x_101) ;  /* 0x0000000000540947 */ /* 0x000ff40003800000 */
[----:B------:R-:W-:Y:S01]  /*11810*/  DSETP.NEU.AND P0, PT, |R4|, +INF , PT ;  /* 0x7ff000000400742a */ /* 0x000fe20003f0d200 */
[----:B------:R-:W-:Y:S02]  /*11820*/  IMAD.MOV.U32 R2, RZ, RZ, 0x0 ;  /* 0x00000000ff027424 */ /* 0x000fe400078e00ff */
[----:B------:R-:W-:-:S11]  /*11830*/  IMAD.MOV.U32 R3, RZ, RZ, 0x7ff00000 ;  /* 0x7ff00000ff037424 */ /* 0x000fd600078e00ff */
[----:B------:R-:W-:Y:S05]  /*11840*/  @!P0 BRA `(.L_x_101) ;  /* 0x0000000000448947 */ /* 0x000fea0003800000 */
[----:B------:R-:W-:Y:S01]  /*11850*/  DSETP.NEU.AND P0, PT, R4, RZ, PT ;  /* 0x000000ff0400722a */ /* 0x000fe20003f0d000 */
[----:B------:R-:W-:Y:S02]  /*11860*/  IMAD.MOV.U32 R2, RZ, RZ, 0x0 ;  /* 0x00000000ff027424 */ /* 0x000fe400078e00ff */
[----:B------:R-:W-:-:S11]  /*11870*/  IMAD.MOV.U32 R3, RZ, RZ, -0x100000 ;  /* 0xfff00000ff037424 */ /* 0x000fd600078e00ff */
[----:B------:R-:W-:Y:S05]  /*11880*/  @!P0 BRA `(.L_x_101) ;  /* 0x0000000000348947 */ /* 0x000fea0003800000 */
[----:B------:R-:W-:-:S10]  /*11890*/  DADD R4, -RZ, |R4| ;  /* 0x00000000ff047229 */ /* 0x000fd40000000504 */
[----:B------:R-:W-:-:S13]  /*118a0*/  ISETP.GE.U32.AND P0, PT, R5, 0x100000, PT ;  /* 0x001000000500780c */ /* 0x000fda0003f06070 */
[----:B------:R-:W-:-:S06]  /*118b0*/  @P0 LEA.HI R2, R5, 0xfffffc01, RZ, 0xc ;  /* 0xfffffc0105020811 */ /* 0x000fcc00078f60ff */
[----:B------:R-:W0:Y:S01]  /*118c0*/  @P0 I2F.F64 R2, R2 ;  /* 0x0000000200020312 */ /* 0x000e220000201c00 */
[----:B------:R-:W-:Y:S05]  /*118d0*/  @P0 BRA `(.L_x_101) ;  /* 0x0000000000200947 */ /* 0x000fea0003800000 */
[----:B------:R-:W-:-:S04]  /*118e0*/  ISETP.NE.U32.AND P0, PT, R5, RZ, PT ;  /* 0x000000ff0500720c */ /* 0x000fc80003f05070 */
[----:B------:R-:W-:-:S06]  /*118f0*/  SEL R4, R4, R5, !P0 ;  /* 0x0000000504047207 */ /* 0x000fcc0004000000 */
[----:B------:R-:W1:Y:S02]  /*11900*/  FLO.U32 R4, R4 ;  /* 0x0000000400047300 */ /* 0x000e6400000e0000 */
[C---:B-1----:R-:W-:Y:S02]  /*11910*/  IADD3 R0, PT, PT, -R4.reuse, 0x1f, RZ ;  /* 0x0000001f04007810 */ /* 0x042fe40007ffe1ff */
[----:B0-----:R-:W-:-:S03]  /*11920*/  IADD3 R2, PT, PT, -R4, 0x3f, RZ ;  /* 0x0000003f04027810 */ /* 0x001fc60007ffe1ff */
[----:B------:R-:W-:-:S05]  /*11930*/  @P0 IMAD.MOV R2, RZ, RZ, R0 ;  /* 0x000000ffff020224 */ /* 0x000fca00078e0200 */
[----:B------:R-:W-:-:S06]  /*11940*/  IADD3 R2, PT, PT, -R2, -0x3f3, RZ ;  /* 0xfffffc0d02027810 */ /* 0x000fcc0007ffe1ff */
[----:B------:R-:W1:Y:S02]  /*11950*/  I2F.F64 R2, R2 ;  /* 0x0000000200027312 */ /* 0x000e640000201c00 */
.L_x_101:
[----:B------:R-:W0:Y:S02]  /*11960*/  LDC.64 R4, c[0x0][0x390] ;  /* 0x0000e400ff047b82 */ /* 0x000e240000000a00 */
[----:B01----:R-:W-:Y:S01]  /*11970*/  STG.E.64 desc[UR8][R4.64], R2 ;  /* 0x0000000204007986 */ /* 0x003fe2000c101b08 */
[----:B------:R-:W-:Y:S05]  /*11980*/  EXIT ;  /* 0x000000000000794d */ /* 0x000fea0003800000 */
.L_x_288:
        /* <DEDUP_REMOVED lines=12> */
.L_x_100:
[----:B------:R-:W-:-:S13]  /*11a50*/  ISETP.GT.AND P0, PT, R0, 0x29, PT ;  /* 0x000000290000780c */ /* 0x000fda0003f04270 */
[----:B------:R-:W-:Y:S05]  /*11a60*/  @P0 BRA `(.L_x_102) ;  /* 0x0000000000b00947 */ /* 0x000fea0003800000 */
[----:B------:R-:W-:-:S05]  /*11a70*/  IMAD.MOV.U32 R5, RZ, RZ, -0x28 ;  /* 0xffffffd8ff057424 */ /* 0x000fca00078e00ff */
[----:B------:R-:W-:-:S05]  /*11a80*/  VIADDMNMX.U32 R0, R0, R5, 0x2, PT ;  /* 0x0000000200007446 */ /* 0x000fca0003800005 */
[----:B------:R-:W-:-:S04]  /*11a90*/  IMAD.SHL.U32 R0, R0, 0x4, RZ ;  /* 0x0000000400007824 */ /* 0x000fc800078e00ff */
[----:B------:R-:W0:Y:S02]  /*11aa0*/  LDC R4, c[0x2][R0+0xe4] ;  /* 0x0080390000047b82 */ /* 0x000e240000000800 */
[----:B0-----:R-:W-:-:S04]  /*11ab0*/  SHF.R.S32.HI R5, RZ, 0x1f, R4 ;  /* 0x0000001fff057819 */ /* 0x001fc80000011404 */
.L_x_291:
[----:B------:R-:W-:Y:S05]  /*11ac0*/  BRX R4 -0x11ad0                                                             (*"BRANCH_TARGETS .L_x_292,.L_x_293,.L_x_221"*) ;  /* 0xfffffee4044c7949 */ /* 0x000fea000383ffff */
.L_x_293:
[----:B------:R-:W0:Y:S08]  /*11ad0*/  LDC.64 R4, c[0x0][0x380] ;  /* 0x0000e000ff047b82 */ /* 0x000e300000000a00 */
[----:B------:R-:W0:Y:S02]  /*11ae0*/  LDC.64 R6, c[0x0][0x388] ;  /* 0x0000e200ff067b82 */ /* 0x000e240000000a00 */
[----:B0-----:R-:W-:-:S14]  /*11af0*/  DSETP.NAN.AND P0, PT, R4, R6, PT ;  /* 0x000000060400722a */ /* 0x001fdc0003f08000 */
[----:B------:R-:W-:Y:S01]  /*11b00*/  @P0 DADD R2, R4, R6 ;  /* 0x0000000004020229 */ /* 0x000fe20000000006 */
[----:B------:R-:W-:Y:S10]  /*11b10*/  @P0 BRA `(.L_x_103) ;  /* 0x0000000000640947 */ /* 0x000ff40003800000 */
[----:B------:R-:W0:Y:S08]  /*11b20*/  LDC.64 R10, c[0x0][0x380] ;  /* 0x0000e000ff0a7b82 */ /* 0x000e300000000a00 */
[----:B------:R-:W0:Y:S02]  /*11b30*/  LDC.64 R8, c[0x0][0x388] ;  /* 0x0000e200ff087b82 */ /* 0x000e240000000a00 */
[----:B0-----:R-:W-:-:S02]  /*11b40*/  LOP3.LUT R0, R8, R10, RZ, 0xfc, !PT ;  /* 0x0000000a08007212 */ /* 0x001fc400078efcff */
[----:B------:R-:W-:Y:S02]  /*11b50*/  LOP3.LUT R8, R9, R11, RZ, 0xfc, !PT ;  /* 0x0000000b09087212 */ /* 0x000fe400078efcff */
[----:B------:R-:W-:-:S04]  /*11b60*/  ISETP.NE.U32.AND P0, PT, R0, RZ, PT ;  /* 0x000000ff0000720c */ /* 0x000fc80003f05070 */
[----:B------:R-:W-:-:S13]  /*11b70*/  LOP3.LUT P0, RZ, R8, 0x7fffffff, RZ, 0xc0, P0 ;  /* 0x7fffffff08ff7812 */ /* 0x000fda000000c0ff */
[----:B------:R-:W-:Y:S05]  /*11b80*/  @!P0 BRA `(.L_x_103) ;  /* 0x0000000000488947 */ /* 0x000fea0003800000 */
[----:B------:R-:W-:-:S14]  /*11b90*/  DSETP.NEU.AND P0, PT, R4, RZ, PT ;  /* 0x000000ff0400722a */ /* 0x000fdc0003f0d000 */
[----:B------:R-:W-:Y:S01]  /*11ba0*/  @!P0 LOP3.LUT R3, RZ, 0x80000000, R9, 0xb8, !PT ;  /* 0x80000000ff038812 */ /* 0x000fe200078eb809 */
[----:B------:R-:W-:Y:S01]  /*11bb0*/  @!P0 IMAD.MOV.U32 R2, RZ, RZ, 0x1 ;  /* 0x00000001ff028424 */ /* 0x000fe200078e00ff */
[----:B------:R-:W-:Y:S06]  /*11bc0*/  @!P0 BRA `(.L_x_103) ;  /* 0x0000000000388947 */ /* 0x000fec0003800000 */
[C-C-:B------:R-:W-:Y:S02]  /*11bd0*/  DSETP.GEU.AND P0, PT, R4.reuse, R6.reuse, PT ;  /* 0x000000060400722a */ /* 0x140fe40003f0e000 */
[----:B------:R-:W-:-:S04]  /*11be0*/  DSETP.GT.AND P1, PT, R4, R6, PT ;  /* 0x000000060400722a */ /* 0x000fc80003f24000 */
[C---:B------:R-:W-:Y:S02]  /*11bf0*/  DSETP.LT.AND P3, PT, R4.reuse, RZ, !P0 ;  /* 0x000000ff0400722a */ /* 0x040fe40004761000 */
[C---:B------:R-:W-:Y:S02]  /*11c00*/  DSETP.GT.AND P0, PT, R4.reuse, RZ, !P0 ;  /* 0x000000ff0400722a */ /* 0x040fe40004704000 */
[C---:B------:R-:W-:Y:S02]  /*11c10*/  DSETP.LT.AND P2, PT, R4.reuse, RZ, P1 ;  /* 0x000000ff0400722a */ /* 0x040fe40000f41000 */
[----:B------:R-:W-:Y:S01]  /*11c20*/  DSETP.GT.AND P1, PT, R4, RZ, P1 ;  /* 0x000000ff0400722a */ /* 0x000fe20000f24000 */
[----:B------:R-:W-:Y:S02]  /*11c30*/  SEL R4, RZ, 0xffffffff, !P3 ;  /* 0xffffffffff047807 */ /* 0x000fe40005800000 */
[----:B------:R-:W-:-:S03]  /*11c40*/  SEL R5, RZ, 0x1, !P0 ;  /* 0x00000001ff057807 */ /* 0x000fc60004000000 */
[----:B------:R-:W-:Y:S02]  /*11c50*/  SEL R0, RZ, 0xffffffff, !P1 ;  /* 0xffffffffff007807 */ /* 0x000fe40004800000 */
[----:B------:R-:W-:Y:S02]  /*11c60*/  SEL R3, RZ, 0x1, !P2 ;  /* 0x00000001ff037807 */ /* 0x000fe40005000000 */
[----:B------:R-:W-:-:S04]  /*11c70*/  IADD3 R2, P0, P1, R5, R10, R4 ;  /* 0x0000000a05027210 */ /* 0x000fc8000791e004 */
[----:B------:R-:W-:Y:S02]  /*11c80*/  IADD3 R2, P2, P3, R0, R2, R3 ;  /* 0x0000000200027210 */ /* 0x000fe40007b5e003 */
[----:B------:R-:W-:-:S04]  /*11c90*/  IADD3.X R3, PT, PT, RZ, R11, R4, P0, P1 ;  /* 0x0000000bff037210 */ /* 0x000fc800007e2404 */
[----:B------:R-:W-:-:S07]  /*11ca0*/  IADD3.X R3, PT, PT, R0, R3, RZ, P2, P3 ;  /* 0x0000000300037210 */ /* 0x000fce00017e64ff */
.L_x_103:
[----:B------:R-:W0:Y:S02]  /*11cb0*/  LDC.64 R4, c[0x0][0x390] ;  /* 0x0000e400ff047b82 */ /* 0x000e240000000a00 */
[----:B0-----:R-:W-:Y:S01]  /*11cc0*/  STG.E.64 desc[UR8][R4.64], R2 ;  /* 0x0000000204007986 */ /* 0x001fe2000c101b08 */
[----:B------:R-:W-:Y:S05]  /*11cd0*/  EXIT ;  /* 0x000000000000794d */ /* 0x000fea0003800000 */
.L_x_292:
[----:B------:R-:W0:Y:S01]  /*11ce0*/  LDCU.64 UR4, c[0x0][0x380] ;  /* 0x00007000ff0477ac */ /* 0x000e220008000a00 */
[----:B------:R-:W1:Y:S01]  /*11cf0*/  LDC.64 R4, c[0x0][0x390] ;  /* 0x0000e400ff047b82 */ /* 0x000e620000000a00 */
[----:B0-----:R-:W1:Y:S02]  /*11d00*/  FRND.F64 R2, UR4 ;  /* 0x0000000400027d13 */ /* 0x001e640008301800 */
[----:B-1----:R-:W-:Y:S01]  /*11d10*/  STG.E.64 desc[UR8][R4.64], R2 ;  /* 0x0000000204007986 */ /* 0x002fe2000c101b08 */
[----:B------:R-:W-:Y:S05]  /*11d20*/  EXIT ;  /* 0x000000000000794d */ /* 0x000fea0003800000 */
.L_x_102:
[----:B------:R-:W-:-:S05]  /*11d30*/  IMAD.MOV.U32 R3, RZ, RZ, -0x2a ;  /* 0xffffffd6ff037424 */ /* 0x000fca00078e00ff */
[----:B------:R-:W-:-:S05]  /*11d40*/  VIADDMNMX.U32 R0, R0, R3, 0x2, PT ;  /* 0x0000000200007446 */ /* 0x000fca0003800003 */
[----:B------:R-:W-:-:S04]  /*11d50*/  IMAD.SHL.U32 R0, R0, 0x4, RZ ;  /* 0x0000000400007824 */ /* 0x000fc800078e00ff */
[----:B------:R-:W0:Y:S02]  /*11d60*/  LDC R2, c[0x2][R0+0xf0] ;  /* 0x00803c0000027b82 */ /* 0x000e240000000800 */
[----:B0-----:R-:W-:-:S04]  /*11d70*/  SHF.R.S32.HI R3, RZ, 0x1f, R2 ;  /* 0x0000001fff037819 */ /* 0x001fc80000011402 */
.L_x_295:
[----:B------:R-:W-:Y:S05]  /*11d80*/  BRX R2 -0x11d90                                                             (*"BRANCH_TARGETS .L_x_296,.L_x_297,.L_x_221"*) ;  /* 0xfffffee0029c7949 */ /* 0x000fea000383ffff */
.L_x_297:
[----:B------:R-:W0:Y:S01]  /*11d90*/  LDC.64 R18, c[0x0][0x380] ;  /* 0x0000e000ff127b82 */ /* 0x000e220000000a00 */
[----:B------:R-:W-:Y:S01]  /*11da0*/  UMOV UR4, 0x65aa4e0e ;  /* 0x65aa4e0e00047882 */ /* 0x000fe20000000000 */
[----:B------:R-:W-:Y:S01]  /*11db0*/  UMOV UR5, 0x3ffffc0b ;  /* 0x3ffffc0b00057882 */ /* 0x000fe20000000000 */
[----:B0-----:R-:W-:-:S08]  /*11dc0*/  DADD R18, R18, R18 ;  /* 0x0000000012127229 */ /* 0x001fd00000000012 */
[C---:B------:R-:W-:Y:S01]  /*11dd0*/  DSETP.GTU.AND P0, PT, R18.reuse, UR4, PT ;  /* 0x0000000412007e2a */ /* 0x040fe2000bf0c000 */
        /* <DEDUP_REMOVED lines=66> */
[----:B------:R-:W-:-:S06]  /*12200*/  UMOV UR5, 0x3bb135d2 ;  /* 0x3bb135d200057882 */ /* 0x000fcc0000000000 */
        /* <DEDUP_REMOVED lines=65> */
[----:B------:R-:W-:Y:S01]  /*12620*/  DFMA R4, R4, -R18, R4 ;  /* 0x800000120404722b */ /* 0x000fe20000000004 */
[----:B------:R-:W-:Y:S10]  /*12630*/  BRA `(.L_x_105) ;  /* 0x0000001000747947 */ /* 0x000ff40003800000 */
.L_x_104:
[----:B------:R-:W-:-:S04]  /*12640*/  ISETP.GT.AND P0, PT, R19, 0x3fefffff, PT ;  /* 0x3fefffff1300780c */ /* 0x000fc80003f04270 */
        /* <DEDUP_REMOVED lines=137> */
.L_x_106:
        /* <DEDUP_REMOVED lines=75> */
.L_x_108:
[----:B------:R-:W-:Y:S01]  /*13390*/  IMAD.MOV.U32 R2, RZ, RZ, 0x0 ;  /* 0x00000000ff027424 */ /* 0x000fe200078e00ff */
[----:B------:R-:W-:Y:S01]  /*133a0*/  LOP3.LUT P0, RZ, R5, 0x7fffffff, RZ, 0xc0, !PT ;  /* 0x7fffffff05ff7812 */ /* 0x000fe2000780c0ff */
[----:B------:R-:W-:-:S06]  /*133b0*/  IMAD.MOV.U32 R3, RZ, RZ, 0x7ff00000 ;  /* 0x7ff00000ff037424 */ /* 0x000fcc00078e00ff */
[----:B------:R-:W-:-:S10]  /*133c0*/  DFMA R2, R4, R2, +INF ;  /* 0x7ff000000402742b */ /* 0x000fd40000000002 */
[----:B------:R-:W-:Y:S02]  /*133d0*/  FSEL R4, R2, RZ, P0 ;  /* 0x000000ff02047208 */ /* 0x000fe40000000000 */
[----:B------:R-:W-:-:S07]  /*133e0*/  FSEL R5, R3, -QNAN , P0 ;  /* 0xfff0000003057808 */ /* 0x000fce0000000000 */
.L_x_109:
        /* <DEDUP_REMOVED lines=15> */
.L_x_110:
        /* <DEDUP_REMOVED lines=47> */
.L_x_107:
[----:B------:R-:W-:Y:S01]  /*137d0*/  DADD R4, -RZ, -R2 ;  /* 0x00000000ff047229 */ /* 0x000fe20000000902 */
[----:B------:R-:W-:-:S09]  /*137e0*/  ISETP.GT.AND P0, PT, R19, 0x3fefffff, PT ;  /* 0x3fefffff1300780c */ /* 0x000fd20003f04270 */
[----:B------:R-:W-:Y:S02]  /*137f0*/  FSEL R4, R4, R2, P0 ;  /* 0x0000000204047208 */ /* 0x000fe40000000000 */
[----:B------:R-:W-:-:S07]  /*13800*/  FSEL R5, R5, R3, P0 ;  /* 0x0000000305057208 */ /* 0x000fce0000000000 */
.L_x_105:
[----:B------:R-:W-:Y:S01]  /*13810*/  UMOV UR4, 0xf626cdd5 ;  /* 0xf626cdd500047882 */ /* 0x000fe20000000000 */
[----:B------:R-:W-:Y:S01]  /*13820*/  UMOV UR5, 0x3ca21165 ;  /* 0x3ca2116500057882 */ /* 0x000fe20000000000 */
[----:B------:R-:W0:Y:S01]  /*13830*/  LDC.64 R6, c[0x0][0x390] ;  /* 0x0000e400ff067b82 */ /* 0x000e220000000a00 */
[----:B------:R-:W-:Y:S01]  /*13840*/  DMUL R2, R4, -UR4 ;  /* 0x8000000404027c28 */ /* 0x000fe20008000000 */
[----:B------:R-:W-:Y:S01]  /*13850*/  UMOV UR4, 0x667f3bcc ;  /* 0x667f3bcc00047882 */ /* 0x000fe20000000000 */
[----:B------:R-:W-:-:S06]  /*13860*/  UMOV UR5, 0x3ff6a09e ;  /* 0x3ff6a09e00057882 */ /* 0x000fcc0000000000 */
[----:B------:R-:W-:-:S08]  /*13870*/  DFMA R2, R4, -UR4, R2 ;  /* 0x8000000404027c2b */ /* 0x000fd00008000002 */
[----:B------:R-:W-:-:S07]  /*13880*/  DADD R2, RZ, R2 ;  /* 0x00000000ff027229 */ /* 0x000fce0000000002 */
[----:B0-----:R-:W-:Y:S01]  /*13890*/  STG.E.64 desc[UR8][R6.64], R2 ;  /* 0x0000000206007986 */ /* 0x001fe2000c101b08 */
[----:B------:R-:W-:Y:S05]  /*138a0*/  EXIT ;  /* 0x000000000000794d */ /* 0x000fea0003800000 */
.L_x_296:
[----:B------:R-:W0:Y:S01]  /*138b0*/  LDC.64 R4, c[0x0][0x380] ;  /* 0x0000e000ff047b82 */ /* 0x000e220000000a00 */
[----:B------:R-:W-:Y:S01]  /*138c0*/  IMAD.MOV.U32 R2, RZ, RZ, 0x40434000 ;  /* 0x40434000ff027424 */ /* 0x000fe200078e00ff */
[----:B------:R-:W-:Y:S01]  /*138d0*/  UMOV UR4, 0x667f3bcd ;  /* 0x667f3bcd00047882 */ /* 0x000fe20000000000 */
[----:B------:R-:W-:-:S05]  /*138e0*/  UMOV UR5, 0x3fe6a09e ;  /* 0x3fe6a09e00057882 */ /* 0x000fca0000000000 */
[----:B------:R-:W1:Y:S01]  /*138f0*/  LDC.64 R6, c[0x0][0x380] ;  /* 0x0000e000ff067b82 */ /* 0x000e620000000a00 */
[----:B0-----:R-:W-:Y:S01]  /*13900*/  DSETP.GT.AND P0, PT, |R4|, 38.5, PT ;  /* 0x404340000400742a */ /* 0x001fe20003f04200 */
[----:B-1----:R-:W-:-:S05]  /*13910*/  LOP3.LUT R2, R2, 0x80000000, R7, 0xb8, !PT ;  /* 0x8000000002027812 */ /* 0x002fca00078eb807 */
[----:B------:R-:W-:Y:S02]  /*13920*/  FSEL R3, R2, R7, P0 ;  /* 0x0000000702037208 */ /* 0x000fe40000000000 */
[----:B------:R-:W-:-:S06]  /*13930*/  FSEL R2, R6, RZ, !P0 ;  /* 0x000000ff06027208 */ /* 0x000fcc0004000000 */
[----:B------:R-:W-:-:S08]  /*13940*/  DMUL R4, R2, -UR4 ;  /* 0x8000000402047c28 */ /* 0x000fd00008000000 */
[----:B------:R-:W-:Y:S01]  /*13950*/  DFMA R6, R2, -UR4, -R4 ;  /* 0x8000000402067c2b */ /* 0x000fe20008000804 */
[----:B------:R-:W-:Y:S01]  /*13960*/  UMOV UR4, 0x13b26456 ;  /* 0x13b2645600047882 */ /* 0x000fe20000000000 */
[----:B------:R-:W-:-:S06]  /*13970*/  UMOV UR5, 0x3c8bdd34 ;  /* 0x3c8bdd3400057882 */ /* 0x000fcc0000000000 */
[----:B------:R-:W-:-:S08]  /*13980*/  DFMA R6, R2, UR4, R6 ;  /* 0x0000000402067c2b */ /* 0x000fd00008000006 */
[----:B------:R-:W-:-:S10]  /*13990*/  DADD R8, R4, R6 ;  /* 0x0000000004087229 */ /* 0x000fd40000000006 */
[----:B------:R-:W-:-:S04]  /*139a0*/  LOP3.LUT R11, R9, 0x7fffffff, RZ, 0xc0, !PT ;  /* 0x7fffffff090b7812 */ /* 0x000fc800078ec0ff */
[----:B------:R-:W-:-:S13]  /*139b0*/  ISETP.GT.U32.AND P0, PT, R11, 0x7fefffff, PT ;  /* 0x7fefffff0b00780c */ /* 0x000fda0003f04070 */
[----:B------:R-:W-:Y:S05]  /*139c0*/  @P0 BRA `(.L_x_111) ;  /* 0x0000000800680947 */ /* 0x000fea0003800000 */
[----:B------:R-:W-:Y:S01]  /*139d0*/  IMAD.MOV.U32 R10, RZ, RZ, R8 ;  /* 0x000000ffff0a7224 */ /* 0x000fe200078e0008 */
[----:B------:R-:W-:Y:S01]  /*139e0*/  UMOV UR4, 0xd4e0bfd7 ;  /* 0xd4e0bfd700047882 */ /* 0x000fe20000000000 */
[----:B------:R-:W-:Y:S01]  /*139f0*/  IMAD.MOV.U32 R16, RZ, RZ, RZ ;  /* 0x000000ffff107224 */ /* 0x000fe200078e00ff */
[----:B------:R-:W-:Y:S01]  /*13a00*/  UMOV UR5, 0x3df8774a ;  /* 0x3df8774a00057882 */ /* 0x000fe20000000000 */
[----:B------:R-:W-:Y:S01]  /*13a10*/  IMAD.MOV.U32 R22, RZ, RZ, 0x652b82fe ;  /* 0x652b82feff167424 */ /* 0x000fe200078e00ff */
[----:B------:R-:W-:Y:S01]  /*13a20*/  UMOV UR6, 0xfefa39ef ;  /* 0xfefa39ef00067882 */ /* 0x000fe20000000000 */
[----:B------:R-:W-:Y:S01]  /*13a30*/  DADD R14, R10, 4 ;  /* 0x401000000a0e7429 */ /* 0x000fe20000000000 */
[----:B------:R-:W-:Y:S01]  /*13a40*/  IMAD.MOV.U32 R23, RZ, RZ, 0x3ff71547 ;  /* 0x3ff71547ff177424 */ /* 0x000fe200078e00ff */
[----:B------:R-:W-:Y:S01]  /*13a50*/  UMOV UR7, 0x3fe62e42 ;  /* 0x3fe62e4200077882 */ /* 0x000fe20000000000 */
[----:B------:R-:W-:-:S03]  /*13a60*/  ISETP.GT.U32.AND P0, PT, R11, 0x403b4000, PT ;  /* 0x403b40000b00780c */ /* 0x000fc60003f04070 */
[----:B------:R-:W0:Y:S02]  /*13a70*/  MUFU.RCP64H R17, R15 ;  /* 0x0000000f00117308 */ /* 0x000e240000001800 */
[----:B0-----:R-:W-:Y:S02]  /*13a80*/  DFMA R12, -R14, R16, 1 ;  /* 0x3ff000000e0c742b */ /* 0x001fe40000000110 */
[----:B------:R-:W-:-:S06]  /*13a90*/  DMUL R14, R10, -R10 ;  /* 0x8000000a0a0e7228 */ /* 0x000fcc0000000000 */
        /* <DEDUP_REMOVED lines=8> */
[----:B------:R-:W-:Y:S02]  /*13b20*/  IMAD.MOV.U32 R12, RZ, RZ, -0x2fc2cd8 ;  /* 0xfd03d328ff0c7424 */ /* 0x000fe400078e00ff */
[----:B------:R-:W-:Y:S02]  /*13b30*/  IMAD.MOV.U32 R13, RZ, RZ, 0x3e44e1c6 ;  /* 0x3e44e1c6ff0d7424 */ /* 0x000fe400078e00ff */
[----:B------:R-:W-:Y:S02]  /*13b40*/  IMAD.MOV.U32 R18, RZ, RZ, 0x0 ;  /* 0x00000000ff127424 */ /* 0x000fe400078e00ff */
[----:B------:R-:W-:Y:S02]  /*13b50*/  IMAD.MOV.U32 R19, RZ, RZ, 0x3ff00000 ;  /* 0x3ff00000ff137424 */ /* 0x000fe400078e00ff */
[----:B------:R-:W-:Y:S01]  /*13b60*/  DFMA R12, R20, -UR4, -R12 ;  /* 0x80000004140c7c2b */ /* 0x000fe2000800080c */
[----:B------:R-:W-:Y:S01]  /*13b70*/  UMOV UR4, 0x9f7a56b6 ;  /* 0x9f7a56b600047882 */ /* 0x000fe20000000000 */
[----:B------:R-:W-:-:S02]  /*13b80*/  UMOV UR5, 0x3e433014 ;  /* 0x3e43301400057882 */ /* 0x000fc40000000000 */
[----:B------:R-:W-:-:S04]  /*13b90*/  DFMA R18, R10, 2, R18 ;  /* 0x400000000a12782b */ /* 0x000fc80000000012 */
        /* <DEDUP_REMOVED lines=17> */
[----:B------:R-:W-:Y:S01]  /*13cb0*/  DFMA R12, R14, R22, 6.75539944105574400000e+15 ;  /* 0x433800000e0c742b */ /* 0x000fe20000000016 */
[----:B------:R-:W-:Y:S01]  /*13cc0*/  UMOV UR5, 0x3ee78e05 ;  /* 0x3ee78e0500057882 */ /* 0x000fe20000000000 */
[----:B------:R-:W0:Y:S01]  /*13cd0*/  MUFU.RCP64H R23, R19 ;  /* 0x0000001300177308 */ /* 0x000e220000001800 */
[----:B------:R-:W-:-:S03]  /*13ce0*/  IMAD.MOV.U32 R22, RZ, RZ, RZ ;  /* 0x000000ffff167224 */ /* 0x000fc600078e00ff */
[----:B------:R-:W-:Y:S01]  /*13cf0*/  DFMA R24, R20, R16, -UR4 ;  /* 0x8000000414187e2b */ /* 0x000fe20008000010 */
[----:B------:R-:W-:Y:S01]  /*13d00*/  UMOV UR4, 0xead14a90 ;  /* 0xead14a9000047882 */ /* 0x000fe20000000000 */
[----:B------:R-:W-:Y:S01]  /*13d10*/  DADD R16, R12, -6.75539944105574400000e+15 ;  /* 0xc33800000c107429 */ /* 0x000fe20000000000 */
[----:B------:R-:W-:Y:S01]  /*13d20*/  UMOV UR5, 0x3ef995b4 ;  /* 0x3ef995b400057882 */ /* 0x000fe20000000000 */
[----:B------:R-:W-:-:S04]  /*13d30*/  LEA.HI R0, R12, R12, RZ, 0x1 ;  /* 0x0000000c0c007211 */ /* 0x000fc800078f08ff */
[----:B------:R-:W-:Y:S01]  /*13d40*/  DFMA R24, R20, R24, -UR4 ;  /* 0x8000000414187e2b */ /* 0x000fe20008000018 */
[----:B------:R-:W-:Y:S01]  /*13d50*/  UMOV UR4, 0xcf0a29b2 ;  /* 0xcf0a29b200047882 */ /* 0x000fe20000000000 */
[--C-:B------:R-:W-:Y:S01]  /*13d60*/  DFMA R26, R16, -UR6, R14.reuse ;  /* 0x80000006101a7c2b */ /* 0x100fe2000800000e */
[----:B------:R-:W-:Y:S01]  /*13d70*/  UMOV UR5, 0x3f23be27 ;  /* 0x3f23be2700057882 */ /* 0x000fe20000000000 */
[----:B------:R-:W-:Y:S01]  /*13d80*/  UMOV UR6, 0x3b39803f ;  /* 0x3b39803f00067882 */ /* 0x000fe20000000000 */
[----:B------:R-:W-:Y:S01]  /*13d90*/  UMOV UR7, 0x3c7abc9e ;  /* 0x3c7abc9e00077882 */ /* 0x000fe20000000000 */
[----:B------:R-:W-:Y:S01]  /*13da0*/  SHF.R.S32.HI R13, RZ, 0x1, R0 ;  /* 0x00000001ff0d7819 */ /* 0x000fe20000011400 */
[----:B------:R-:W-:Y:S02]  /*13db0*/  DFMA R14, -R10, R10, -R14 ;  /* 0x0000000a0a0e722b */ /* 0x000fe4000000090e */
[----:B------:R-:W-:Y:S01]  /*13dc0*/  DFMA R24, R20, R24, UR4 ;  /* 0x0000000414187e2b */ /* 0x000fe20008000018 */
[----:B------:R-:W-:Y:S01]  /*13dd0*/  UMOV UR4, 0x3e81672e ;  /* 0x3e81672e00047882 */ /* 0x000fe20000000000 */
[----:B------:R-:W-:Y:S01]  /*13de0*/  DFMA R16, R16, -UR6, R26 ;  /* 0x8000000610107c2b */ /* 0x000fe2000800001a */
[----:B------:R-:W-:Y:S01]  /*13df0*/  UMOV UR5, 0x3f2a1def ;  /* 0x3f2a1def00057882 */ /* 0x000fe20000000000 */
[----:B0-----:R-:W-:Y:S01]  /*13e00*/  DFMA R26, -R18, R22, 1 ;  /* 0x3ff00000121a742b */ /* 0x001fe20000000116 */
[----:B------:R-:W-:-:S03]  /*13e10*/  IMAD.IADD R12, R12, 0x1, -R13 ;  /* 0x000000010c0c7824 */ /* 0x000fc600078e0a0d */
[----:B------:R-:W-:Y:S01]  /*13e20*/  DFMA R24, R20, R24, -UR4 ;  /* 0x8000000414187e2b */ /* 0x000fe20008000018 */
[----:B------:R-:W-:Y:S01]  /*13e30*/  UMOV UR4, 0xe68c1713 ;  /* 0xe68c171300047882 */ /* 0x000fe20000000000 */
[----:B------:R-:W-:Y:S02]  /*13e40*/  UMOV UR5, 0x3f48d4ab ;  /* 0x3f48d4ab00057882 */ /* 0x000fe40000000000 */
[----:B------:R-:W-:-:S04]  /*13e50*/  DFMA R18, R26, R26, R26 ;  /* 0x0000001a1a12722b */ /* 0x000fc8000000001a */
[----:B------:R-:W-:Y:S01]  /*13e60*/  DFMA R24, R20, R24, -UR4 ;  /* 0x8000000414187e2b */ /* 0x000fe20008000018 */
[----:B------:R-:W-:Y:S01]  /*13e70*/  UMOV UR4, 0x210dd6b4 ;  /* 0x210dd6b400047882 */ /* 0x000fe20000000000 */
[----:B------:R-:W-:Y:S02]  /*13e80*/  UMOV UR5, 0x3f749c67 ;  /* 0x3f749c6700057882 */ /* 0x000fe40000000000 */
[----:B------:R-:W-:Y:S01]  /*13e90*/  DFMA R18, R22, R18, R22 ;  /* 0x000000121612722b */ /* 0x000fe20000000016 */
[----:B------:R-:W-:Y:S02]  /*13ea0*/  IMAD.MOV.U32 R22, RZ, RZ, -0x35dec16 ;  /* 0xfca213eaff167424 */ /* 0x000fe400078e00ff */
[----:B------:R-:W-:Y:S01]  /*13eb0*/  IMAD.MOV.U32 R23, RZ, RZ, 0x3e928af3 ;  /* 0x3e928af3ff177424 */ /* 0x000fe200078e00ff */
[----:B------:R-:W-:Y:S01]  /*13ec0*/  DFMA R24, R20, R24, UR4 ;  /* 0x0000000414187e2b */ /* 0x000fe20008000018 */
[----:B------:R-:W-:Y:S01]  /*13ed0*/  UMOV UR4, 0x69ce2bdf ;  /* 0x69ce2bdf00047882 */ /* 0x000fe20000000000 */
[----:B------:R-:W-:-:S03]  /*13ee0*/  UMOV UR5, 0x3e5ade15 ;  /* 0x3e5ade1500057882 */ /* 0x000fc60000000000 */
        /* <DEDUP_REMOVED lines=26> */
[----:B------:R-:W-:-:S02]  /*14090*/  UMOV UR5, 0x3fb9ddb2 ;  /* 0x3fb9ddb200057882 */ /* 0x000fc40000000000 */
[----:B------:R-:W-:Y:S01]  /*140a0*/  DFMA R24, R20, R24, -UR4 ;  /* 0x8000000414187e2b */ /* 0x000fe20008000018 */
        /* <DEDUP_REMOVED lines=23> */
[----:B------:R-:W-:-:S04]  /*14220*/  DFMA R22, R20, R22, UR4 ;  /* 0x0000000414167e2b */ /* 0x000fc80008000016 */
[----:B------:R-:W-:-:S04]  /*14230*/  DFMA R26, R16, R26, 1 ;  /* 0x3ff00000101a742b */ /* 0x000fc8000000001a */
[----:B------:R-:W-:-:S04]  /*14240*/  DMUL R20, R22, R18 ;  /* 0x0000001216147228 */ /* 0x000fc80000000000 */
[----:B------:R-:W-:-:S04]  /*14250*/  DFMA R16, R16, R26, 1 ;  /* 0x3ff000001010742b */ /* 0x000fc8000000001a */
[----:B------:R-:W-:-:S06]  /*14260*/  DMUL R24, R20, -2 ;  /* 0xc000000014187828 */ /* 0x000fcc0000000000 */
[----:B------:R-:W-:Y:S01]  /*14270*/  IMAD R17, R13, 0x100000, R17 ;  /* 0x001000000d117824 */ /* 0x000fe200078e0211 */
[----:B------:R-:W-:Y:S01]  /*14280*/  LEA R13, R12, 0x3ff00000, 0x14 ;  /* 0x3ff000000c0d7811 */ /* 0x000fe200078ea0ff */
[----:B------:R-:W-:Y:S01]  /*14290*/  DFMA R24, R10, R24, R22 ;  /* 0x000000180a18722b */ /* 0x000fe20000000016 */
[----:B------:R-:W-:-:S06]  /*142a0*/  IMAD.MOV.U32 R12, RZ, RZ, RZ ;  /* 0x000000ffff0c7224 */ /* 0x000fcc00078e00ff */
[----:B------:R-:W-:Y:S02]  /*142b0*/  DMUL R12, R16, R12 ;  /* 0x0000000c100c7228 */ /* 0x000fe40000000000 */
[----:B------:R-:W-:-:S06]  /*142c0*/  DADD R24, -R20, R24 ;  /* 0x0000000014187229 */ /* 0x000fcc0000000118 */
[----:B------:R-:W-:Y:S02]  /*142d0*/  DFMA R14, R12, R14, R12 ;  /* 0x0000000e0c0e722b */ /* 0x000fe4000000000c */
[----:B------:R-:W-:-:S08]  /*142e0*/  DFMA R24, R18, R24, R20 ;  /* 0x000000181218722b */ /* 0x000fd00000000014 */
[----:B------:R-:W-:-:S10]  /*142f0*/  DMUL R14, R24, R14 ;  /* 0x0000000e180e7228 */ /* 0x000fd40000000000 */
[----:B------:R-:W-:Y:S02]  /*14300*/  FSEL R12, R14, RZ, !P0 ;  /* 0x000000ff0e0c7208 */ /* 0x000fe40004000000 */
[----:B------:R-:W-:Y:S02]  /*14310*/  FSEL R13, R15, RZ, !P0 ;  /* 0x000000ff0f0d7208 */ /* 0x000fe40004000000 */
[----:B------:R-:W-:-:S04]  /*14320*/  ISETP.GE.AND P0, PT, R9, RZ, PT ;  /* 0x000000ff0900720c */ /* 0x000fc80003f06270 */
[----:B------:R-:W-:-:S10]  /*14330*/  DADD R10, -R12, 2 ;  /* 0x400000000c0a7429 */ /* 0x000fd40000000100 */
[----:B------:R-:W-:Y:S02]  /*14340*/  FSEL R10, R10, R12, !P0 ;  /* 0x0000000c0a0a7208 */ /* 0x000fe40004000000 */
[----:B------:R-:W-:Y:S01]  /*14350*/  FSEL R11, R11, R13, !P0 ;  /* 0x0000000d0b0b7208 */ /* 0x000fe20004000000 */
[----:B------:R-:W-:Y:S06]  /*14360*/  BRA `(.L_x_112) ;  /* 0x0000000000247947 */ /* 0x000fec0003800000 */
.L_x_111:
[----:B------:R-:W-:Y:S01]  /*14370*/  DADD R12, R8, R8 ;  /* 0x00000000080c7229 */ /* 0x000fe20000000008 */
[----:B------:R-:W-:Y:S02]  /*14380*/  ISETP.GE.AND P0, PT, R9, RZ, PT ;  /* 0x000000ff0900720c */ /* 0x000fe40003f06270 */
[----:B------:R-:W-:Y:S02]  /*14390*/  ISETP.NE.AND P1, PT, R8, RZ, PT ;  /* 0x000000ff0800720c */ /* 0x000fe40003f25270 */
[----:B------:R-:W-:Y:S02]  /*143a0*/  FSEL R15, RZ, 2, P0 ;  /* 0x40000000ff0f7808 */ /* 0x000fe40000000000 */
[----:B------:R-:W-:-:S03]  /*143b0*/  ISETP.NE.AND P0, PT, R11, 0x7ff00000, PT ;  /* 0x7ff000000b00780c */ /* 0x000fc60003f05270 */
[----:B------:R-:W-:Y:S02]  /*143c0*/  FSEL R11, R12, RZ, P1 ;  /* 0x000000ff0c0b7208 */ /* 0x000fe40000800000 */
[-C--:B------:R-:W-:Y:S02]  /*143d0*/  FSEL R15, R15, R13.reuse, !P1 ;  /* 0x0000000d0f0f7208 */ /* 0x080fe40004800000 */
[----:B------:R-:W-:Y:S02]  /*143e0*/  FSEL R10, R11, R12, !P0 ;  /* 0x0000000c0b0a7208 */ /* 0x000fe40004000000 */
[----:B------:R-:W-:-:S07]  /*143f0*/  FSEL R11, R15, R13, !P0 ;  /* 0x0000000d0f0b7208 */ /* 0x000fce0004000000 */
.L_x_112:
[----:B------:R-:W-:Y:S02]  /*14400*/  ISETP.GE.U32.AND P0, PT, R3, -0x400fffff, PT ;  /* 0xbff000010300780c */ /* 0x000fe40003f06070 */
[----:B------:R-:W0:Y:S11]  /*14410*/  LDC.64 R2, c[0x0][0x390] ;  /* 0x0000e400ff027b82 */ /* 0x000e360000000a00 */
[----:B------:R-:W-:-:S02]  /*14420*/  @P0 DADD R4, R4, -R8 ;  /* 0x0000000004040229 */ /* 0x000fc40000000808 */
[----:B------:R-:W-:-:S06]  /*14430*/  @P0 DMUL R8, R8, -2 ;  /* 0xc000000008080828 */ /* 0x000fcc0000000000 */
[----:B------:R-:W-:Y:S02]  /*14440*/  @P0 DADD R4, R6, R4 ;  /* 0x0000000006040229 */ /* 0x000fe40000000004 */
[----:B------:R-:W-:-:S08]  /*14450*/  @P0 DMUL R8, R10, R8 ;  /* 0x000000080a080228 */ /* 0x000fd00000000000 */
[----:B------:R-:W-:-:S08]  /*14460*/  @P0 DFMA R10, R4, R8, R10 ;  /* 0x00000008040a022b */ /* 0x000fd0000000000a */
[----:B------:R-:W-:-:S07]  /*14470*/  DMUL R10, R10, 0.5 ;  /* 0x3fe000000a0a7828 */ /* 0x000fce0000000000 */
[----:B0-----:R-:W-:Y:S01]  /*14480*/  STG.E.64 desc[UR8][R2.64], R10 ;  /* 0x0000000a02007986 */ /* 0x001fe2000c101b08 */
[----:B------:R-:W-:Y:S05]  /*14490*/  EXIT ;  /* 0x000000000000794d */ /* 0x000fea0003800000 */
.L_x_67:
        /* <DEDUP_REMOVED lines=9> */
.L_x_299:
[----:B------:R-:W-:Y:S05]  /*14530*/  BRX R2 -0x14540                                                             (*"BRANCH_TARGETS .L_x_300,.L_x_301,.L_x_302,.L_x_221"*) ;  /* 0xfffffeb802b07949 */ /* 0x000fea000383ffff */
.L_x_302:
        /* <DEDUP_REMOVED lines=17> */
.L_x_115:
[----:B------:R-:W-:Y:S01]  /*14650*/  DSETP.NEU.AND P0, PT, R4, RZ, PT ;  /* 0x000000ff0400722a */ /* 0x000fe20003f0d000 */
[----:B------:R-:W-:Y:S02]  /*14660*/  IMAD.MOV.U32 R8, RZ, RZ, 0x0 ;  /* 0x00000000ff087424 */ /* 0x000fe400078e00ff */
[----:B------:R-:W-:-:S11]  /*14670*/  IMAD.MOV.U32 R9, RZ, RZ, -0x80000 ;  /* 0xfff80000ff097424 */ /* 0x000fd600078e00ff */
[----:B------:R-:W-:Y:S05]  /*14680*/  @!P0 BRA `(.L_x_116) ;  /* 0x0000000400b88947 */ /* 0x000fea0003800000 */
[----:B------:R-:W-:Y:S01]  /*14690*/  DSETP.GE.AND P1, PT, R6, R4, PT ;  /* 0x000000040600722a */ /* 0x000fe20003f26000 */
[----:B------:R-:W-:-:S13]  /*146a0*/  PLOP3.LUT P0, PT, PT, PT, PT, 0x80, 0x8 ;  /* 0x000000000008781c */ /* 0x000fda0003f0f070 */
[----:B------:R-:W-:Y:S05]  /*146b0*/  @!P1 BRA `(.L_x_117) ;  /* 0x0000000400809947 */ /* 0x000fea0003800000 */
[----:B------:R-:W-:Y:S01]  /*146c0*/  ISETP.GT.U32.AND P0, PT, R7, 0xfffff, PT ;  /* 0x000fffff0700780c */ /* 0x000fe20003f04070 */
[----:B------:R-:W-:Y:S01]  /*146d0*/  IMAD.MOV.U32 R8, RZ, RZ, R4 ;  /* 0x000000ffff087224 */ /* 0x000fe200078e0004 */
[----:B------:R-:W-:Y:S01]  /*146e0*/  ISETP.GT.U32.AND P1, PT, R5, 0xfffff, PT ;  /* 0x000fffff0500780c */ /* 0x000fe20003f24070 */
[----:B------:R-:W-:Y:S01]  /*146f0*/  IMAD.MOV.U32 R9, RZ, RZ, R5 ;  /* 0x000000ffff097224 */ /* 0x000fe200078e0005 */
[----:B------:R-:W-:Y:S02]  /*14700*/  SHF.R.U32.HI R0, RZ, 0x14, R7 ;  /* 0x00000014ff007819 */ /* 0x000fe40000011607 */
[----:B------:R-:W-:-:S07]  /*14710*/  SHF.R.U32.HI R11, RZ, 0x14, R5 ;  /* 0x00000014ff0b7819 */ /* 0x000fce0000011605 */
[----:B------:R-:W-:Y:S02]  /*14720*/  @!P0 DMUL R6, R6, 1.80143985094819840000e+16 ;  /* 0x4350000006068828 */ /* 0x000fe40000000000 */
[----:B------:R-:W-:-:S08]  /*14730*/  @!P1 DMUL R8, R4, 1.80143985094819840000e+16 ;  /* 0x4350000004089828 */ /* 0x000fd00000000000 */
[----:B------:R-:W-:Y:S01]  /*14740*/  @!P0 LEA.HI R2, R7, R0, RZ, 0xc ;  /* 0x0000000007028211 */ /* 0x000fe200078f60ff */
[----:B------:R-:W-:Y:S01]  /*14750*/  IMAD.MOV.U32 R13, RZ, RZ, R6 ;  /* 0x000000ffff0d7224 */ /* 0x000fe200078e0006 */
        /* <DEDUP_REMOVED lines=16> */
.L_x_119:
        /* <DEDUP_REMOVED lines=12> */
.L_x_118:
[----:B------:R-:W-:-:S05]  /*14920*/  IMAD.IADD R7, R12, 0x1, -R19 ;  /* 0x000000010c077824 */ /* 0x000fca00078e0a13 */
[----:B------:R-:W-:-:S13]  /*14930*/  ISETP.GE.U32.AND P0, PT, R7, 0x3, PT ;  /* 0x000000030700780c */ /* 0x000fda0003f06070 */
[----:B------:R-:W-:Y:S05]  /*14940*/  @!P0 BRA `(.L_x_120) ;  /* 0x0000000000808947 */ /* 0x000fea0003800000 */
.L_x_121:
        /* <DEDUP_REMOVED lines=32> */
.L_x_120:
        /* <DEDUP_REMOVED lines=20> */
.L_x_122:
[----:B------:R-:W-:-:S04]  /*14c90*/  SHF.R.U32.HI R6, RZ, 0x1f, R6 ;  /* 0x0000001fff067819 */ /* 0x000fc80000011606 */
[----:B------:R-:W-:Y:S01]  /*14ca0*/  ISETP.EQ.U32.AND P0, PT, R6, 0x1, PT ;  /* 0x000000010600780c */ /* 0x000fe20003f02070 */
[----:B------:R-:W-:-:S12]  /*14cb0*/  IMAD.MOV.U32 R6, RZ, RZ, R8 ;  /* 0x000000ffff067224 */ /* 0x000fd800078e0008 */
.L_x_117:
[--C-:B------:R-:W-:Y:S02]  /*14cc0*/  DADD R8, R6, R6.reuse ;  /* 0x0000000006087229 */ /* 0x100fe40000000006 */
[----:B------:R-:W-:-:S06]  /*14cd0*/  DADD R10, -R4, R6 ;  /* 0x00000000040a7229 */ /* 0x000fcc0000000106 */
[C-C-:B------:R-:W-:Y:S02]  /*14ce0*/  DSETP.NEU.AND P1, PT, R8.reuse, R4.reuse, PT ;  /* 0x000000040800722a */ /* 0x140fe40003f2d000 */
[----:B------:R-:W-:Y:S02]  /*14cf0*/  DSETP.GT.AND P2, PT, R8, R4, PT ;  /* 0x000000040800722a */ /* 0x000fe40003f44000 */
[C---:B------:R-:W-:Y:S02]  /*14d00*/  FSEL R13, R7.reuse, R11, P0 ;  /* 0x0000000b070d7208 */ /* 0x040fe40000000000 */
[C---:B------:R-:W-:Y:S02]  /*14d10*/  FSEL R9, R6.reuse, R10, P0 ;  /* 0x0000000a06097208 */ /* 0x040fe40000000000 */
[----:B------:R-:W-:Y:S02]  /*14d20*/  FSEL R5, R7, R13, P1 ;  /* 0x0000000d07057208 */ /* 0x000fe40000800000 */
[----:B------:R-:W-:-:S02]  /*14d30*/  FSEL R7, R6, R9, P1 ;  /* 0x0000000906077208 */ /* 0x000fc40000800000 */
[----:B------:R-:W-:Y:S02]  /*14d40*/  FSEL R0, R5, R11, !P2 ;  /* 0x0000000b05007208 */ /* 0x000fe40005000000 */
[----:B------:R-:W-:Y:S02]  /*14d50*/  FSEL R8, R7, R10, !P2 ;  /* 0x0000000a07087208 */ /* 0x000fe40005000000 */
[----:B------:R-:W-:-:S07]  /*14d60*/  LOP3.LUT R9, R0, 0x80000000, R3, 0x78, !PT ;  /* 0x8000000000097812 */ /* 0x000fce00078e7803 */
.L_x_116:
[----:B------:R-:W0:Y:S02]  /*14d70*/  LDC.64 R2, c[0x0][0x390] ;  /* 0x0000e400ff027b82 */ /* 0x000e240000000a00 */
[----:B0-----:R-:W-:Y:S01]  /*14d80*/  STG.E.64 desc[UR8][R2.64], R8 ;  /* 0x0000000802007986 */ /* 0x001fe2000c101b08 */
[----:B------:R-:W-:Y:S05]  /*14d90*/  EXIT ;  /* 0x000000000000794d */ /* 0x000fea0003800000 */
.L_x_300:
[----:B------:R-:W0:Y:S01]  /*14da0*/  LDC.64 R4, c[0x0][0x388] ;  /* 0x0000e200ff047b82 */ /* 0x000e220000000a00 */
[----:B------:R-:W1:Y:S02]  /*14db0*/  LDCU.64 UR6, c[0x0][0x380] ;  /* 0x00007000ff0677ac */ /* 0x000e640008000a00 */
[----:B-1----:R-:W-:Y:S01]  /*14dc0*/  DSETP.NEU.AND P2, PT, RZ, UR6, PT ;  /* 0x00000006ff007e2a */ /* 0x002fe2000bf4d000 */
[----:B0-----:R-:W-:-:S04]  /*14dd0*/  SHF.R.U32.HI R0, RZ, 0x14, R5 ;  /* 0x00000014ff007819 */ /* 0x001fc80000011605 */
[----:B------:R-:W-:-:S05]  /*14de0*/  LOP3.LUT R0, R0, 0x7ff, RZ, 0xc0, !PT ;  /* 0x000007ff00007812 */ /* 0x000fca00078ec0ff */
[----:B------:R-:W-:-:S05]  /*14df0*/  VIADD R3, R0, 0xfffffc0c ;  /* 0xfffffc0c00037836 */ /* 0x000fca0000000000 */
[CC--:B------:R-:W-:Y:S02]  /*14e00*/  SHF.L.U32 R0, R4.reuse, R3.reuse, RZ ;  /* 0x0000000304007219 */ /* 0x0c0fe400000006ff */
[----:B------:R-:W-:Y:S02]  /*14e10*/  SHF.L.U64.HI R3, R4, R3, R5 ;  /* 0x0000000304037219 */ /* 0x000fe40000010205 */
[----:B------:R-:W-:-:S04]  /*14e20*/  ISETP.NE.U32.AND P1, PT, R0, RZ, PT ;  /* 0x000000ff0000720c */ /* 0x000fc80003f25070 */
[----:B------:R-:W-:-:S04]  /*14e30*/  ISETP.NE.AND.EX P1, PT, R3, -0x80000000, PT, P1 ;  /* 0x800000000300780c */ /* 0x000fc80003f25310 */
[----:B------:R-:W-:Y:S01]  /*14e40*/  PLOP3.LUT P0, PT, P1, PT, PT, 0x8, 0x80 ;  /* 0x000000000080781c */ /* 0x000fe20000f0e170 */
[----:B------:R-:W-:-:S12]  /*14e50*/  @P2 BRA `(.L_x_123) ;  /* 0x0000000000282947 */ /* 0x000fd80003800000 */
[----:B------:R-:W0:Y:S01]  /*14e60*/  LDCU.64 UR4, c[0x0][0x388] ;  /* 0x00007100ff0477ac */ /* 0x000e220008000a00 */
[----:B------:R-:W1:Y:S01]  /*14e70*/  LDC R10, c[0x0][0x384] ;  /* 0x0000e100ff0a7b82 */ /* 0x000e620000000800 */
[----:B------:R-:W-:Y:S01]  /*14e80*/  ISETP.GE.AND P2, PT, R5, RZ, PT ;  /* 0x000000ff0500720c */ /* 0x000fe20003f46270 */
[----:B------:R-:W-:Y:S02]  /*14e90*/  IMAD.MOV.U32 R4, RZ, RZ, RZ ;  /* 0x000000ffff047224 */ /* 0x000fe400078e00ff */
[----:B0-----:R-:W-:Y:S02]  /*14ea0*/  IMAD.U32 R2, RZ, RZ, UR4 ;  /* 0x00000004ff027e24 */ /* 0x001fe4000f8e00ff */
[----:B------:R-:W-:-:S06]  /*14eb0*/  IMAD.U32 R3, RZ, RZ, UR5 ;  /* 0x00000005ff037e24 */ /* 0x000fcc000f8e00ff */
[----:B------:R-:W-:-:S06]  /*14ec0*/  DSETP.NEU.AND P0, PT, |R2|, 0.5, !P1 ;  /* 0x3fe000000200742a */ /* 0x000fcc0004f0d200 */
[----:B-1----:R-:W-:-:S04]  /*14ed0*/  SEL R5, R10, RZ, P0 ;  /* 0x000000ff0a057207 */ /* 0x002fc80000000000 */
[----:B------:R-:W-:Y:S01]  /*14ee0*/  @!P2 LOP3.LUT R5, R5, 0x7ff00000, RZ, 0xfc, !PT ;  /* 0x7ff000000505a812 */ /* 0x000fe200078efcff */
[----:B------:R-:W-:Y:S06]  /*14ef0*/  BRA `(.L_x_124) ;  /* 0x0000000000507947 */ /* 0x000fec0003800000 */
.L_x_123:
[----:B------:R-:W0:Y:S01]  /*14f00*/  LDCU.64 UR4, c[0x0][0x388] ;  /* 0x00007100ff0477ac */ /* 0x000e220008000a00 */
[----:B------:R-:W-:Y:S01]  /*14f10*/  DADD R26, -RZ, |UR6| ;  /* 0x40000006ff1a7e29 */ /* 0x000fe20008000100 */
[----:B------:R-:W-:Y:S01]  /*14f20*/  MOV R0, 0x14f60 ;  /* 0x00014f6000007802 */ /* 0x000fe20000000f00 */
[----:B0-----:R-:W-:Y:S02]  /*14f30*/  IMAD.U32 R4, RZ, RZ, UR4 ;  /* 0x00000004ff047e24 */ /* 0x001fe4000f8e00ff */
[----:B------:R-:W-:-:S07]  /*14f40*/  IMAD.U32 R5, RZ, RZ, UR5 ;  /* 0x00000005ff057e24 */ /* 0x000fce000f8e00ff */
[----:B------:R-:W-:Y:S05]  /*14f50*/  CALL.REL.NOINC `($_Z10kernel_funddPdi$__internal_accurate_pow) ;  /* 0x000000c000a47944 */ /* 0x000fea0003c00000 */
[----:B------:R-:W0:Y:S01]  /*14f60*/  LDC.64 R2, c[0x0][0x388] ;  /* 0x0000e200ff027b82 */ /* 0x000e220000000a00 */
[----:B------:R-:W-:Y:S02]  /*14f70*/  IMAD.MOV.U32 R6, RZ, RZ, R9 ;  /* 0x000000ffff067224 */ /* 0x000fe400078e0009 */
[----:B------:R-:W-:-:S05]  /*14f80*/  IMAD.MOV.U32 R7, RZ, RZ, R8 ;  /* 0x000000ffff077224 */ /* 0x000fca00078e0008 */
[----:B------:R-:W1:Y:S01]  /*14f90*/  LDC R10, c[0x0][0x384] ;  /* 0x0000e100ff0a7b82 */ /* 0x000e620000000800 */
[----:B------:R-:W-:-:S10]  /*14fa0*/  DADD R6, -RZ, -R6 ;  /* 0x00000000ff067229 */ /* 0x000fd40000000906 */
[----:B------:R-:W-:Y:S02]  /*14fb0*/  FSEL R0, R6, R9, P0 ;  /* 0x0000000906007208 */ /* 0x000fe40000000000 */
[----:B------:R-:W-:Y:S01]  /*14fc0*/  FSEL R7, R7, R8, P0 ;  /* 0x0000000807077208 */ /* 0x000fe20000000000 */
[----:B0-----:R-:W0:Y:S01]  /*14fd0*/  FRND.F64.TRUNC R4, R2 ;  /* 0x0000000200047313 */ /* 0x001e22000030d800 */
[----:B-1----:R-:W-:Y:S01]  /*14fe0*/  ISETP.GE.AND P2, PT, R10, RZ, PT ;  /* 0x000000ff0a00720c */ /* 0x002fe20003f46270 */
[----:B0-----:R-:W-:-:S03]  /*14ff0*/  DSETP.NEU.AND P1, PT, R4, R2, PT ;  /* 0x000000020400722a */ /* 0x001fc60003f2d000 */
[----:B------:R-:W-:Y:S02]  /*15000*/  FSEL R4, R0, R9, !P2 ;  /* 0x0000000900047208 */ /* 0x000fe40005000000 */
[----:B------:R-:W-:-:S07]  /*15010*/  FSEL R5, R7, R8, !P2 ;  /* 0x0000000807057208 */ /* 0x000fce0005000000 */
[----:B------:R-:W-:Y:S02]  /*15020*/  @!P2 FSEL R4, R4, RZ, !P1 ;  /* 0x000000ff0404a208 */ /* 0x000fe40004800000 */
[----:B------:R-:W-:-:S07]  /*15030*/  @!P2 FSEL R5, R5, -QNAN , !P1 ;  /* 0xfff800000505a808 */ /* 0x000fce0004800000 */
.L_x_124:
[----:B------:R-:W0:Y:S02]  /*15040*/  LDC.64 R6, c[0x0][0x380] ;  /* 0x0000e000ff067b82 */ /* 0x000e240000000a00 */
[----:B0-----:R-:W-:-:S10]  /*15050*/  DADD R8, R6, R2 ;  /* 0x0000000006087229 */ /* 0x001fd40000000002 */
[----:B------:R-:W-:-:S04]  /*15060*/  LOP3.LUT R8, R9, 0x7ff00000, RZ, 0xc0, !PT ;  /* 0x7ff0000009087812 */ /* 0x000fc800078ec0ff */
[----:B------:R-:W-:-:S13]  /*15070*/  ISETP.NE.AND P1, PT, R8, 0x7ff00000, PT ;  /* 0x7ff000000800780c */ /* 0x000fda0003f25270 */
[----:B------:R-:W-:Y:S05]  /*15080*/  @P1 BRA `(.L_x_125) ;  /* 0x0000000000681947 */ /* 0x000fea0003800000 */
[----:B------:R-:W-:-:S14]  /*15090*/  DSETP.NAN.AND P1, PT, R6, R2, PT ;  /* 0x000000020600722a */ /* 0x000fdc0003f28000 */
[----:B------:R-:W-:Y:S01]  /*150a0*/  @P1 DADD R4, R6, R2 ;  /* 0x0000000006041229 */ /* 0x000fe20000000002 */
[----:B------:R-:W-:Y:S10]  /*150b0*/  @P1 BRA `(.L_x_125) ;  /* 0x00000000005c1947 */ /* 0x000ff40003800000 */
[----:B------:R-:W-:-:S14]  /*150c0*/  DSETP.NEU.AND P1, PT, |R2|, +INF , PT ;  /* 0x7ff000000200742a */ /* 0x000fdc0003f2d200 */
[----:B------:R-:W-:Y:S05]  /*150d0*/  @P1 BRA `(.L_x_126) ;  /* 0x0000000000241947 */ /* 0x000fea0003800000 */
[----:B------:R-:W0:Y:S01]  /*150e0*/  LDC R0, c[0x0][0x38c] ;  /* 0x0000e300ff007b82 */ /* 0x000e220000000800 */
[----:B------:R-:W-:-:S06]  /*150f0*/  DSETP.GT.AND P0, PT, |R6|, 1, PT ;  /* 0x3ff000000600742a */ /* 0x000fcc0003f04200 */
[----:B------:R-:W-:Y:S01]  /*15100*/  SEL R4, RZ, 0x7ff00000, !P0 ;  /* 0x7ff00000ff047807 */ /* 0x000fe20004000000 */
[----:B------:R-:W-:Y:S01]  /*15110*/  DSETP.NEU.AND P0, PT, R6, -1, PT ;  /* 0xbff000000600742a */ /* 0x000fe20003f0d000 */
[----:B0-----:R-:W-:-:S13]  /*15120*/  ISETP.GE.AND P1, PT, R0, RZ, PT ;  /* 0x000000ff0000720c */ /* 0x001fda0003f26270 */
[----:B------:R-:W-:-:S04]  /*15130*/  @!P1 LOP3.LUT R4, R4, 0x7ff00000, RZ, 0x3c, !PT ;  /* 0x7ff0000004049812 */ /* 0x000fc800078e3cff */
[----:B------:R-:W-:Y:S01]  /*15140*/  SEL R5, R4, 0x3ff00000, P0 ;  /* 0x3ff0000004057807 */ /* 0x000fe20000000000 */
[----:B------:R-:W-:Y:S01]  /*15150*/  IMAD.MOV.U32 R4, RZ, RZ, RZ ;  /* 0x000000ffff047224 */ /* 0x000fe200078e00ff */
[----:B------:R-:W-:Y:S06]  /*15160*/  BRA `(.L_x_125) ;  /* 0x0000000000307947 */ /* 0x000fec0003800000 */
.L_x_126:
[----:B------:R-:W-:-:S14]  /*15170*/  DSETP.NEU.AND P1, PT, |R6|, +INF , PT ;  /* 0x7ff000000600742a */ /* 0x000fdc0003f2d200 */
[----:B------:R-:W-:Y:S05]  /*15180*/  @P1 BRA `(.L_x_125) ;  /* 0x0000000000281947 */ /* 0x000fea0003800000 */
[----:B------:R-:W0:Y:S01]  /*15190*/  LDC R0, c[0x0][0x38c] ;  /* 0x0000e300ff007b82 */ /* 0x000e220000000800 */
[----:B------:R-:W-:Y:S01]  /*151a0*/  ISETP.GE.AND P2, PT, R10, RZ, PT ;  /* 0x000000ff0a00720c */ /* 0x000fe20003f46270 */
[----:B------:R-:W-:Y:S01]  /*151b0*/  IMAD.MOV.U32 R4, RZ, RZ, RZ ;  /* 0x000000ffff047224 */ /* 0x000fe200078e00ff */
[C---:B0-----:R-:W-:Y:S02]  /*151c0*/  ISETP.GE.AND P1, PT, R0.reuse, RZ, PT ;  /* 0x000000ff0000720c */ /* 0x041fe40003f26270 */
[----:B------:R-:W-:Y:S02]  /*151d0*/  LOP3.LUT R0, R0, 0x7fffffff, RZ, 0xc0, !PT ;  /* 0x7fffffff00007812 */ /* 0x000fe400078ec0ff */
[----:B------:R-:W-:Y:S02]  /*151e0*/  SEL R5, RZ, 0x7ff00000, !P1 ;  /* 0x7ff00000ff057807 */ /* 0x000fe40004800000 */
[----:B------:R-:W-:-:S03]  /*151f0*/  ISETP.NE.AND P1, PT, R0, 0x3fe00000, PT ;  /* 0x3fe000000000780c */ /* 0x000fc60003f25270 */
[----:B------:R-:W-:-:S05]  /*15200*/  VIADD R0, R5, 0x80000000 ;  /* 0x8000000005007836 */ /* 0x000fca0000000000 */
[----:B------:R-:W-:-:S04]  /*15210*/  SEL R0, R0, R5, P1 ;  /* 0x0000000500007207 */ /* 0x000fc80000800000 */
[----:B------:R-:W-:-:S07]  /*15220*/  @!P2 SEL R5, R0, R5, P0 ;  /* 0x000000050005a207 */ /* 0x000fce0000000000 */
.L_x_125:
[----:B------:R-:W0:Y:S01]  /*15230*/  LDC.64 R8, c[0x0][0x390] ;  /* 0x0000e400ff087b82 */ /* 0x000e220000000a00 */
[----:B------:R-:W-:Y:S02]  /*15240*/  DSETP.NEU.AND P1, PT, R2, RZ, PT ;  /* 0x000000ff0200722a */ /* 0x000fe40003f2d000 */
[----:B------:R-:W-:-:S04]  /*15250*/  DSETP.NEU.AND P0, PT, R6, 1, PT ;  /* 0x3ff000000600742a */ /* 0x000fc80003f0d000 */
[----:B------:R-:W-:Y:S02]  /*15260*/  FSEL R2, R4, RZ, P1 ;  /* 0x000000ff04027208 */ /* 0x000fe40000800000 */
[----:B------:R-:W-:Y:S02]  /*15270*/  FSEL R4, R5, 1.875, P1 ;  /* 0x3ff0000005047808 */ /* 0x000fe40000800000 */
[----:B------:R-:W-:Y:S02]  /*15280*/  FSEL R2, R2, RZ, P0 ;  /* 0x000000ff02027208 */ /* 0x000fe40000000000 */
[----:B------:R-:W-:-:S05]  /*15290*/  FSEL R3, R4, 1.875, P0 ;  /* 0x3ff0000004037808 */ /* 0x000fca0000000000 */
[----:B0-----:R-:W-:Y:S01]  /*152a0*/  STG.E.64 desc[UR8][R8.64], R2 ;  /* 0x0000000208007986 */ /* 0x001fe2000c101b08 */
[----:B------:R-:W-:Y:S05]  /*152b0*/  EXIT ;  /* 0x000000000000794d */ /* 0x000fea0003800000 */
.L_x_301:
[----:B------:R-:W0:Y:S01]  /*152c0*/  LDC.64 R2, c[0x0][0x380] ;  /* 0x0000e000ff027b82 */ /* 0x000e220000000a00 */
[----:B------:R-:W-:Y:S01]  /*152d0*/  UMOV UR4, 0x1c71c71c ;  /* 0x1c71c71c00047882 */ /* 0x000fe20000000000 */
[----:B------:R-:W-:Y:S01]  /*152e0*/  UMOV UR5, 0x3fcc71c7 ;  /* 0x3fcc71c700057882 */ /* 0x000fe20000000000 */
        /* <DEDUP_REMOVED lines=10> */
[----:B0-----:R-:W-:Y:S02]  /*15390*/  IMAD R19, R0, -0x300000, R5 ;  /* 0xffd0000000137824 */ /* 0x001fe400078e0205 */
[----:B------:R-:W0:Y:S04]  /*153a0*/  LDC.64 R4, c[0x0][0x380] ;  /* 0x0000e000ff047b82 */ /* 0x000e280000000a00 */
[----:B------:R-:W1:Y:S08]  /*153b0*/  F2F.F32.F64 R20, R18 ;  /* 0x0000001200147310 */ /* 0x000e700000301000 */
[----:B-1----:R-:W1:Y:S02]  /*153c0*/  MUFU.LG2 R2, R20 ;  /* 0x0000001400027308 */ /* 0x002e640000000c00 */
[----:B-1----:R-:W-:-:S06]  /*153d0*/  FMUL R2, R2, -0.3333333432674407959 ;  /* 0xbeaaaaab02027820 */ /* 0x002fcc0000400000 */
[----:B------:R-:W1:Y:S08]  /*153e0*/  MUFU.EX2 R2, R2 ;  /* 0x0000000200027308 */ /* 0x000e700000000800 */
[----:B-1----:R-:W1:Y:S02]  /*153f0*/  F2F.F64.F32 R6, R2 ;  /* 0x0000000200067310 */ /* 0x002e640000201800 */
[----:B-1----:R-:W-:-:S02]  /*15400*/  DMUL R10, R18, R6 ;  /* 0x00000006120a7228 */ /* 0x002fc40000000000 */
[----:B------:R-:W-:-:S06]  /*15410*/  DMUL R8, R6, R6 ;  /* 0x0000000606087228 */ /* 0x000fcc0000000000 */
[----:B------:R-:W-:Y:S02]  /*15420*/  DFMA R14, R18, R6, -R10 ;  /* 0x00000006120e722b */ /* 0x000fe4000000080a */
[----:B------:R-:W-:Y:S02]  /*15430*/  DFMA R12, R8, -R10, 1 ;  /* 0x3ff00000080c742b */ /* 0x000fe4000000080a */
[----:B------:R-:W-:-:S06]  /*15440*/  DFMA R16, R6, R6, -R8 ;  /* 0x000000060610722b */ /* 0x000fcc0000000808 */
[----:B------:R-:W-:Y:S02]  /*15450*/  DFMA R12, R8, -R14, R12 ;  /* 0x8000000e080c722b */ /* 0x000fe4000000000c */
[----:B0-----:R-:W-:Y:S01]  /*15460*/  DADD R8, R4, R4 ;  /* 0x0000000004087229 */ /* 0x001fe20000000004 */
[----:B------:R-:W0:Y:S05]  /*15470*/  LDC.64 R14, c[0x0][0x390] ;  /* 0x0000e400ff0e7b82 */ /* 0x000e2a0000000a00 */
[----:B------:R-:W-:Y:S01]  /*15480*/  DFMA R12, R10, -R16, R12 ;  /* 0x800000100a0c722b */ /* 0x000fe2000000000c */
[----:B------:R-:W-:Y:S01]  /*15490*/  IMAD.MOV.U32 R10, RZ, RZ, 0x55555555 ;  /* 0x55555555ff0a7424 */ /* 0x000fe200078e00ff */
[----:B------:R-:W-:Y:S01]  /*154a0*/  DSETP.NEU.AND P0, PT, R8, R4, PT ;  /* 0x000000040800722a */ /* 0x000fe20003f0d000 */
[----:B------:R-:W-:-:S06]  /*154b0*/  IMAD.MOV.U32 R11, RZ, RZ, 0x3fd55555 ;  /* 0x3fd55555ff0b7424 */ /* 0x000fcc00078e00ff */
[----:B------:R-:W-:Y:S02]  /*154c0*/  DFMA R10, R12, UR4, R10 ;  /* 0x000000040c0a7c2b */ /* 0x000fe4000800000a */
[----:B------:R-:W-:-:S08]  /*154d0*/  DMUL R12, R6, R12 ;  /* 0x0000000c060c7228 */ /* 0x000fd00000000000 */
[----:B------:R-:W-:Y:S01]  /*154e0*/  DFMA R10, R10, R12, R6 ;  /* 0x0000000c0a0a722b */ /* 0x000fe20000000006 */
[C---:B------:R-:W-:Y:S02]  /*154f0*/  IADD3 R7, PT, PT, -R0.reuse, 0x12, RZ ;  /* 0x0000001200077810 */ /* 0x040fe40007ffe1ff */
[----:B------:R-:W-:Y:S01]  /*15500*/  @P1 IADD3 R7, PT, PT, -R0, 0x100000, RZ ;  /* 0x0010000000071810 */ /* 0x000fe20007ffe1ff */
[----:B------:R-:W-:Y:S01]  /*15510*/  DSETP.NAN.AND P1, PT, R4, R4, PT ;  /* 0x000000040400722a */ /* 0x000fe20003f28000 */
[----:B------:R-:W-:-:S05]  /*15520*/  LOP3.LUT R0, R3, 0x7ff00000, RZ, 0x3c, !PT ;  /* 0x7ff0000003007812 */ /* 0x000fca00078e3cff */
[----:B------:R-:W-:Y:S01]  /*15530*/  IMAD R7, R7, 0x100000, R11 ;  /* 0x0010000007077824 */ /* 0x000fe200078e020b */
[----:B------:R-:W-:-:S04]  /*15540*/  FSEL R2, R8, R10, P1 ;  /* 0x0000000a08027208 */ /* 0x000fc80000800000 */
[----:B------:R-:W-:Y:S02]  /*15550*/  @P0 FSEL R0, R9, R7, P1 ;  /* 0x0000000709000208 */ /* 0x000fe40000800000 */
[----:B------:R-:W-:Y:S02]  /*15560*/  FSEL R2, R2, RZ, P0 ;  /* 0x000000ff02027208 */ /* 0x000fe40000000000 */
[----:B------:R-:W-:-:S05]  /*15570*/  LOP3.LUT R3, R0, 0x80000000, R3, 0xb8, !PT ;  /* 0x8000000000037812 */ /* 0x000fca00078eb803 */
[----:B0-----:R-:W-:Y:S01]  /*15580*/  STG.E.64 desc[UR8][R14.64], R2 ;  /* 0x000000020e007986 */ /* 0x001fe2000c101b08 */
[----:B------:R-:W-:Y:S05]  /*15590*/  EXIT ;  /* 0x000000000000794d */ /* 0x000fea0003800000 */
.L_x_114:
[----:B------:R-:W-:-:S13]  /*155a0*/  ISETP.GT.AND P0, PT, R0, 0x30, PT ;  /* 0x000000300000780c */ /* 0x000fda0003f04270 */
[----:B------:R-:W-:Y:S05]  /*155b0*/  @P0 BRA `(.L_x_127) ;  /* 0x0000000000d40947 */ /* 0x000fea0003800000 */
[----:B------:R-:W-:-:S05]  /*155c0*/  IMAD.MOV.U32 R3, RZ, RZ, -0x2f ;  /* 0xffffffd1ff037424 */ /* 0x000fca00078e00ff */
[----:B------:R-:W-:-:S05]  /*155d0*/  VIADDMNMX.U32 R0, R0, R3, 0x2, PT ;  /* 0x0000000200007446 */ /* 0x000fca0003800003 */
[----:B------:R-:W-:-:S04]  /*155e0*/  IMAD.SHL.U32 R0, R0, 0x4, RZ ;  /* 0x0000000400007824 */ /* 0x000fc800078e00ff */
[----:B------:R-:W0:Y:S02]  /*155f0*/  LDC R2, c[0x2][R0+0x10c] ;  /* 0x0080430000027b82 */ /* 0x000e240000000800 */
[----:B0-----:R-:W-:-:S04]  /*15600*/  SHF.R.S32.HI R3, RZ, 0x1f, R2 ;  /* 0x0000001fff037819 */ /* 0x001fc80000011402 */
.L_x_304:
[----:B------:R-:W-:Y:S05]  /*15610*/  BRX R2 -0x15620                                                             (*"BRANCH_TARGETS .L_x_305,.L_x_306,.L_x_221"*) ;  /* 0xfffffea802787949 */ /* 0x000fea000383ffff */
.L_x_306:
[----:B------:R-:W0:Y:S01]  /*15620*/  LDCU.64 UR4, c[0x0][0x380] ;  /* 0x00007000ff0477ac */ /* 0x000e220008000a00 */
[----:B------:R-:W1:Y:S01]  /*15630*/  LDC.64 R4, c[0x0][0x390] ;  /* 0x0000e400ff047b82 */ /* 0x000e620000000a00 */
[----:B0-----:R-:W1:Y:S02]  /*15640*/  FRND.F64 R2, UR4 ;  /* 0x0000000400027d13 */ /* 0x001e640008301800 */
[----:B-1----:R-:W-:Y:S01]  /*15650*/  STG.E.64 desc[UR8][R4.64], R2 ;  /* 0x0000000204007986 */ /* 0x002fe2000c101b08 */
[----:B------:R-:W-:Y:S05]  /*15660*/  EXIT ;  /* 0x000000000000794d */ /* 0x000fea0003800000 */
.L_x_305:
[----:B------:R-:W0:Y:S02]  /*15670*/  LDCU.128 UR4, c[0x0][0x380] ;  /* 0x00007000ff0477ac */ /* 0x000e240008000c00 */
[----:B0-----:R-:W-:Y:S02]  /*15680*/  DADD R8, -RZ, |UR4| ;  /* 0x40000004ff087e29 */ /* 0x001fe40008000100 */
[----:B------:R-:W-:-:S10]  /*15690*/  DADD R10, -RZ, |UR6| ;  /* 0x40000006ff0a7e29 */ /* 0x000fd40008000100 */
[----:B------:R-:W-:-:S04]  /*156a0*/  ISETP.GT.U32.AND P0, PT, R8, R10, PT ;  /* 0x0000000a0800720c */ /* 0x000fc80003f04070 */
[CC--:B------:R-:W-:Y:S02]  /*156b0*/  ISETP.GT.U32.AND.EX P1, PT, R9.reuse, R11.reuse, PT, P0 ;  /* 0x0000000b0900720c */ /* 0x0c0fe40003f24100 */
[CC--:B------:R-:W-:Y:S02]  /*156c0*/  ISETP.LT.U32.AND P0, PT, R10.reuse, R8.reuse, PT ;  /* 0x000000080a00720c */ /* 0x0c0fe40003f01070 */
[----:B------:R-:W-:Y:S02]  /*156d0*/  SEL R3, R9, R11, P1 ;  /* 0x0000000b09037207 */ /* 0x000fe40000800000 */
[----:B------:R-:W-:Y:S02]  /*156e0*/  ISETP.LT.U32.AND.EX P0, PT, R11, R9, PT, P0 ;  /* 0x000000090b00720c */ /* 0x000fe40003f01100 */
[----:B------:R-:W-:Y:S02]  /*156f0*/  LOP3.LUT R6, R3, 0xffc00000, RZ, 0xc0, !PT ;  /* 0xffc0000003067812 */ /* 0x000fe400078ec0ff */
[----:B------:R-:W-:-:S02]  /*15700*/  SEL R4, R10, R8, P0 ;  /* 0x000000080a047207 */ /* 0x000fc40000000000 */
[----:B------:R-:W-:Y:S01]  /*15710*/  LOP3.LUT R7, R6, 0x7fd00000, RZ, 0x3c, !PT ;  /* 0x7fd0000006077812 */ /* 0x000fe200078e3cff */
[----:B------:R-:W-:Y:S01]  /*15720*/  IMAD.MOV.U32 R6, RZ, RZ, RZ ;  /* 0x000000ffff067224 */ /* 0x000fe200078e00ff */
[----:B------:R-:W-:Y:S02]  /*15730*/  SEL R5, R11, R9, P0 ;  /* 0x000000090b057207 */ /* 0x000fe40000000000 */
[----:B------:R-:W-:-:S04]  /*15740*/  SEL R2, R8, R10, P1 ;  /* 0x0000000a08027207 */ /* 0x000fc80000800000 */
[C---:B------:R-:W-:Y:S02]  /*15750*/  DMUL R12, R6.reuse, R4 ;  /* 0x00000004060c7228 */ /* 0x040fe40000000000 */
[----:B------:R-:W-:-:S06]  /*15760*/  DMUL R8, R6, R2 ;  /* 0x0000000206087228 */ /* 0x000fcc0000000000 */
[----:B------:R-:W-:-:S08]  /*15770*/  DMUL R12, R12, R12 ;  /* 0x0000000c0c0c7228 */ /* 0x000fd00000000000 */
[----:B------:R-:W-:Y:S01]  /*15780*/  DFMA R14, R8, R8, R12 ;  /* 0x00000008080e722b */ /* 0x000fe2000000000c */
[----:B------:R-:W-:Y:S02]  /*15790*/  IMAD.MOV.U32 R8, RZ, RZ, RZ ;  /* 0x000000ffff087224 */ /* 0x000fe400078e00ff */
[----:B------:R-:W-:-:S03]  /*157a0*/  IMAD.MOV.U32 R12, RZ, RZ, 0x0 ;  /* 0x00000000ff0c7424 */ /* 0x000fc600078e00ff */
[----:B------:R-:W0:Y:S01]  /*157b0*/  MUFU.RSQ64H R9, R15 ;  /* 0x0000000f00097308 */ /* 0x000e220000001c00 */
[----:B------:R-:W-:Y:S01]  /*157c0*/  IMAD.MOV.U32 R13, RZ, RZ, 0x3fd80000 ;  /* 0x3fd80000ff0d7424 */ /* 0x000fe200078e00ff */
[----:B0-----:R-:W-:-:S08]  /*157d0*/  DMUL R10, R8, R8 ;  /* 0x00000008080a7228 */ /* 0x001fd00000000000 */
[----:B------:R-:W-:-:S08]  /*157e0*/  DFMA R10, R14, -R10, 1 ;  /* 0x3ff000000e0a742b */ /* 0x000fd0000000080a */
[----:B------:R-:W-:Y:S02]  /*157f0*/  DFMA R12, R10, R12, 0.5 ;  /* 0x3fe000000a0c742b */ /* 0x000fe4000000000c */
[----:B------:R-:W-:-:S08]  /*15800*/  DMUL R10, R8, R10 ;  /* 0x0000000a080a7228 */ /* 0x000fd00000000000 */
[----:B------:R-:W-:Y:S01]  /*15810*/  DFMA R10, R12, R10, R8 ;  /* 0x0000000a0c0a722b */ /* 0x000fe20000000008 */
[----:B------:R-:W0:Y:S07]  /*15820*/  LDC.64 R8, c[0x0][0x390] ;  /* 0x0000e400ff087b82 */ /* 0x000e2e0000000a00 */
[----:B------:R-:W-:-:S10]  /*15830*/  DMUL R6, R6, R10 ;  /* 0x0000000a06067228 */ /* 0x000fd40000000000 */
[----:B------:R-:W-:-:S13]  /*15840*/  ISETP.GE.U32.AND P0, PT, R7, 0x7ff00000, PT ;  /* 0x7ff000000700780c */ /* 0x000fda0003f06070 */
[----:B------:R-:W-:Y:S05]  /*15850*/  @!P0 BRA `(.L_x_128) ;  /* 0x0000000000248947 */ /* 0x000fea0003800000 */
[--C-:B------:R-:W-:Y:S02]  /*15860*/  DADD R6, R4, R2.reuse ;  /* 0x0000000004067229 */ /* 0x100fe40000000002 */
[C---:B------:R-:W-:Y:S02]  /*15870*/  DSETP.NEU.AND P1, PT, R2.reuse, +INF , PT ;  /* 0x7ff000000200742a */ /* 0x040fe40003f2d000 */
[----:B------:R-:W-:-:S04]  /*15880*/  DSETP.NAN.AND P0, PT, R2, R2, PT ;  /* 0x000000020200722a */ /* 0x000fc80003f08000 */
[----:B------:R-:W-:Y:S01]  /*15890*/  SEL R3, RZ, 0x7ff00000, !P1 ;  /* 0x7ff00000ff037807 */ /* 0x000fe20004800000 */
[----:B------:R-:W-:Y:S01]  /*158a0*/  DSETP.NEU.AND P1, PT, R4, +INF , PT ;  /* 0x7ff000000400742a */ /* 0x000fe20003f2d000 */
[----:B------:R-:W-:Y:S02]  /*158b0*/  FSEL R6, R6, RZ, P0 ;  /* 0x000000ff06067208 */ /* 0x000fe40000000000 */
[----:B------:R-:W-:-:S03]  /*158c0*/  FSEL R7, R7, R3, P0 ;  /* 0x0000000307077208 */ /* 0x000fc60000000000 */
[----:B------:R-:W-:Y:S02]  /*158d0*/  FSEL R6, R6, RZ, P1 ;  /* 0x000000ff06067208 */ /* 0x000fe40000800000 */
[----:B------:R-:W-:-:S07]  /*158e0*/  FSEL R7, R7, RZ, P1 ;  /* 0x000000ff07077208 */ /* 0x000fce0000800000 */
.L_x_128:
[----:B0-----:R-:W-:Y:S01]  /*158f0*/  STG.E.64 desc[UR8][R8.64], R6 ;  /* 0x0000000608007986 */ /* 0x001fe2000c101b08 */
[----:B------:R-:W-:Y:S05]  /*15900*/  EXIT ;  /* 0x000000000000794d */ /* 0x000fea0003800000 */
.L_x_127:
[----:B------:R-:W-:-:S05]  /*15910*/  IMAD.MOV.U32 R3, RZ, RZ, -0x31 ;  /* 0xffffffcfff037424 */ /* 0x000fca00078e00ff */
[----:B------:R-:W-:-:S05]  /*15920*/  VIADDMNMX.U32 R0, R0, R3, 0x2, PT ;  /* 0x0000000200007446 */ /* 0x000fca0003800003 */
[----:B------:R-:W-:-:S04]  /*15930*/  IMAD.SHL.U32 R0, R0, 0x4, RZ ;  /* 0x0000000400007824 */ /* 0x000fc800078e00ff */
[----:B------:R-:W0:Y:S02]  /*15940*/  LDC R2, c[0x2][R0+0x118] ;  /* 0x0080460000027b82 */ /* 0x000e240000000800 */
[----:B0-----:R-:W-:-:S04]  /*15950*/  SHF.R.S32.HI R3, RZ, 0x1f, R2 ;  /* 0x0000001fff037819 */ /* 0x001fc80000011402 */
.L_x_308:
[----:B------:R-:W-:Y:S05]  /*15960*/  BRX R2 -0x15970                                                             (*"BRANCH_TARGETS .L_x_309,.L_x_310,.L_x_221"*) ;  /* 0xfffffea402a47949 */ /* 0x000fea000383ffff */
.L_x_310:
[----:B------:R-:W0:Y:S01]  /*15970*/  LDCU UR4, c[0x0][0x384] ;  /* 0x00007080ff0477ac */ /* 0x000e220008000800 */
[----:B------:R-:W1:Y:S01]  /*15980*/  LDC.64 R6, c[0x0][0x380] ;  /* 0x0000e000ff067b82 */ /* 0x000e620000000a00 */
[----:B------:R-:W-:Y:S01]  /*15990*/  IMAD.MOV.U32 R2, RZ, RZ, RZ ;  /* 0x000000ffff027224 */ /* 0x000fe200078e00ff */
[----:B0-----:R-:W0:Y:S01]  /*159a0*/  MUFU.RSQ64H R3, UR4 ;  /* 0x0000000400037d08 */ /* 0x001e220008001c00 */
[----:B------:R-:W-:-:S04]  /*159b0*/  UIADD3 UR4, UPT, UPT, UR4, -0x100000, URZ ;  /* 0xfff0000004047890 */ /* 0x000fc8000fffe0ff */
[----:B------:R-:W-:Y:S01]  /*159c0*/  UISETP.GE.U32.AND UP0, UPT, UR4, 0x7fe00000, UPT ;  /* 0x7fe000000400788c */ /* 0x000fe2000bf06070 */
[----:B0-----:R-:W-:-:S08]  /*159d0*/  DMUL R4, R2, R2 ;  /* 0x0000000202047228 */ /* 0x001fd00000000000 */
[----:B-1----:R-:W-:Y:S01]  /*159e0*/  DFMA R4, -R4, R6, 1 ;  /* 0x3ff000000404742b */ /* 0x002fe20000000106 */
[----:B------:R-:W-:Y:S02]  /*159f0*/  IMAD.MOV.U32 R6, RZ, RZ, 0x0 ;  /* 0x00000000ff067424 */ /* 0x000fe400078e00ff */
[----:B------:R-:W-:-:S06]  /*15a00*/  IMAD.MOV.U32 R7, RZ, RZ, 0x3fd80000 ;  /* 0x3fd80000ff077424 */ /* 0x000fcc00078e00ff */
[----:B------:R-:W-:Y:S02]  /*15a10*/  DFMA R6, R4, R6, 0.5 ;  /* 0x3fe000000406742b */ /* 0x000fe40000000006 */
[----:B------:R-:W-:-:S08]  /*15a20*/  DMUL R4, R2, R4 ;  /* 0x0000000402047228 */ /* 0x000fd00000000000 */
[----:B------:R-:W-:Y:S01]  /*15a30*/  DFMA R2, R6, R4, R2 ;  /* 0x000000040602722b */ /* 0x000fe20000000002 */
[----:B------:R-:W-:Y:S10]  /*15a40*/  BRA.U !UP0, `(.L_x_129) ;  /* 0x0000000108107547 */ /* 0x000ff4000b800000 */
[----:B------:R-:W0:Y:S01]  /*15a50*/  LDC R8, c[0x0][0x380] ;  /* 0x0000e000ff087b82 */ /* 0x000e220000000800 */
[----:B------:R-:W-:-:S07]  /*15a60*/  MOV R0, 0x15a90 ;  /* 0x00015a9000007802 */ /* 0x000fce0000000f00 */
[----:B------:R-:W1:Y:S02]  /*15a70*/  LDC R9, c[0x0][0x384] ;  /* 0x0000e100ff097b82 */ /* 0x000e640000000800 */
[----:B01----:R-:W-:Y:S05]  /*15a80*/  CALL.REL.NOINC `($__internal_2_$__cuda_sm20_drsqrt_f64_slowpath_v2) ;  /* 0x000000b000b87944 */ /* 0x003fea0003c00000 */
.L_x_129:
[----:B------:R-:W0:Y:S02]  /*15a90*/  LDC.64 R4, c[0x0][0x390] ;  /* 0x0000e400ff047b82 */ /* 0x000e240000000a00 */
[----:B0-----:R-:W-:Y:S01]  /*15aa0*/  STG.E.64 desc[UR8][R4.64], R2 ;  /* 0x0000000204007986 */ /* 0x001fe2000c101b08 */
[----:B------:R-:W-:Y:S05]  /*15ab0*/  EXIT ;  /* 0x000000000000794d */ /* 0x000fea0003800000 */
.L_x_309:
[----:B------:R-:W0:Y:S01]  /*15ac0*/  LDCU UR5, c[0x0][0x384] ;  /* 0x00007080ff0577ac */ /* 0x000e220008000800 */
[----:B------:R-:W1:Y:S01]  /*15ad0*/  LDC.64 R2, c[0x0][0x380] ;  /* 0x0000e000ff027b82 */ /* 0x000e620000000a00 */
[----:B------:R-:W-:-:S07]  /*15ae0*/  UMOV UR4, 0x3fe00000 ;  /* 0x3fe0000000047882 */ /* 0x000fce0000000000 */
[----:B------:R-:W2:Y:S01]  /*15af0*/  LDC.64 R4, c[0x0][0x390] ;  /* 0x0000e400ff047b82 */ /* 0x000ea20000000a00 */
[----:B0-----:R-:W-:-:S03]  /*15b00*/  ULOP3.LUT UR5, UR4, 0x80000000, UR5, 0xb8, !UPT ;  /* 0x8000000004057892 */ /* 0x001fc6000f8eb805 */
[----:B------:R-:W-:-:S06]  /*15b10*/  UMOV UR4, URZ ;  /* 0x000000ff00047c82 */ /* 0x000fcc0008000000 */
[----:B-1----:R-:W-:-:S10]  /*15b20*/  DADD.RZ R2, R2, UR4 ;  /* 0x0000000402027e29 */ /* 0x002fd4000800c000 */
[----:B------:R-:W2:Y:S02]  /*15b30*/  FRND.F64.TRUNC R2, R2 ;  /* 0x0000000200027313 */ /* 0x000ea4000030d800 */
[----:B--2---:R-:W-:Y:S01]  /*15b40*/  STG.E.64 desc[UR8][R4.64], R2 ;  /* 0x0000000204007986 */ /* 0x004fe2000c101b08 */
[----:B------:R-:W-:Y:S05]  /*15b50*/  EXIT ;  /* 0x000000000000794d */ /* 0x000fea0003800000 */
.L_x_113:
        /* <DEDUP_REMOVED lines=9> */
.L_x_312:
[----:B------:R-:W-:Y:S05]  /*15bf0*/  BRX R2 -0x15c00                                                             (*"BRANCH_TARGETS .L_x_313,.L_x_314,.L_x_221"*) ;  /* 0xfffffea402007949 */ /* 0x000fea000383ffff */
.L_x_314:
[----:B------:R-:W0:Y:S01]  /*15c00*/  LDCU.64 UR4, c[0x0][0x380] ;  /* 0x00007000ff0477ac */ /* 0x000e220008000a00 */
[----:B------:R-:W1:Y:S01]  /*15c10*/  LDC.64 R2, c[0x0][0x380] ;  /* 0x0000e000ff027b82 */ /* 0x000e620000000a00 */
[----:B------:R-:W2:Y:S01]  /*15c20*/  LDCU.64 UR6, c[0x4][0x8] ;  /* 0x01000100ff0677ac */ /* 0x000ea20008000a00 */
[----:B0-----:R-:W-:-:S09]  /*15c30*/  UIADD3 UR5, UPT, UPT, UR5, 0x100000, URZ ;  /* 0x0010000005057890 */ /* 0x001fd2000fffe0ff */
[----:B------:R-:W0:Y:S02]  /*15c40*/  F2I.S64.F64 R22, UR4 ;  /* 0x0000000400167d11 */ /* 0x000e240008301900 */
[----:B0-----:R-:W-:-:S05]  /*15c50*/  IMAD.SHL.U32 R20, R22, 0x40, RZ ;  /* 0x0000004016147824 */ /* 0x001fca00078e00ff */
[----:B------:R-:W-:-:S04]  /*15c60*/  LOP3.LUT R20, R20, 0x40, RZ, 0xc0, !PT ;  /* 0x0000004014147812 */ /* 0x000fc800078ec0ff */
[----:B--2---:R-:W-:-:S05]  /*15c70*/  IADD3 R20, P0, PT, R20, UR6, RZ ;  /* 0x0000000614147c10 */ /* 0x004fca000ff1e0ff */
[----:B------:R-:W-:-:S05]  /*15c80*/  IMAD.X R21, RZ, RZ, UR7, P0 ;  /* 0x00000007ff157e24 */ /* 0x000fca00080e06ff */
[----:B------:R-:W2:Y:S04]  /*15c90*/  LDG.E.128.CONSTANT R4, desc[UR8][R20.64] ;  /* 0x0000000814047981 */ /* 0x000ea8000c1e9d00 */
[----:B------:R-:W3:Y:S04]  /*15ca0*/  LDG.E.128.CONSTANT R12, desc[UR8][R20.64+0x10] ;  /* 0x00001008140c7981 */ /* 0x000ee8000c1e9d00 */
[----:B------:R0:W4:Y:S01]  /*15cb0*/  LDG.E.128.CONSTANT R8, desc[UR8][R20.64+0x20] ;  /* 0x0000200814087981 */ /* 0x000122000c1e9d00 */
[----:B------:R-:W1:Y:S01]  /*15cc0*/  FRND.F64 R16, UR4 ;  /* 0x0000000400107d13 */ /* 0x000e620008301800 */
[----:B------:R-:W-:Y:S01]  /*15cd0*/  UMOV UR4, 0x33145c07 ;  /* 0x33145c0700047882 */ /* 0x000fe20000000000 */
[----:B------:R-:W-:Y:S01]  /*15ce0*/  UMOV UR5, 0x3ca1a626 ;  /* 0x3ca1a62600057882 */ /* 0x000fe20000000000 */
[----:B------:R-:W-:-:S04]  /*15cf0*/  LOP3.LUT R0, R22, 0x1, RZ, 0xc0, !PT ;  /* 0x0000000116007812 */ /* 0x000fc800078ec0ff */
[----:B------:R-:W-:Y:S01]  /*15d00*/  ISETP.NE.U32.AND P0, PT, R0, 0x1, PT ;  /* 0x000000010000780c */ /* 0x000fe20003f05070 */
[----:B------:R-:W-:Y:S02]  /*15d10*/  IMAD.MOV.U32 R0, RZ, RZ, 0x20fd8164 ;  /* 0x20fd8164ff007424 */ /* 0x000fe400078e00ff */
[----:B0-----:R-:W-:Y:S01]  /*15d20*/  IMAD.MOV.U32 R21, RZ, RZ, 0x3da8ff83 ;  /* 0x3da8ff83ff157424 */ /* 0x001fe200078e00ff */
[----:B------:R-:W-:Y:S01]  /*15d30*/  ISETP.NE.U32.AND.EX P0, PT, RZ, RZ, PT, P0 ;  /* 0x000000ffff00720c */ /* 0x000fe20003f05100 */
[----:B-1----:R-:W-:-:S03]  /*15d40*/  DFMA R16, R16, -0.5, R2 ;  /* 0xbfe000001010782b */ /* 0x002fc60000000002 */
[----:B------:R-:W-:Y:S02]  /*15d50*/  FSEL R20, R0, -8.06006814911005101289e+34, !P0 ;  /* 0xf9785eba00147808 */ /* 0x000fe40004000000 */
[----:B------:R-:W-:-:S03]  /*15d60*/  FSEL R21, -R21, 0.11223486810922622681, !P0 ;  /* 0x3de5db6515157808 */ /* 0x000fc60004000100 */
[----:B------:R-:W-:Y:S01]  /*15d70*/  DMUL R18, R16, UR4 ;  /* 0x0000000410127c28 */ /* 0x000fe20008000000 */
[----:B------:R-:W-:Y:S01]  /*15d80*/  UMOV UR4, 0x54442d18 ;  /* 0x54442d1800047882 */ /* 0x000fe20000000000 */
[----:B------:R-:W-:-:S06]  /*15d90*/  UMOV UR5, 0x400921fb ;  /* 0x400921fb00057882 */ /* 0x000fcc0000000000 */
[----:B------:R-:W-:-:S08]  /*15da0*/  DFMA R16, R16, UR4, R18 ;  /* 0x0000000410107c2b */ /* 0x000fd00008000012 */
[----:B------:R-:W-:-:S08]  /*15db0*/  DMUL R18, R16, R16 ;  /* 0x0000001010127228 */ /* 0x000fd00000000000 */
[----:B--2---:R-:W-:-:S08]  /*15dc0*/  DFMA R4, R18, R20, R4 ;  /* 0x000000141204722b */ /* 0x004fd00000000004 */
[C---:B------:R-:W-:Y:S01]  /*15dd0*/  DFMA R4, R18.reuse, R4, R6 ;  /* 0x000000041204722b */ /* 0x040fe20000000006 */
[----:B------:R-:W0:Y:S07]  /*15de0*/  FRND.F64.TRUNC R6, R2 ;  /* 0x0000000200067313 */ /* 0x000e2e000030d800 */
[C---:B---3--:R-:W-:Y:S01]  /*15df0*/  DFMA R4, R18.reuse, R4, R12 ;  /* 0x000000041204722b */ /* 0x048fe2000000000c */
[----:B------:R-:W1:Y:S07]  /*15e00*/  LDC.64 R12, c[0x0][0x390] ;  /* 0x0000e400ff0c7b82 */ /* 0x000e6e0000000a00 */
[----:B------:R-:W-:-:S02]  /*15e10*/  DFMA R4, R18, R4, R14 ;  /* 0x000000041204722b */ /* 0x000fc4000000000e */
[----:B0-----:R-:W-:-:S06]  /*15e20*/  DSETP.NEU.AND P1, PT, R6, R2, PT ;  /* 0x000000020600722a */ /* 0x001fcc0003f2d000 */
[----:B----4-:R-:W-:-:S08]  /*15e30*/  DFMA R4, R18, R4, R8 ;  /* 0x000000041204722b */ /* 0x010fd00000000008 */
[----:B------:R-:W-:Y:S02]  /*15e40*/  DFMA R4, R18, R4, R10 ;  /* 0x000000041204722b */ /* 0x000fe4000000000a */
[----:B------:R-:W-:-:S06]  /*15e50*/  DMUL R10, RZ, R2 ;  /* 0x00000002ff0a7228 */ /* 0x000fcc0000000000 */
[-C--:B------:R-:W-:Y:S02]  /*15e60*/  DFMA R16, R16, R4.reuse, R16 ;  /* 0x000000041010722b */ /* 0x080fe40000000010 */
[----:B------:R-:W-:-:S10]  /*15e70*/  DFMA R4, R18, R4, 1 ;  /* 0x3ff000001204742b */ /* 0x000fd40000000004 */
[----:B------:R-:W-:Y:S02]  /*15e80*/  FSEL R8, R4, R16, !P0 ;  /* 0x0000001004087208 */ /* 0x000fe40004000000 */
[----:B------:R-:W-:Y:S02]  /*15e90*/  FSEL R9, R5, R17, !P0 ;  /* 0x0000001105097208 */ /* 0x000fe40004000000 */
[----:B------:R-:W-:-:S04]  /*15ea0*/  LOP3.LUT P0, RZ, R22, 0x2, RZ, 0xc0, !PT ;  /* 0x0000000216ff7812 */ /* 0x000fc8000780c0ff */
[----:B------:R-:W-:-:S10]  /*15eb0*/  DADD R4, RZ, -R8 ;  /* 0x00000000ff047229 */ /* 0x000fd40000000808 */
[----:B------:R-:W-:Y:S02]  /*15ec0*/  FSEL R7, R8, R4, !P0 ;  /* 0x0000000408077208 */ /* 0x000fe40004000000 */
[----:B------:R-:W-:Y:S02]  /*15ed0*/  FSEL R5, R9, R5, !P0 ;  /* 0x0000000509057208 */ /* 0x000fe40004000000 */
[----:B------:R-:W-:Y:S02]  /*15ee0*/  FSEL R4, R10, R7, !P1 ;  /* 0x000000070a047208 */ /* 0x000fe40004800000 */
[----:B------:R-:W-:-:S05]  /*15ef0*/  FSEL R5, R11, R5, !P1 ;  /* 0x000000050b057208 */ /* 0x000fca0004800000 */
[----:B-1----:R-:W-:Y:S01]  /*15f00*/  STG.E.64 desc[UR8][R12.64], R4 ;  /* 0x000000040c007986 */ /* 0x002fe2000c101b08 */
[----:B------:R-:W-:Y:S05]  /*15f10*/  EXIT ;  /* 0x000000000000794d */ /* 0x000fea0003800000 */
.L_x_313:
[----:B------:R-:W0:Y:S02]  /*15f20*/  LDC.64 R4, c[0x0][0x380] ;  /* 0x0000e000ff047b82 */ /* 0x000e240000000a00 */
[----:B0-----:R-:W-:-:S14]  /*15f30*/  DSETP.NEU.AND P0, PT, |R4|, +INF , PT ;  /* 0x7ff000000400742a */ /* 0x001fdc0003f0d200 */
[----:B------:R-:W-:Y:S01]  /*15f40*/  @!P0 DMUL R2, RZ, R4 ;  /* 0x00000004ff028228 */ /* 0x000fe20000000000 */
[----:B------:R-:W-:Y:S01]  /*15f50*/  @!P0 IMAD.MOV.U32 R0, RZ, RZ, RZ ;  /* 0x000000ffff008224 */ /* 0x000fe200078e00ff */
        /* <DEDUP_REMOVED lines=21> */
.L_x_132:
        /* <DEDUP_REMOVED lines=32> */
.L_x_131:
[----:B------:R-:W-:-:S05]  /*162b0*/  IMAD.MOV.U32 R3, RZ, RZ, -0x35 ;  /* 0xffffffcbff037424 */ /* 0x000fca00078e00ff */
[----:B------:R-:W-:-:S05]  /*162c0*/  VIADDMNMX.U32 R0, R0, R3, 0x2, PT ;  /* 0x0000000200007446 */ /* 0x000fca0003800003 */
[----:B------:R-:W-:-:S04]  /*162d0*/  IMAD.SHL.U32 R0, R0, 0x4, RZ ;  /* 0x0000000400007824 */ /* 0x000fc800078e00ff */
[----:B------:R-:W0:Y:S02]  /*162e0*/  LDC R2, c[0x2][R0+0x130] ;  /* 0x00804c0000027b82 */ /* 0x000e240000000800 */
[----:B0-----:R-:W-:-:S04]  /*162f0*/  SHF.R.S32.HI R3, RZ, 0x1f, R2 ;  /* 0x0000001fff037819 */ /* 0x001fc80000011402 */
.L_x_316:
[----:B------:R-:W-:Y:S05]  /*16300*/  BRX R2 -0x16310                                                             (*"BRANCH_TARGETS .L_x_317,.L_x_318,.L_x_221"*) ;  /* 0xfffffe9c023c7949 */ /* 0x000fea000383ffff */
.L_x_318:
[----:B------:R-:W0:Y:S01]  /*16310*/  LDC.64 R2, c[0x0][0x380] ;  /* 0x0000e000ff027b82 */ /* 0x000e220000000a00 */
[----:B------:R-:W-:Y:S01]  /*16320*/  UMOV UR4, 0x24dd2f1a ;  /* 0x24dd2f1a00047882 */ /* 0x000fe20000000000 */
[----:B------:R-:W-:Y:S01]  /*16330*/  UMOV UR5, 0x3fe4f922 ;  /* 0x3fe4f92200057882 */ /* 0x000fe20000000000 */
[----:B0-----:R-:W-:Y:S01]  /*16340*/  LOP3.LUT R5, R3, 0x7fffffff, RZ, 0xc0, !PT ;  /* 0x7fffffff03057812 */ /* 0x001fe200078ec0ff */
[----:B------:R-:W-:-:S06]  /*16350*/  IMAD.MOV.U32 R4, RZ, RZ, R2 ;  /* 0x000000ffff047224 */ /* 0x000fcc00078e0002 */
[----:B------:R-:W-:-:S14]  /*16360*/  DSETP.GE.AND P0, PT, R4, UR4, PT ;  /* 0x0000000404007e2a */ /* 0x000fdc000bf06000 */
[----:B------:R-:W-:Y:S05]  /*16370*/  @!P0 BRA `(.L_x_133) ;  /* 0x0000000000ec8947 */ /* 0x000fea0003800000 */
[----:B------:R-:W-:Y:S01]  /*16380*/  DADD R8, R4, R4 ;  /* 0x0000000004087229 */ /* 0x000fe20000000004 */
[----:B------:R-:W-:Y:S01]  /*16390*/  UMOV UR4, 0xfefa39ef ;  /* 0xfefa39ef00047882 */ /* 0x000fe20000000000 */
[----:B------:R-:W-:Y:S01]  /*163a0*/  UMOV UR5, 0x3fe62e42 ;  /* 0x3fe62e4200057882 */ /* 0x000fe20000000000 */
[----:B------:R-:W-:Y:S01]  /*163b0*/  IMAD.MOV.U32 R10, RZ, RZ, -0x7649667 ;  /* 0xf89b6999ff0a7424 */ /* 0x000fe200078e00ff */
[----:B------:R-:W-:Y:S01]  /*163c0*/  ISETP.GT.U32.AND P0, PT, R5, 0x40330fc1, PT ;  /* 0x40330fc10500780c */ /* 0x000fe20003f04070 */
[----:B------:R-:W-:Y:S01]  /*163d0*/  IMAD.MOV.U32 R11, RZ, RZ, 0x3e928a27 ;  /* 0x3e928a27ff0b7424 */ /* 0x000fe200078e00ff */
[----:B------:R-:W0:Y:S02]  /*163e0*/  F2F.F32.F64 R0, R8 ;  /* 0x0000000800007310 */ /* 0x000e240000301000 */
[----:B0-----:R-:W-:-:S06]  /*163f0*/  FMUL R0, R0, 1.4426950216293334961 ;  /* 0x3fb8aa3b00007820 */ /* 0x001fcc0000400000 */
[----:B------:R-:W0:Y:S08]  /*16400*/  FRND R0, R0 ;  /* 0x0000000000007307 */ /* 0x000e300000201000 */
[----:B0-----:R0:W1:Y:S08]  /*16410*/  F2F.F64.F32 R6, R0 ;  /* 0x0000000000067310 */ /* 0x0010700000201800 */
[----:B0-----:R-:W0:Y:S01]  /*16420*/  MUFU.EX2 R0, R0 ;  /* 0x0000000000007308 */ /* 0x001e220000000800 */
[----:B-1----:R-:W-:Y:S01]  /*16430*/  DFMA R6, R6, -UR4, R8 ;  /* 0x8000000406067c2b */ /* 0x002fe20008000008 */
[----:B------:R-:W-:Y:S01]  /*16440*/  UMOV UR4, 0xa4741b81 ;  /* 0xa4741b8100047882 */ /* 0x000fe20000000000 */
[----:B------:R-:W-:-:S06]  /*16450*/  UMOV UR5, 0x3e5ae904 ;  /* 0x3e5ae90400057882 */ /* 0x000fcc0000000000 */
[C---:B------:R-:W-:Y:S01]  /*16460*/  DFMA R10, R6.reuse, UR4, R10 ;  /* 0x00000004060a7c2b */ /* 0x040fe2000800000a */
[----:B------:R-:W-:Y:S01]  /*16470*/  UMOV UR4, 0x15ff7e07 ;  /* 0x15ff7e0700047882 */ /* 0x000fe20000000000 */
[----:B------:R-:W-:Y:S01]  /*16480*/  UMOV UR5, 0x3ec71de7 ;  /* 0x3ec71de700057882 */ /* 0x000fe20000000000 */
[----:B0-----:R-:W0:Y:S05]  /*16490*/  F2F.F64.F32 R8, R0 ;  /* 0x0000000000087310 */ /* 0x001e2a0000201800 */
[----:B------:R-:W-:Y:S01]  /*164a0*/  DFMA R10, R6, R10, UR4 ;  /* 0x00000004060a7e2b */ /* 0x000fe2000800000a */
[----:B------:R-:W-:Y:S01]  /*164b0*/  UMOV UR4, 0x6b0ac45a ;  /* 0x6b0ac45a00047882 */ /* 0x000fe20000000000 */
[----:B------:R-:W-:-:S06]  /*164c0*/  UMOV UR5, 0x3efa019a ;  /* 0x3efa019a00057882 */ /* 0x000fcc0000000000 */
[----:B------:R-:W-:Y:S01]  /*164d0*/  DFMA R10, R6, R10, UR4 ;  /* 0x00000004060a7e2b */ /* 0x000fe2000800000a */
[----:B------:R-:W-:Y:S01]  /*164e0*/  UMOV UR4, 0x17eed94f ;  /* 0x17eed94f00047882 */ /* 0x000fe20000000000 */
[----:B------:R-:W-:Y:S01]  /*164f0*/  UMOV UR5, 0x3f2a01a0 ;  /* 0x3f2a01a000057882 */ /* 0x000fe20000000000 */
[----:B0-----:R-:W-:-:S05]  /*16500*/  DADD R12, -R8, 1 ;  /* 0x3ff00000080c7429 */ /* 0x001fca0000000100 */
        /* <DEDUP_REMOVED lines=17> */
[----:B------:R-:W-:Y:S01]  /*16620*/  DFMA R10, R6, R10, R6 ;  /* 0x0000000a060a722b */ /* 0x000fe20000000006 */
[----:B------:R-:W-:-:S07]  /*16630*/  IMAD.MOV.U32 R6, RZ, RZ, RZ ;  /* 0x000000ffff067224 */ /* 0x000fce00078e00ff */
[----:B------:R-:W-:Y:S01]  /*16640*/  DFMA R10, -R10, R8, R12 ;  /* 0x000000080a0a722b */ /* 0x000fe2000000010c */
[----:B------:R-:W0:Y:S07]  /*16650*/  LDC.64 R12, c[0x0][0x390] ;  /* 0x0000e400ff0c7b82 */ /* 0x000e2e0000000a00 */
[----:B------:R-:W-:-:S06]  /*16660*/  DADD R10, -R10, 2 ;  /* 0x400000000a0a7429 */ /* 0x000fcc0000000100 */
[----:B------:R-:W1:Y:S02]  /*16670*/  MUFU.RCP64H R7, R11 ;  /* 0x0000000b00077308 */ /* 0x000e640000001800 */
[----:B-1----:R-:W-:-:S08]  /*16680*/  DFMA R8, -R10, R6, 1 ;  /* 0x3ff000000a08742b */ /* 0x002fd00000000106 */
[----:B------:R-:W-:-:S08]  /*16690*/  DFMA R8, R8, R8, R8 ;  /* 0x000000080808722b */ /* 0x000fd00000000008 */
[----:B------:R-:W-:Y:S01]  /*166a0*/  DFMA R8, R6, R8, R6 ;  /* 0x000000080608722b */ /* 0x000fe20000000006 */
[----:B------:R-:W-:Y:S02]  /*166b0*/  IMAD.MOV.U32 R6, RZ, RZ, 0x0 ;  /* 0x00000000ff067424 */ /* 0x000fe400078e00ff */
[----:B------:R-:W-:-:S06]  /*166c0*/  IMAD.MOV.U32 R7, RZ, RZ, 0x40000000 ;  /* 0x40000000ff077424 */ /* 0x000fcc00078e00ff */
[----:B------:R-:W-:-:S10]  /*166d0*/  DFMA R8, R8, -R6, 1 ;  /* 0x3ff000000808742b */ /* 0x000fd40000000806 */
[----:B------:R-:W-:Y:S02]  /*166e0*/  FSEL R0, R9, 1.875, !P0 ;  /* 0x3ff0000009007808 */ /* 0x000fe40004000000 */
[----:B------:R-:W-:Y:S02]  /*166f0*/  FSEL R8, R8, RZ, !P0 ;  /* 0x000000ff08087208 */ /* 0x000fe40004000000 */
[----:B------:R-:W-:-:S05]  /*16700*/  LOP3.LUT R9, R0, 0x80000000, R3, 0xb8, !PT ;  /* 0x8000000000097812 */ /* 0x000fca00078eb803 */
[----:B0-----:R-:W-:Y:S01]  /*16710*/  STG.E.64 desc[UR8][R12.64], R8 ;  /* 0x000000080c007986 */ /* 0x001fe2000c101b08 */
[----:B------:R-:W-:Y:S05]  /*16720*/  EXIT ;  /* 0x000000000000794d */ /* 0x000fea0003800000 */
.L_x_133:
[----:B------:R-:W0:Y:S01]  /*16730*/  LDC.64 R2, c[0x0][0x380] ;  /* 0x0000e000ff027b82 */ /* 0x000e220000000a00 */
[----:B------:R-:W-:Y:S01]  /*16740*/  IMAD.MOV.U32 R4, RZ, RZ, 0x420afc3d ;  /* 0x420afc3dff047424 */ /* 0x000fe200078e00ff */
[----:B------:R-:W-:Y:S01]  /*16750*/  UMOV UR4, 0xe2f5e964 ;  /* 0xe2f5e96400047882 */ /* 0x000fe20000000000 */
[----:B------:R-:W-:Y:S01]  /*16760*/  IMAD.MOV.U32 R5, RZ, RZ, 0x3f14359f ;  /* 0x3f14359fff057424 */ /* 0x000fe200078e00ff */
[----:B------:R-:W-:-:S04]  /*16770*/  UMOV UR5, 0x3ef0bc46 ;  /* 0x3ef0bc4600057882 */ /* 0x000fc80000000000 */
[----:B------:R-:W1:Y:S01]  /*16780*/  LDC.64 R8, c[0x0][0x390] ;  /* 0x0000e400ff087b82 */ /* 0x000e620000000a00 */
[----:B0-----:R-:W-:-:S08]  /*16790*/  DMUL R6, R2, R2 ;  /* 0x0000000202067228 */ /* 0x001fd00000000000 */
        /* <DEDUP_REMOVED lines=28> */
[----:B------:R-:W-:-:S08]  /*16960*/  DFMA R4, R6, R4, RZ ;  /* 0x000000040604722b */ /* 0x000fd000000000ff */
[----:B------:R-:W-:-:S07]  /*16970*/  DFMA R4, R4, R2, R2 ;  /* 0x000000020404722b */ /* 0x000fce0000000002 */
[----:B-1----:R-:W-:Y:S01]  /*16980*/  STG.E.64 desc[UR8][R8.64], R4 ;  /* 0x0000000408007986 */ /* 0x002fe2000c101b08 */
[----:B------:R-:W-:Y:S05]  /*16990*/  EXIT ;  /* 0x000000000000794d */ /* 0x000fea0003800000 */
.L_x_317:
[----:B------:R-:W0:Y:S02]  /*169a0*/  LDC.64 R4, c[0x0][0x380] ;  /* 0x0000e000ff047b82 */ /* 0x000e240000000a00 */
[----:B0-----:R-:W-:-:S14]  /*169b0*/  DSETP.NEU.AND P1, PT, |R4|, +INF , PT ;  /* 0x7ff000000400742a */ /* 0x001fdc0003f2d200 */
[----:B------:R-:W-:Y:S01]  /*169c0*/  @!P1 DMUL R2, RZ, R4 ;  /* 0x00000004ff029228 */ /* 0x000fe20000000000 */
[----:B------:R-:W-:Y:S01]  /*169d0*/  @!P1 PLOP3.LUT P0, PT, PT, PT, PT, 0x80, 0x8 ;  /* 0x000000000008981c */ /* 0x000fe20003f0f070 */
[----:B------:R-:W-:-:S12]  /*169e0*/  @!P1 BRA `(.L_x_134) ;  /* 0x00000000005c9947 */ /* 0x000fd80003800000 */
[----:B------:R-:W-:Y:S01]  /*169f0*/  UMOV UR4, 0x6dc9c883 ;  /* 0x6dc9c88300047882 */ /* 0x000fe20000000000 */
[----:B------:R-:W-:Y:S01]  /*16a00*/  UMOV UR5, 0x3fe45f30 ;  /* 0x3fe45f3000057882 */ /* 0x000fe20000000000 */
[C---:B------:R-:W-:Y:S02]  /*16a10*/  DSETP.GE.AND P0, PT, |R4|.reuse, 2.14748364800000000000e+09, PT ;  /* 0x41e000000400742a */ /* 0x040fe40003f06200 */
[----:B------:R-:W-:Y:S01]  /*16a20*/  DMUL R6, R4, UR4 ;  /* 0x0000000404067c28 */ /* 0x000fe20008000000 */
[----:B------:R-:W-:Y:S01]  /*16a30*/  UMOV UR4, 0x54442d18 ;  /* 0x54442d1800047882 */ /* 0x000fe20000000000 */
[----:B------:R-:W-:-:S08]  /*16a40*/  UMOV UR5, 0x3ff921fb ;  /* 0x3ff921fb00057882 */ /* 0x000fd00000000000 */
        /* <DEDUP_REMOVED lines=14> */
[----:B------:R-:W-:-:S07]  /*16b30*/  IMAD.MOV.U32 R6, RZ, RZ, R0 ;  /* 0x000000ffff067224 */ /* 0x000fce00078e0000 */
.L_x_135:
[----:B------:R-:W-:-:S04]  /*16b40*/  LOP3.LUT R6, R6, 0x1, RZ, 0xc0, !PT ;  /* 0x0000000106067812 */ /* 0x000fc800078ec0ff */
[----:B------:R-:W-:-:S13]  /*16b50*/  ISETP.NE.U32.AND P0, PT, R6, 0x1, PT ;  /* 0x000000010600780c */ /* 0x000fda0003f05070 */
.L_x_134:
[----:B------:R-:W-:Y:S01]  /*16b60*/  DMUL R4, R2, R2 ;  /* 0x0000000202047228 */ /* 0x000fe20000000000 */
[----:B------:R-:W-:Y:S01]  /*16b70*/  IMAD.MOV.U32 R6, RZ, RZ, 0x5b27ebb1 ;  /* 0x5b27ebb1ff067424 */ /* 0x000fe200078e00ff */
[----:B------:R-:W-:Y:S01]  /*16b80*/  UMOV UR4, 0x2799bcb9 ;  /* 0x2799bcb900047882 */ /* 0x000fe20000000000 */
[----:B------:R-:W-:Y:S01]  /*16b90*/  IMAD.MOV.U32 R7, RZ, RZ, 0x3ef9757c ;  /* 0x3ef9757cff077424 */ /* 0x000fe200078e00ff */
[----:B------:R-:W-:-:S05]  /*16ba0*/  UMOV UR5, 0x3ee48dac ;  /* 0x3ee48dac00057882 */ /* 0x000fca0000000000 */
        /* <DEDUP_REMOVED lines=36> */
[C---:B------:R-:W-:Y:S01]  /*16df0*/  DFMA R8, R4.reuse, R6, UR4 ;  /* 0x0000000404087e2b */ /* 0x040fe20008000006 */
[----:B------:R-:W-:Y:S01]  /*16e00*/  UMOV UR4, 0x5555555e ;  /* 0x5555555e00047882 */ /* 0x000fe20000000000 */
[----:B------:R-:W-:Y:S01]  /*16e10*/  UMOV UR5, 0x3fd55555 ;  /* 0x3fd5555500057882 */ /* 0x000fe20000000000 */
[----:B------:R-:W0:Y:S05]  /*16e20*/  LDC.64 R6, c[0x0][0x390] ;  /* 0x0000e400ff067b82 */ /* 0x000e2a0000000a00 */
[----:B------:R-:W-:-:S08]  /*16e30*/  DFMA R8, R4, R8, UR4 ;  /* 0x0000000404087e2b */ /* 0x000fd00008000008 */
[----:B------:R-:W-:-:S08]  /*16e40*/  DMUL R14, R4, R8 ;  /* 0x00000008040e7228 */ /* 0x000fd00000000000 */
[----:B------:R-:W-:Y:S01]  /*16e50*/  DFMA R4, R14, R2, R2 ;  /* 0x000000020e04722b */ /* 0x000fe20000000002 */
[----:B------:R-:W-:Y:S10]  /*16e60*/  @P0 BRA `(.L_x_136) ;  /* 0x0000000000280947 */ /* 0x000ff40003800000 */
[----:B------:R-:W1:Y:S01]  /*16e70*/  MUFU.RCP64H R11, R5 ;  /* 0x00000005000b7308 */ /* 0x000e620000001800 */
[----:B------:R-:W-:-:S06]  /*16e80*/  IMAD.MOV.U32 R10, RZ, RZ, RZ ;  /* 0x000000ffff0a7224 */ /* 0x000fcc00078e00ff */
[----:B-1----:R-:W-:-:S08]  /*16e90*/  DFMA R8, -R4, R10, 1 ;  /* 0x3ff000000408742b */ /* 0x002fd0000000010a */
[----:B------:R-:W-:Y:S02]  /*16ea0*/  DFMA R12, R8, R8, R8 ;  /* 0x00000008080c722b */ /* 0x000fe40000000008 */
[----:B------:R-:W-:-:S06]  /*16eb0*/  DADD R8, R4, -R2 ;  /* 0x0000000004087229 */ /* 0x000fcc0000000802 */
[----:B------:R-:W-:Y:S02]  /*16ec0*/  DFMA R12, R10, R12, R10 ;  /* 0x0000000c0a0c722b */ /* 0x000fe4000000000a */
[----:B------:R-:W-:-:S06]  /*16ed0*/  DFMA R8, R14, R2, -R8 ;  /* 0x000000020e08722b */ /* 0x000fcc0000000808 */
[----:B------:R-:W-:-:S08]  /*16ee0*/  DFMA R2, R4, -R12, 1 ;  /* 0x3ff000000402742b */ /* 0x000fd0000000080c */
[----:B------:R-:W-:-:S08]  /*16ef0*/  DFMA R2, R8, -R12, R2 ;  /* 0x8000000c0802722b */ /* 0x000fd00000000002 */
[----:B------:R-:W-:-:S11]  /*16f00*/  DFMA R4, -R12, R2, -R12 ;  /* 0x000000020c04722b */ /* 0x000fd6000000090c */
.L_x_136:
[----:B0-----:R-:W-:Y:S01]  /*16f10*/  STG.E.64 desc[UR8][R6.64], R4 ;  /* 0x0000000406007986 */ /* 0x001fe2000c101b08 */
[----:B------:R-:W-:Y:S05]  /*16f20*/  EXIT ;  /* 0x000000000000794d */ /* 0x000fea0003800000 */
.L_x_130:
[----:B------:R-:W-:-:S13]  /*16f30*/  ISETP.GT.AND P0, PT, R0, 0x38, PT ;  /* 0x000000380000780c */ /* 0x000fda0003f04270 */
[----:B------:R-:W-:Y:S05]  /*16f40*/  @P0 BRA `(.L_x_137) ;  /* 0x0000002800080947 */ /* 0x000fea0003800000 */
[----:B------:R-:W-:-:S05]  /*16f50*/  VIADD R0, R0, 0xffffffc9 ;  /* 0xffffffc900007836 */ /* 0x000fca0000000000 */
[----:B------:R-:W-:-:S05]  /*16f60*/  VIMNMX.U32 R0, PT, PT, R0, 0x2, PT ;  /* 0x0000000200007848 */ /* 0x000fca0003fe0000 */
[----:B------:R-:W-:-:S04]  /*16f70*/  IMAD.SHL.U32 R0, R0, 0x4, RZ ;  /* 0x0000000400007824 */ /* 0x000fc800078e00ff */
[----:B------:R-:W0:Y:S02]  /*16f80*/  LDC R2, c[0x2][R0+0x13c] ;  /* 0x00804f0000027b82 */ /* 0x000e240000000800 */
[----:B0-----:R-:W-:-:S04]  /*16f90*/  SHF.R.S32.HI R3, RZ, 0x1f, R2 ;  /* 0x0000001fff037819 */ /* 0x001fc80000011402 */
.L_x_320:
[----:B------:R-:W-:Y:S05]  /*16fa0*/  BRX R2 -0x16fb0                                                             (*"BRANCH_TARGETS .L_x_321,.L_x_322,.L_x_221"*) ;  /* 0xfffffe9002147949 */ /* 0x000fea000383ffff */
.L_x_322:
[----:B------:R-:W0:Y:S01]  /*16fb0*/  LDCU.64 UR4, c[0x0][0x380] ;  /* 0x00007000ff0477ac */ /* 0x000e220008000a00 */
[----:B------:R-:W1:Y:S01]  /*16fc0*/  LDC.64 R4, c[0x0][0x390] ;  /* 0x0000e400ff047b82 */ /* 0x000e620000000a00 */
[----:B0-----:R-:W1:Y:S02]  /*16fd0*/  FRND.F64.TRUNC R2, UR4 ;  /* 0x0000000400027d13 */ /* 0x001e64000830d800 */
[----:B-1----:R-:W-:Y:S01]  /*16fe0*/  STG.E.64 desc[UR8][R4.64], R2 ;  /* 0x0000000204007986 */ /* 0x002fe2000c101b08 */
[----:B------:R-:W-:Y:S05]  /*16ff0*/  EXIT ;  /* 0x000000000000794d */ /* 0x000fea0003800000 */
.L_x_321:
[----:B------:R-:W0:Y:S01]  /*17000*/  LDC.64 R2, c[0x0][0x380] ;  /* 0x0000e000ff027b82 */ /* 0x000e220000000a00 */
[----:B------:R-:W1:Y:S02]  /*17010*/  LDCU UR4, c[0x0][0x384] ;  /* 0x00007080ff0477ac */ /* 0x000e640008000800 */
[----:B-1----:R-:W-:Y:S01]  /*17020*/  IMAD.U32 R21, RZ, RZ, UR4 ;  /* 0x00000004ff157e24 */ /* 0x002fe2000f8e00ff */
[----:B0-----:R-:W-:-:S14]  /*17030*/  DSETP.GE.AND P0, PT, R2, RZ, PT ;  /* 0x000000ff0200722a */ /* 0x001fdc0003f06000 */
[----:B------:R-:W-:Y:S05]  /*17040*/  @!P0 BRA `(.L_x_138) ;  /* 0x0000001400108947 */ /* 0x000fea0003800000 */
[----:B------:R-:W0:Y:S02]  /*17050*/  LDC R0, c[0x0][0x384] ;  /* 0x0000e100ff007b82 */ /* 0x000e240000000800 */
[----:B0-----:R-:W-:-:S13]  /*17060*/  FSETP.GEU.AND P0, PT, R0, 2.25, PT ;  /* 0x401000000000780b */ /* 0x001fda0003f0e000 */
[----:B------:R-:W-:Y:S05]  /*17070*/  @P0 BRA `(.L_x_139) ;  /* 0x0000000400740947 */ /* 0x000fea0003800000 */
[----:B------:R-:W0:Y:S01]  /*17080*/  LDCU UR4, c[0x0][0x380] ;  /* 0x00007000ff0477ac */ /* 0x000e220008000800 */
[----:B------:R-:W-:Y:S01]  /*17090*/  DADD R6, R2, -1 ;  /* 0xbff0000002067429 */ /* 0x000fe20000000000 */
[C---:B------:R-:W-:Y:S01]  /*170a0*/  FSETP.GE.AND P0, PT, R0.reuse, 2.1875, PT ;  /* 0x400c00000000780b */ /* 0x040fe20003f06000 */
[----:B------:R-:W-:Y:S01]  /*170b0*/  IMAD.MOV.U32 R14, RZ, RZ, -0x65175a6c ;  /* 0x9ae8a594ff0e7424 */ /* 0x000fe200078e00ff */
[C---:B------:R-:W-:Y:S01]  /*170c0*/  FSETP.GE.AND P1, PT, R0.reuse, 2.0625, PT ;  /* 0x400400000000780b */ /* 0x040fe20003f26000 */
[----:B------:R-:W-:Y:S01]  /*170d0*/  IMAD.MOV.U32 R15, RZ, RZ, 0x3e8af704 ;  /* 0x3e8af704ff0f7424 */ /* 0x000fe200078e00ff */
[C---:B------:R-:W-:Y:S01]  /*170e0*/  FSETP.GE.AND P2, PT, R0.reuse, 1.9375, PT ;  /* 0x3ff800000000780b */ /* 0x040fe20003f46000 */
[----:B------:R-:W-:Y:S01]  /*170f0*/  UMOV UR5, 0x3e381b49 ;  /* 0x3e381b4900057882 */ /* 0x000fe20000000000 */
[----:B------:R-:W-:-:S03]  /*17100*/  FSETP.GE.AND P3, PT, R0, 1.75, PT ;  /* 0x3fe000000000780b */ /* 0x000fc60003f66000 */
[----:B------:R-:W-:Y:S02]  /*17110*/  FSEL R5, R7, R0, P0 ;  /* 0x0000000007057208 */ /* 0x000fe40000000000 */
[----:B0-----:R-:W-:Y:S01]  /*17120*/  FSEL R4, R6, UR4, P0 ;  /* 0x0000000406047c08 */ /* 0x001fe20008000000 */
[----:B------:R-:W-:-:S05]  /*17130*/  UMOV UR4, 0x60fcf5c9 ;  /* 0x60fcf5c900047882 */ /* 0x000fca0000000000 */
[----:B------:R-:W-:-:S10]  /*17140*/  DADD R8, R4, -1 ;  /* 0xbff0000004087429 */ /* 0x000fd40000000000 */
[----:B------:R-:W-:Y:S02]  /*17150*/  FSEL R8, R8, R4, P1 ;  /* 0x0000000408087208 */ /* 0x000fe40000800000 */
[----:B------:R-:W-:-:S06]  /*17160*/  FSEL R9, R9, R5, P1 ;  /* 0x0000000509097208 */ /* 0x000fcc0000800000 */
[----:B------:R-:W-:-:S10]  /*17170*/  DADD R10, R8, -1 ;  /* 0xbff00000080a7429 */ /* 0x000fd40000000000 */
[----:B------:R-:W-:Y:S02]  /*17180*/  FSEL R12, R10, R8, P2 ;  /* 0x000000080a0c7208 */ /* 0x000fe40001000000 */
[----:B------:R-:W-:-:S06]  /*17190*/  FSEL R13, R11, R9, P2 ;  /* 0x000000090b0d7208 */ /* 0x000fcc0001000000 */
[----:B------:R-:W-:-:S10]  /*171a0*/  DADD R10, R12, -1 ;  /* 0xbff000000c0a7429 */ /* 0x000fd40000000000 */
[----:B------:R-:W-:Y:S02]  /*171b0*/  FSEL R10, R10, R12, P3 ;  /* 0x0000000c0a0a7208 */ /* 0x000fe40001800000 */
[----:B------:R-:W-:-:S06]  /*171c0*/  FSEL R11, R11, R13, P3 ;  /* 0x0000000d0b0b7208 */ /* 0x000fcc0001800000 */
        /* <DEDUP_REMOVED lines=40> */
[----:B------:R-:W-:-:S08]  /*17450*/  DFMA R12, R10, R12, 1 ;  /* 0x3ff000000a0c742b */ /* 0x000fd0000000000c */
[----:B------:R-:W-:-:S10]  /*17460*/  DMUL R2, R12, R2 ;  /* 0x000000020c027228 */ /* 0x000fd40000000000 */
[----:B------:R-:W-:Y:S02]  /*17470*/  FSEL R11, R13, R3, P3 ;  /* 0x000000030d0b7208 */ /* 0x000fe40001800000 */
[----:B------:R-:W-:Y:S01]  /*17480*/  FSEL R10, R12, R2, P3 ;  /* 0x000000020c0a7208 */ /* 0x000fe20001800000 */
[----:B------:R-:W-:Y:S01]  /*17490*/  IMAD.MOV.U32 R2, RZ, RZ, 0x1 ;  /* 0x00000001ff027424 */ /* 0x000fe200078e00ff */
[----:B------:R-:W0:Y:S01]  /*174a0*/  MUFU.RCP64H R3, R11 ;  /* 0x0000000b00037308 */ /* 0x000e220000001800 */
[----:B------:R-:W-:Y:S02]  /*174b0*/  FSEL R12, R6, RZ, P0 ;  /* 0x000000ff060c7208 */ /* 0x000fe40000000000 */
[----:B------:R-:W-:-:S06]  /*174c0*/  FSEL R13, R7, 1.875, P0 ;  /* 0x3ff00000070d7808 */ /* 0x000fcc0000000000 */
[----:B------:R-:W-:Y:S02]  /*174d0*/  DFMA R4, R4, R12, -R12 ;  /* 0x0000000c0404722b */ /* 0x000fe4000000080c */
[----:B0-----:R-:W-:-:S08]  /*174e0*/  DFMA R6, -R10, R2, 1 ;  /* 0x3ff000000a06742b */ /* 0x001fd00000000102 */
[----:B------:R-:W-:Y:S02]  /*174f0*/  FSEL R4, R4, R12, P1 ;  /* 0x0000000c04047208 */ /* 0x000fe40000800000 */
[----:B------:R-:W-:Y:S01]  /*17500*/  FSEL R5, R5, R13, P1 ;  /* 0x0000000d05057208 */ /* 0x000fe20000800000 */
[----:B------:R-:W-:-:S05]  /*17510*/  DFMA R6, R6, R6, R6 ;  /* 0x000000060606722b */ /* 0x000fca0000000006 */
[----:B------:R-:W-:-:S03]  /*17520*/  DFMA R8, R8, R4, -R4 ;  /* 0x000000040808722b */ /* 0x000fc60000000804 */
[----:B------:R-:W-:-:S07]  /*17530*/  DFMA R6, R2, R6, R2 ;  /* 0x000000060206722b */ /* 0x000fce0000000002 */
[----:B------:R-:W-:Y:S02]  /*17540*/  FSEL R12, R8, R4, P2 ;  /* 0x00000004080c7208 */ /* 0x000fe40001000000 */
[----:B------:R-:W-:Y:S01]  /*17550*/  FSEL R13, R9, R5, P2 ;  /* 0x00000005090d7208 */ /* 0x000fe20001000000 */
[----:B------:R-:W-:-:S03]  /*17560*/  DFMA R2, -R10, R6, 1 ;  /* 0x3ff000000a02742b */ /* 0x000fc60000000106 */
[----:B------:R-:W-:-:S05]  /*17570*/  FSETP.GEU.AND P1, PT, |R13|, 6.5827683646048100446e-37, PT ;  /* 0x036000000d00780b */ /* 0x000fca0003f2e200 */
        /* <DEDUP_REMOVED lines=10> */
.L_x_140:
[----:B------:R-:W-:Y:S02]  /*17620*/  IMAD.MOV.U32 R4, RZ, RZ, R2 ;  /* 0x000000ffff047224 */ /* 0x000fe400078e0002 */
[----:B------:R-:W-:Y:S01]  /*17630*/  IMAD.MOV.U32 R5, RZ, RZ, R3 ;  /* 0x000000ffff057224 */ /* 0x000fe200078e0003 */
[----:B------:R-:W-:Y:S06]  /*17640*/  BRA `(.L_x_141) ;  /* 0x00000020003c7947 */ /* 0x000fec0003800000 */
.L_x_139:
[----:B------:R-:W-:Y:S01]  /*17650*/  ISETP.GT.U32.AND P0, PT, R21, 0xfffff, PT ;  /* 0x000fffff1500780c */ /* 0x000fe20003f04070 */
[----:B------:R-:W0:Y:S01]  /*17660*/  LDC R10, c[0x0][0x380] ;  /* 0x0000e000ff0a7b82 */ /* 0x000e220000000800 */
[----:B------:R-:W-:Y:S01]  /*17670*/  SHF.R.U32.HI R20, RZ, 0x14, R21 ;  /* 0x00000014ff147819 */ /* 0x000fe20000011615 */
[----:B------:R-:W-:Y:S01]  /*17680*/  IMAD.MOV.U32 R12, RZ, RZ, RZ ;  /* 0x000000ffff0c7224 */ /* 0x000fe200078e00ff */
[----:B------:R-:W-:Y:S01]  /*17690*/  UMOV UR4, 0x7d2cafe2 ;  /* 0x7d2cafe200047882 */ /* 0x000fe20000000000 */
[----:B------:R-:W-:Y:S01]  /*176a0*/  IMAD.MOV.U32 R8, RZ, RZ, 0x41ad3b5a ;  /* 0x41ad3b5aff087424 */ /* 0x000fe200078e00ff */
[----:B------:R-:W-:Y:S01]  /*176b0*/  UMOV UR5, 0x3eb0f5ff ;  /* 0x3eb0f5ff00057882 */ /* 0x000fe20000000000 */
[----:B------:R-:W-:Y:S01]  /*176c0*/  IMAD.MOV.U32 R9, RZ, RZ, 0x3ed0f5d2 ;  /* 0x3ed0f5d2ff097424 */ /* 0x000fe200078e00ff */
[----:B------:R-:W-:Y:S01]  /*176d0*/  UMOV UR6, 0x3b39803f ;  /* 0x3b39803f00067882 */ /* 0x000fe20000000000 */
[----:B------:R-:W-:-:S04]  /*176e0*/  UMOV UR7, 0x3c7abc9e ;  /* 0x3c7abc9e00077882 */ /* 0x000fc80000000000 */
[----:B------:R-:W-:-:S10]  /*176f0*/  @!P0 DMUL R18, R2, 1.80143985094819840000e+16 ;  /* 0x4350000002128828 */ /* 0x000fd40000000000 */
[----:B------:R-:W-:Y:S01]  /*17700*/  @!P0 IMAD.MOV.U32 R21, RZ, RZ, R19 ;  /* 0x000000ffff158224 */ /* 0x000fe200078e0013 */
[----:B------:R-:W-:Y:S01]  /*17710*/  @!P0 LEA.HI R20, R19, 0xffffffca, RZ, 0xc ;  /* 0xffffffca13148811 */ /* 0x000fe200078f60ff */
[----:B0-----:R-:W-:Y:S01]  /*17720*/  @!P0 IMAD.MOV.U32 R10, RZ, RZ, R18 ;  /* 0x000000ffff0a8224 */ /* 0x001fe200078e0012 */
[----:B------:R-:W-:Y:S01]  /*17730*/  MUFU.RCP64H R19, R0 ;  /* 0x0000000000137308 */ /* 0x000fe20000001800 */
[----:B------:R-:W-:Y:S01]  /*17740*/  IMAD.MOV.U32 R18, RZ, RZ, RZ ;  /* 0x000000ffff127224 */ /* 0x000fe200078e00ff */
[----:B------:R-:W-:-:S04]  /*17750*/  LOP3.LUT R21, R21, 0x800fffff, RZ, 0xc0, !PT ;  /* 0x800fffff15157812 */ /* 0x000fc800078ec0ff */
[----:B------:R-:W-:Y:S01]  /*17760*/  LOP3.LUT R11, R21, 0x3ff00000, RZ, 0xfc, !PT ;  /* 0x3ff00000150b7812 */ /* 0x000fe200078efcff */
[----:B------:R-:W-:-:S03]  /*17770*/  IMAD.MOV.U32 R21, RZ, RZ, 0x3e928af3 ;  /* 0x3e928af3ff157424 */ /* 0x000fc600078e00ff */
[----:B------:R-:W-:-:S13]  /*17780*/  ISETP.GE.U32.AND P1, PT, R11, 0x3ff6a09f, PT ;  /* 0x3ff6a09f0b00780c */ /* 0x000fda0003f26070 */
[----:B------:R-:W-:-:S04]  /*17790*/  @P1 VIADD R5, R11, 0xfff00000 ;  /* 0xfff000000b051836 */ /* 0x000fc80000000000 */
[----:B------:R-:W-:-:S06]  /*177a0*/  @P1 IMAD.MOV.U32 R11, RZ, RZ, R5 ;  /* 0x000000ffff0b1224 */ /* 0x000fcc00078e0005 */
        /* <DEDUP_REMOVED lines=8> */
[----:B------:R-:W-:-:S08]  /*17830*/  DMUL R14, R4, R4 ;  /* 0x00000004040e7228 */ /* 0x000fd00000000000 */
[----:B------:R-:W-:Y:S01]  /*17840*/  DFMA R6, R14, UR4, R8 ;  /* 0x000000040e067c2b */ /* 0x000fe20008000008 */
[----:B------:R-:W-:Y:S01]  /*17850*/  UMOV UR4, 0x75488a3f ;  /* 0x75488a3f00047882 */ /* 0x000fe20000000000 */
[----:B------:R-:W-:Y:S01]  /*17860*/  UMOV UR5, 0x3ef3b20a ;  /* 0x3ef3b20a00057882 */ /* 0x000fe20000000000 */
[----:B------:R-:W-:-:S05]  /*17870*/  DADD R8, R10, -R4 ;  /* 0x000000000a087229 */ /* 0x000fca0000000804 */
[----:B------:R-:W-:Y:S01]  /*17880*/  DFMA R6, R14, R6, UR4 ;  /* 0x000000040e067e2b */ /* 0x000fe20008000006 */
[----:B------:R-:W-:Y:S01]  /*17890*/  UMOV UR4, 0xe4faecd5 ;  /* 0xe4faecd500047882 */ /* 0x000fe20000000000 */
[----:B------:R-:W-:Y:S01]  /*178a0*/  UMOV UR5, 0x3f1745cd ;  /* 0x3f1745cd00057882 */ /* 0x000fe20000000000 */
[----:B------:R-:W-:Y:S02]  /*178b0*/  DADD R22, R8, R8 ;  /* 0x0000000008167229 */ /* 0x000fe40000000008 */
[----:B------:R-:W-:-:S03]  /*178c0*/  DMUL R8, R4, R4 ;  /* 0x0000000404087228 */ /* 0x000fc60000000000 */
[----:B------:R-:W-:Y:S01]  /*178d0*/  DFMA R6, R14, R6, UR4 ;  /* 0x000000040e067e2b */ /* 0x000fe20008000006 */
[----:B------:R-:W-:Y:S01]  /*178e0*/  UMOV UR4, 0x258a578b ;  /* 0x258a578b00047882 */ /* 0x000fe20000000000 */
[----:B------:R-:W-:Y:S01]  /*178f0*/  UMOV UR5, 0x3f3c71c7 ;  /* 0x3f3c71c700057882 */ /* 0x000fe20000000000 */
[----:B------:R-:W-:Y:S02]  /*17900*/  DFMA R22, R10, -R4, R22 ;  /* 0x800000040a16722b */ /* 0x000fe40000000016 */
[----:B------:R-:W-:-:S03]  /*17910*/  DMUL R10, R4, R8 ;  /* 0x00000008040a7228 */ /* 0x000fc60000000000 */
[----:B------:R-:W-:Y:S01]  /*17920*/  DFMA R6, R14, R6, UR4 ;  /* 0x000000040e067e2b */ /* 0x000fe20008000006 */
[----:B------:R-:W-:Y:S01]  /*17930*/  UMOV UR4, 0x9242b910 ;  /* 0x9242b91000047882 */ /* 0x000fe20000000000 */
[----:B------:R-:W-:Y:S01]  /*17940*/  UMOV UR5, 0x3f624924 ;  /* 0x3f62492400057882 */ /* 0x000fe20000000000 */
[----:B------:R-:W-:Y:S02]  /*17950*/  DMUL R12, R12, R22 ;  /* 0x000000160c0c7228 */ /* 0x000fe40000000000 */
[----:B------:R-:W-:-:S03]  /*17960*/  DFMA R22, R4, R8, -R10 ;  /* 0x000000080416722b */ /* 0x000fc6000000080a */
[----:B------:R-:W-:Y:S01]  /*17970*/  DFMA R6, R14, R6, UR4 ;  /* 0x000000040e067e2b */ /* 0x000fe20008000006 */
[----:B------:R-:W-:Y:S01]  /*17980*/  UMOV UR4, 0x99999dfb ;  /* 0x99999dfb00047882 */ /* 0x000fe20000000000 */
[----:B------:R-:W-:-:S03]  /*17990*/  UMOV UR5, 0x3f899999 ;  /* 0x3f89999900057882 */ /* 0x000fc60000000000 */
[----:B------:R-:W-:Y:S01]  /*179a0*/  VIADD R27, R13, 0x100000 ;  /* 0x001000000d1b7836 */ /* 0x000fe20000000000 */
[----:B------:R-:W-:Y:S01]  /*179b0*/  DFMA R22, R12, R8, R22 ;  /* 0x000000080c16722b */ /* 0x000fe20000000016 */
[----:B------:R-:W-:Y:S01]  /*179c0*/  IMAD.MOV.U32 R26, RZ, RZ, R12 ;  /* 0x000000ffff1a7224 */ /* 0x000fe200078e000c */
[----:B------:R-:W-:Y:S01]  /*179d0*/  DFMA R16, R14, R6, UR4 ;  /* 0x000000040e107e2b */ /* 0x000fe20008000006 */
[----:B------:R-:W-:Y:S01]  /*179e0*/  UMOV UR4, 0x55555555 ;  /* 0x5555555500047882 */ /* 0x000fe20000000000 */
[----:B------:R-:W-:-:S06]  /*179f0*/  UMOV UR5, 0x3fb55555 ;  /* 0x3fb5555500057882 */ /* 0x000fcc0000000000 */
[----:B------:R-:W-:-:S08]  /*17a00*/  DFMA R6, R14, R16, UR4 ;  /* 0x000000040e067e2b */ /* 0x000fd00008000010 */
[----:B------:R-:W-:Y:S01]  /*17a10*/  DADD R24, -R6, UR4 ;  /* 0x0000000406187e29 */ /* 0x000fe20008000100 */
[----:B------:R-:W-:Y:S01]  /*17a20*/  UMOV UR4, 0xb9e7b0 ;  /* 0x00b9e7b000047882 */ /* 0x000fe20000000000 */
[----:B------:R-:W-:-:S06]  /*17a30*/  UMOV UR5, 0x3c46a4cb ;  /* 0x3c46a4cb00057882 */ /* 0x000fcc0000000000 */
[----:B------:R-:W-:Y:S02]  /*17a40*/  DFMA R14, R14, R16, R24 ;  /* 0x000000100e0e722b */ /* 0x000fe40000000018 */
[----:B------:R-:W-:-:S06]  /*17a50*/  DFMA R24, R4, R4, -R8 ;  /* 0x000000040418722b */ /* 0x000fcc0000000808 */
[----:B------:R-:W-:Y:S01]  /*17a60*/  DADD R14, R14, -UR4 ;  /* 0x800000040e0e7e29 */ /* 0x000fe20008000000 */
[----:B------:R-:W-:Y:S01]  /*17a70*/  UMOV UR4, 0x80000000 ;  /* 0x8000000000047882 */ /* 0x000fe20000000000 */
[----:B------:R-:W-:Y:S01]  /*17a80*/  DFMA R24, R4, R26, R24 ;  /* 0x0000001a0418722b */ /* 0x000fe20000000018 */
[----:B------:R-:W-:-:S05]  /*17a90*/  UMOV UR5, 0x43300000 ;  /* 0x4330000000057882 */ /* 0x000fca0000000000 */
[----:B------:R-:W-:Y:S02]  /*17aa0*/  DADD R16, R6, R14 ;  /* 0x0000000006107229 */ /* 0x000fe4000000000e */
[----:B------:R-:W-:-:S06]  /*17ab0*/  DFMA R22, R4, R24, R22 ;  /* 0x000000180416722b */ /* 0x000fcc0000000016 */
[----:B------:R-:W-:Y:S02]  /*17ac0*/  DMUL R8, R16, R10 ;  /* 0x0000000a10087228 */ /* 0x000fe40000000000 */
[----:B------:R-:W-:-:S06]  /*17ad0*/  DADD R6, R6, -R16 ;  /* 0x0000000006067229 */ /* 0x000fcc0000000810 */
[----:B------:R-:W-:Y:S02]  /*17ae0*/  DFMA R24, R16, R10, -R8 ;  /* 0x0000000a1018722b */ /* 0x000fe40000000808 */
[----:B------:R-:W-:-:S06]  /*17af0*/  DADD R6, R14, R6 ;  /* 0x000000000e067229 */ /* 0x000fcc0000000006 */
[----:B------:R-:W-:Y:S02]  /*17b00*/  DFMA R22, R16, R22, R24 ;  /* 0x000000161016722b */ /* 0x000fe40000000018 */
[----:B------:R-:W-:-:S06]  /*17b10*/  DFMA R16, R18, -R2, 1 ;  /* 0x3ff000001210742b */ /* 0x000fcc0000000802 */
[----:B------:R-:W-:-:S08]  /*17b20*/  DFMA R22, R6, R10, R22 ;  /* 0x0000000a0616722b */ /* 0x000fd00000000016 */
[----:B------:R-:W-:-:S08]  /*17b30*/  DADD R10, R8, R22 ;  /* 0x00000000080a7229 */ /* 0x000fd00000000016 */
[--C-:B------:R-:W-:Y:S02]  /*17b40*/  DADD R6, R4, R10.reuse ;  /* 0x0000000004067229 */ /* 0x100fe4000000000a */
[----:B------:R-:W-:-:S06]  /*17b50*/  DADD R8, R8, -R10 ;  /* 0x0000000008087229 */ /* 0x000fcc000000080a */
[----:B------:R-:W-:Y:S02]  /*17b60*/  DADD R4, R4, -R6 ;  /* 0x0000000004047229 */ /* 0x000fe40000000806 */
[----:B------:R-:W-:-:S06]  /*17b70*/  DADD R8, R22, R8 ;  /* 0x0000000016087229 */ /* 0x000fcc0000000008 */
[----:B------:R-:W-:-:S08]  /*17b80*/  DADD R4, R10, R4 ;  /* 0x000000000a047229 */ /* 0x000fd00000000004 */
[----:B------:R-:W-:Y:S01]  /*17b90*/  DADD R4, R8, R4 ;  /* 0x0000000008047229 */ /* 0x000fe20000000004 */
[C---:B------:R-:W-:Y:S02]  /*17ba0*/  VIADD R8, R20.reuse, 0xfffffc01 ;  /* 0xfffffc0114087836 */ /* 0x040fe40000000000 */
[----:B------:R-:W-:Y:S02]  /*17bb0*/  @P1 VIADD R8, R20, 0xfffffc02 ;  /* 0xfffffc0214081836 */ /* 0x000fe40000000000 */
[----:B------:R-:W-:-:S03]  /*17bc0*/  IMAD.MOV.U32 R20, RZ, RZ, -0x35dec16 ;  /* 0xfca213eaff147424 */ /* 0x000fc600078e00ff */
[----:B------:R-:W-:Y:S01]  /*17bd0*/  DADD R12, R12, R4 ;  /* 0x000000000c0c7229 */ /* 0x000fe20000000004 */
[----:B------:R-:W-:Y:S01]  /*17be0*/  LOP3.LUT R4, R8, 0x80000000, RZ, 0x3c, !PT ;  /* 0x8000000008047812 */ /* 0x000fe200078e3cff */
[----:B------:R-:W-:-:S06]  /*17bf0*/  IMAD.MOV.U32 R5, RZ, RZ, 0x43300000 ;  /* 0x43300000ff057424 */ /* 0x000fcc00078e00ff */
[----:B------:R-:W-:Y:S02]  /*17c00*/  DADD R8, R6, R12 ;  /* 0x0000000006087229 */ /* 0x000fe4000000000c */
[----:B------:R-:W-:Y:S01]  /*17c10*/  DADD R10, R4, -UR4 ;  /* 0x80000004040a7e29 */ /* 0x000fe20008000000 */
[----:B------:R-:W-:Y:S01]  /*17c20*/  UMOV UR4, 0xfefa39ef ;  /* 0xfefa39ef00047882 */ /* 0x000fe20000000000 */
[----:B------:R-:W-:-:S04]  /*17c30*/  UMOV UR5, 0x3fe62e42 ;  /* 0x3fe62e4200057882 */ /* 0x000fc80000000000 */
[--C-:B------:R-:W-:Y:S02]  /*17c40*/  DADD R6, R6, -R8.reuse ;  /* 0x0000000006067229 */ /* 0x100fe40000000808 */
[----:B------:R-:W-:-:S06]  /*17c50*/  DFMA R4, R10, UR4, R8 ;  /* 0x000000040a047c2b */ /* 0x000fcc0008000008 */
[----:B------:R-:W-:Y:S02]  /*17c60*/  DADD R6, R12, R6 ;  /* 0x000000000c067229 */ /* 0x000fe40000000006 */
[----:B------:R-:W-:-:S08]  /*17c70*/  DFMA R14, R10, -UR4, R4 ;  /* 0x800000040a0e7c2b */ /* 0x000fd00008000004 */
[----:B------:R-:W-:-:S08]  /*17c80*/  DADD R14, -R8, R14 ;  /* 0x00000000080e7229 */ /* 0x000fd0000000010e */
[----:B------:R-:W-:-:S08]  /*17c90*/  DADD R6, R6, -R14 ;  /* 0x0000000006067229 */ /* 0x000fd0000000080e */
[----:B------:R-:W-:Y:S02]  /*17ca0*/  DFMA R6, R10, UR6, R6 ;  /* 0x000000060a067c2b */ /* 0x000fe40008000006 */
[----:B------:R-:W-:-:S06]  /*17cb0*/  DADD R10, R2, -0.5 ;  /* 0xbfe00000020a7429 */ /* 0x000fcc0000000000 */
[----:B------:R-:W-:-:S08]  /*17cc0*/  DADD R8, R4, R6 ;  /* 0x0000000004087229 */ /* 0x000fd00000000006 */
[----:B------:R-:W-:Y:S02]  /*17cd0*/  DADD R4, R4, -R8 ;  /* 0x0000000004047229 */ /* 0x000fe40000000808 */
[----:B------:R-:W-:-:S06]  /*17ce0*/  DMUL R12, R8, R10 ;  /* 0x0000000a080c7228 */ /* 0x000fcc0000000000 */
[----:B------:R-:W-:Y:S02]  /*17cf0*/  DADD R4, R6, R4 ;  /* 0x0000000006047229 */ /* 0x000fe40000000004 */
[----:B------:R-:W-:-:S08]  /*17d00*/  DFMA R8, R8, R10, -R12 ;  /* 0x0000000a0808722b */ /* 0x000fd0000000080c */
[----:B------:R-:W-:-:S08]  /*17d10*/  DFMA R8, R4, R10, R8 ;  /* 0x0000000a0408722b */ /* 0x000fd00000000008 */
[----:B------:R-:W-:-:S08]  /*17d20*/  DADD R6, R12, R8 ;  /* 0x000000000c067229 */ /* 0x000fd00000000008 */
[----:B------:R-:W-:Y:S02]  /*17d30*/  DADD R4, R6, -R2 ;  /* 0x0000000006047229 */ /* 0x000fe40000000802 */
[----:B------:R-:W-:-:S06]  /*17d40*/  DADD R12, R12, -R6 ;  /* 0x000000000c0c7229 */ /* 0x000fcc0000000806 */
[----:B------:R-:W-:Y:S02]  /*17d50*/  DADD R6, R6, -R4 ;  /* 0x0000000006067229 */ /* 0x000fe40000000804 */
[----:B------:R-:W-:Y:S01]  /*17d60*/  DADD R10, R8, R12 ;  /* 0x00000000080a7229 */ /* 0x000fe2000000000c */
[----:B------:R-:W-:Y:S02]  /*17d70*/  IMAD.MOV.U32 R8, RZ, RZ, 0x652b82fe ;  /* 0x652b82feff087424 */ /* 0x000fe400078e00ff */
[----:B------:R-:W-:-:S03]  /*17d80*/  IMAD.MOV.U32 R9, RZ, RZ, 0x3ff71547 ;  /* 0x3ff71547ff097424 */ /* 0x000fc600078e00ff */
[----:B------:R-:W-:-:S08]  /*17d90*/  DADD R6, R6, -R2 ;  /* 0x0000000006067229 */ /* 0x000fd00000000802 */
[----:B------:R-:W-:-:S08]  /*17da0*/  DADD R10, R10, R6 ;  /* 0x000000000a0a7229 */ /* 0x000fd00000000006 */
[----:B------:R-:W-:-:S08]  /*17db0*/  DADD R6, R4, R10 ;  /* 0x0000000004067229 */ /* 0x000fd0000000000a */
[----:B------:R-:W-:Y:S02]  /*17dc0*/  DFMA R8, R6, R8, 6.75539944105574400000e+15 ;  /* 0x433800000608742b */ /* 0x000fe40000000008 */
[----:B------:R-:W-:Y:S01]  /*17dd0*/  FSETP.GEU.AND P0, PT, |R7|, 4.1917929649353027344, PT ;  /* 0x4086232b0700780b */ /* 0x000fe20003f0e200 */
[----:B------:R-:W-:-:S05]  /*17de0*/  DADD R4, R4, -R6 ;  /* 0x0000000004047229 */ /* 0x000fca0000000806 */
[----:B------:R-:W-:-:S03]  /*17df0*/  DADD R14, R8, -6.75539944105574400000e+15 ;  /* 0xc3380000080e7429 */ /* 0x000fc60000000000 */
[----:B------:R-:W-:-:S05]  /*17e00*/  DADD R10, R10, R4 ;  /* 0x000000000a0a7229 */ /* 0x000fca0000000004 */
[----:B------:R-:W-:Y:S01]  /*17e10*/  DFMA R12, R14, -UR4, R6 ;  /* 0x800000040e0c7c2b */ /* 0x000fe20008000006 */
[----:B------:R-:W-:Y:S01]  /*17e20*/  UMOV UR4, 0x3b39803f ;  /* 0x3b39803f00047882 */ /* 0x000fe20000000000 */
[----:B------:R-:W-:-:S06]  /*17e30*/  UMOV UR5, 0x3c7abc9e ;  /* 0x3c7abc9e00057882 */ /* 0x000fcc0000000000 */
[----:B------:R-:W-:Y:S01]  /*17e40*/  DFMA R14, R14, -UR4, R12 ;  /* 0x800000040e0e7c2b */ /* 0x000fe2000800000c */
[----:B------:R-:W-:Y:S01]  /*17e50*/  UMOV UR4, 0x69ce2bdf ;  /* 0x69ce2bdf00047882 */ /* 0x000fe20000000000 */
[----:B------:R-:W-:Y:S01]  /*17e60*/  DFMA R12, R16, R16, R16 ;  /* 0x00000010100c722b */ /* 0x000fe20000000010 */
[----:B------:R-:W-:-:S05]  /*17e70*/  UMOV UR5, 0x3e5ade15 ;  /* 0x3e5ade1500057882 */ /* 0x000fca0000000000 */
[----:B------:R-:W-:Y:S01]  /*17e80*/  DFMA R16, R14, UR4, R20 ;  /* 0x000000040e107c2b */ /* 0x000fe20008000014 */
[----:B------:R-:W-:Y:S01]  /*17e90*/  UMOV UR4, 0x62401315 ;  /* 0x6240131500047882 */ /* 0x000fe20000000000 */
[----:B------:R-:W-:Y:S01]  /*17ea0*/  DFMA R12, R18, R12, R18 ;  /* 0x0000000c120c722b */ /* 0x000fe20000000012 */
[----:B------:R-:W-:Y:S01]  /*17eb0*/  UMOV UR5, 0x3ec71dee ;  /* 0x3ec71dee00057882 */ /* 0x000fe20000000000 */
[----:B------:R-:W-:Y:S02]  /*17ec0*/  IMAD.MOV.U32 R18, RZ, RZ, -0x57ecfc2b ;  /* 0xa81303d5ff127424 */ /* 0x000fe400078e00ff */
[----:B------:R-:W-:Y:S02]  /*17ed0*/  IMAD.MOV.U32 R19, RZ, RZ, 0x3f73c25d ;  /* 0x3f73c25dff137424 */ /* 0x000fe400078e00ff */
        /* <DEDUP_REMOVED lines=48> */
[----:B------:R-:W-:-:S04]  /*181e0*/  DFMA R16, R14, R16, 1 ;  /* 0x3ff000000e10742b */ /* 0x000fc80000000010 */
[----:B------:R-:W-:Y:S01]  /*181f0*/  DFMA R18, R12, R18, -UR4 ;  /* 0x800000040c127e2b */ /* 0x000fe20008000012 */
[----:B------:R-:W-:Y:S01]  /*18200*/  UMOV UR4, 0x8ecf8a01 ;  /* 0x8ecf8a0100047882 */ /* 0x000fe20000000000 */
[----:B------:R-:W-:Y:S02]  /*18210*/  UMOV UR5, 0x3f65f726 ;  /* 0x3f65f72600057882 */ /* 0x000fe40000000000 */
[----:B------:R-:W-:-:S04]  /*18220*/  DFMA R14, R14, R16, 1 ;  /* 0x3ff000000e0e742b */ /* 0x000fc80000000010 */
[----:B------:R-:W-:Y:S01]  /*18230*/  DFMA R18, R12, R18, -UR4 ;  /* 0x800000040c127e2b */ /* 0x000fe20008000012 */
[----:B------:R-:W-:Y:S01]  /*18240*/  UMOV UR4, 0x1c71ace0 ;  /* 0x1c71ace000047882 */ /* 0x000fe20000000000 */
[----:B------:R-:W-:-:S04]  /*18250*/  UMOV UR5, 0x3f6c71c7 ;  /* 0x3f6c71c700057882 */ /* 0x000fc80000000000 */
[----:B------:R-:W-:Y:S02]  /*18260*/  IMAD R17, R8, 0x100000, R15 ;  /* 0x0010000008117824 */ /* 0x000fe400078e020f */
[----:B------:R-:W-:Y:S01]  /*18270*/  DFMA R4, R12, R18, UR4 ;  /* 0x000000040c047e2b */ /* 0x000fe20008000012 */
[----:B------:R-:W-:Y:S01]  /*18280*/  IMAD.MOV.U32 R16, RZ, RZ, R14 ;  /* 0x000000ffff107224 */ /* 0x000fe200078e000e */
[----:B------:R-:W-:Y:S09]  /*18290*/  @!P0 BRA `(.L_x_142) ;  /* 0x0000000000348947 */ /* 0x000ff20003800000 */
        /* <DEDUP_REMOVED lines=13> */
.L_x_142:
[----:B------:R-:W-:Y:S01]  /*18370*/  DFMA R10, R10, R16, R16 ;  /* 0x000000100a0a722b */ /* 0x000fe20000000010 */
[----:B------:R-:W-:Y:S01]  /*18380*/  UMOV UR6, 0x55555556 ;  /* 0x5555555600067882 */ /* 0x000fe20000000000 */
[----:B------:R-:W-:Y:S01]  /*18390*/  UMOV UR7, 0x3fb55555 ;  /* 0x3fb5555500077882 */ /* 0x000fe20000000000 */
[----:B------:R-:W-:Y:S01]  /*183a0*/  UMOV UR4, 0x6f814637 ;  /* 0x6f81463700047882 */ /* 0x000fe20000000000 */
[----:B------:R-:W-:Y:S01]  /*183b0*/  UMOV UR5, 0x3caa6a0d ;  /* 0x3caa6a0d00057882 */ /* 0x000fe20000000000 */
[----:B------:R-:W-:-:S03]  /*183c0*/  DFMA R6, R12, R4, UR6 ;  /* 0x000000060c067e2b */ /* 0x000fc60008000004 */
[----:B------:R-:W-:Y:S01]  /*183d0*/  DMUL R4, R10, -UR4 ;  /* 0x800000040a047c28 */ /* 0x000fe20008000000 */
[----:B------:R-:W-:Y:S01]  /*183e0*/  UMOV UR4, 0x1ff62706 ;  /* 0x1ff6270600047882 */ /* 0x000fe20000000000 */
[----:B------:R-:W-:-:S03]  /*183f0*/  UMOV UR5, 0x40040d93 ;  /* 0x40040d9300057882 */ /* 0x000fc60000000000 */
[----:B------:R-:W-:-:S03]  /*18400*/  DMUL R6, R12, R6 ;  /* 0x000000060c067228 */ /* 0x000fc60000000000 */
[----:B------:R-:W-:Y:S01]  /*18410*/  DFMA R4, R10, UR4, R4 ;  /* 0x000000040a047c2b */ /* 0x000fe20008000004 */
[----:B------:R-:W-:Y:S01]  /*18420*/  UMOV UR4, 0xe561f648 ;  /* 0xe561f64800047882 */ /* 0x000fe20000000000 */
[----:B------:R-:W-:Y:S02]  /*18430*/  UMOV UR5, 0x406573fa ;  /* 0x406573fa00057882 */ /* 0x000fe40000000000 */
[----:B------:R-:W-:-:S04]  /*18440*/  DSETP.GE.AND P0, PT, R2, UR4, PT ;  /* 0x0000000402007e2a */ /* 0x000fc8000bf06000 */
[----:B------:R-:W-:-:S10]  /*18450*/  DFMA R6, R4, R6, R4 ;  /* 0x000000060406722b */ /* 0x000fd40000000004 */
[----:B------:R-:W-:Y:S02]  /*18460*/  FSEL R4, R6, RZ, !P0 ;  /* 0x000000ff06047208 */ /* 0x000fe40004000000 */
[----:B------:R-:W-:Y:S01]  /*18470*/  FSEL R5, R7, +QNAN , !P0 ;  /* 0x7ff0000007057808 */ /* 0x000fe20004000000 */
[----:B------:R-:W-:Y:S06]  /*18480*/  BRA `(.L_x_141) ;  /* 0x0000001000ac7947 */ /* 0x000fec0003800000 */
.L_x_138:
[----:B------:R-:W-:-:S14]  /*18490*/  DSETP.GEU.AND P0, PT, R2, RZ, PT ;  /* 0x000000ff0200722a */ /* 0x000fdc0003f0e000 */
[----:B------:R-:W-:Y:S05]  /*184a0*/  @P0 BRA `(.L_x_143) ;  /* 0x0000001000a00947 */ /* 0x000fea0003800000 */
[----:B------:R-:W0:Y:S02]  /*184b0*/  FRND.F64.TRUNC R4, R2 ;  /* 0x0000000200047313 */ /* 0x000e24000030d800 */
[----:B0-----:R-:W-:Y:S01]  /*184c0*/  DSETP.NEU.AND P0, PT, R4, R2, PT ;  /* 0x000000020400722a */ /* 0x001fe20003f0d000 */
[----:B------:R-:W-:Y:S02]  /*184d0*/  IMAD.MOV.U32 R4, RZ, RZ, 0x0 ;  /* 0x00000000ff047424 */ /* 0x000fe400078e00ff */
[----:B------:R-:W-:-:S11]  /*184e0*/  IMAD.MOV.U32 R5, RZ, RZ, -0x80000 ;  /* 0xfff80000ff057424 */ /* 0x000fd600078e00ff */
[----:B------:R-:W-:Y:S05]  /*184f0*/  @!P0 BRA `(.L_x_141) ;  /* 0x0000001000908947 */ /* 0x000fea0003800000 */
[----:B------:R-:W0:Y:S02]  /*18500*/  LDC R0, c[0x0][0x384] ;  /* 0x0000e100ff007b82 */ /* 0x000e240000000800 */
[----:B0-----:R-:W-:-:S13]  /*18510*/  FSETP.GT.AND P0, PT, R0, -2.25, PT ;  /* 0xc01000000000780b */ /* 0x001fda0003f04000 */
[----:B------:R-:W-:Y:S05]  /*18520*/  @!P0 BRA `(.L_x_144) ;  /* 0x0000000400748947 */ /* 0x000fea0003800000 */
[----:B------:R-:W0:Y:S01]  /*18530*/  LDCU UR4, c[0x0][0x380] ;  /* 0x00007000ff0477ac */ /* 0x000e220008000800 */
[C---:B------:R-:W-:Y:S01]  /*18540*/  DADD R4, R2.reuse, 1 ;  /* 0x3ff0000002047429 */ /* 0x040fe20000000000 */
[C---:B------:R-:W-:Y:S01]  /*18550*/  FSETP.GTU.AND P0, PT, R0.reuse, -2.1875, PT ;  /* 0xc00c00000000780b */ /* 0x040fe20003f0c000 */
[----:B------:R-:W-:Y:S01]  /*18560*/  IMAD.MOV.U32 R12, RZ, RZ, -0x65175a6c ;  /* 0x9ae8a594ff0c7424 */ /* 0x000fe200078e00ff */
[C---:B------:R-:W-:Y:S01]  /*18570*/  FSETP.GTU.AND P1, PT, R0.reuse, -2.0625, PT ;  /* 0xc00400000000780b */ /* 0x040fe20003f2c000 */
[----:B------:R-:W-:Y:S01]  /*18580*/  IMAD.MOV.U32 R13, RZ, RZ, 0x3e8af704 ;  /* 0x3e8af704ff0d7424 */ /* 0x000fe200078e00ff */
[C---:B------:R-:W-:Y:S01]  /*18590*/  FSETP.GTU.AND P2, PT, R0.reuse, -1.9375, PT ;  /* 0xbff800000000780b */ /* 0x040fe20003f4c000 */
[----:B------:R-:W-:Y:S01]  /*185a0*/  UMOV UR6, 0x60fcf5c9 ;  /* 0x60fcf5c900067882 */ /* 0x000fe20000000000 */
[----:B------:R-:W-:Y:S01]  /*185b0*/  FSETP.GTU.AND P3, PT, R0, -1.75, PT ;  /* 0xbfe000000000780b */ /* 0x000fe20003f6c000 */
[----:B------:R-:W-:Y:S01]  /*185c0*/  UMOV UR7, 0x3e381b49 ;  /* 0x3e381b4900077882 */ /* 0x000fe20000000000 */
[----:B------:R-:W-:Y:S01]  /*185d0*/  DFMA R2, R2, R2, R2 ;  /* 0x000000020202722b */ /* 0x000fe20000000002 */
[----:B------:R-:W-:Y:S01]  /*185e0*/  FSEL R11, R5, R0, !P0 ;  /* 0x00000000050b7208 */ /* 0x000fe20004000000 */
[----:B------:R-:W-:Y:S01]  /*185f0*/  UMOV UR5, 0x3f83b4af ;  /* 0x3f83b4af00057882 */ /* 0x000fe20000000000 */
[----:B0-----:R-:W-:-:S07]  /*18600*/  FSEL R10, R4, UR4, !P0 ;  /* 0x00000004040a7c08 */ /* 0x001fce000c000000 */
[----:B------:R-:W-:Y:S01]  /*18610*/  FSEL R2, R2, UR4, !P0 ;  /* 0x0000000402027c08 */ /* 0x000fe2000c000000 */
[----:B------:R-:W-:Y:S01]  /*18620*/  UMOV UR4, 0x28386f4d ;  /* 0x28386f4d00047882 */ /* 0x000fe20000000000 */
[----:B------:R-:W-:Y:S01]  /*18630*/  FSEL R3, R3, R0, !P0 ;  /* 0x0000000003037208 */ /* 0x000fe20004000000 */
[----:B------:R-:W-:-:S10]  /*18640*/  DADD R4, R10, 1 ;  /* 0x3ff000000a047429 */ /* 0x000fd40000000000 */
[----:B------:R-:W-:Y:S02]  /*18650*/  FSEL R4, R4, R10, !P1 ;  /* 0x0000000a04047208 */ /* 0x000fe40004800000 */
[----:B------:R-:W-:Y:S01]  /*18660*/  FSEL R5, R5, R11, !P1 ;  /* 0x0000000b05057208 */ /* 0x000fe20004800000 */
[----:B------:R-:W-:-:S05]  /*18670*/  DFMA R10, R10, R2, R2 ;  /* 0x000000020a0a722b */ /* 0x000fca0000000002 */
[----:B------:R-:W-:-:S05]  /*18680*/  DADD R6, R4, 1 ;  /* 0x3ff0000004067429 */ /* 0x000fca0000000000 */
[----:B------:R-:W-:Y:S02]  /*18690*/  FSEL R2, R10, R2, !P1 ;  /* 0x000000020a027208 */ /* 0x000fe40004800000 */
[----:B------:R-:W-:-:S03]  /*186a0*/  FSEL R3, R11, R3, !P1 ;  /* 0x000000030b037208 */ /* 0x000fc60004800000 */
        /* <DEDUP_REMOVED lines=9> */
[----:B------:R-:W-:Y:S01]  /*18740*/  DFMA R12, R6, UR6, -R12 ;  /* 0x00000006060c7c2b */ /* 0x000fe2000800080c */
[----:B------:R-:W-:Y:S01]  /*18750*/  UMOV UR6, 0x6d4b22f5 ;  /* 0x6d4b22f500067882 */ /* 0x000fe20000000000 */
[----:B------:R-:W-:-:S03]  /*18760*/  UMOV UR7, 0x3eb301d4 ;  /* 0x3eb301d400077882 */ /* 0x000fc60000000000 */
[----:B------:R-:W-:Y:S02]  /*18770*/  FSEL R2, R8, R2, !P3 ;  /* 0x0000000208027208 */ /* 0x000fe40005800000 */
[----:B------:R-:W-:Y:S01]  /*18780*/  FSEL R3, R9, R3, !P3 ;  /* 0x0000000309037208 */ /* 0x000fe20005800000 */
        /* <DEDUP_REMOVED lines=36> */
[----:B------:R-:W-:-:S06]  /*189d0*/  DMUL R12, R12, R2 ;  /* 0x000000020c0c7228 */ /* 0x000fcc0000000000 */
[----:B------:R-:W0:Y:S04]  /*189e0*/  MUFU.RCP64H R3, R13 ;  /* 0x0000000d00037308 */ /* 0x000e280000001800 */
[----:B------:R-:W-:-:S05]  /*189f0*/  VIADD R2, R13, 0x300402 ;  /* 0x003004020d027836 */ /* 0x000fca0000000000 */
[----:B------:R-:W-:Y:S01]  /*18a00*/  FSETP.GEU.AND P0, PT, |R2|, 5.8789094863358348022e-39, PT ;  /* 0x004004020200780b */ /* 0x000fe20003f0e200 */
[----:B0-----:R-:W-:-:S08]  /*18a10*/  DFMA R4, -R12, R2, 1 ;  /* 0x3ff000000c04742b */ /* 0x001fd00000000102 */
[----:B------:R-:W-:-:S08]  /*18a20*/  DFMA R4, R4, R4, R4 ;  /* 0x000000040404722b */ /* 0x000fd00000000004 */
[----:B------:R-:W-:-:S08]  /*18a30*/  DFMA R4, R2, R4, R2 ;  /* 0x000000040204722b */ /* 0x000fd00000000002 */
[----:B------:R-:W-:-:S08]  /*18a40*/  DFMA R6, -R12, R4, 1 ;  /* 0x3ff000000c06742b */ /* 0x000fd00000000104 */
[----:B------:R-:W-:Y:S01]  /*18a50*/  DFMA R4, R4, R6, R4 ;  /* 0x000000060404722b */ /* 0x000fe20000000004 */
[----:B------:R-:W-:Y:S10]  /*18a60*/  @P0 BRA `(.L_x_141) ;  /* 0x0000000c00340947 */ /* 0x000ff40003800000 */
[----:B------:R-:W-:Y:S01]  /*18a70*/  LOP3.LUT R0, R13, 0x7fffffff, RZ, 0xc0, !PT ;  /* 0x7fffffff0d007812 */ /* 0x000fe200078ec0ff */
[----:B------:R-:W-:Y:S02]  /*18a80*/  IMAD.MOV.U32 R10, RZ, RZ, R12 ;  /* 0x000000ffff0a7224 */ /* 0x000fe400078e000c */
[----:B------:R-:W-:Y:S02]  /*18a90*/  IMAD.MOV.U32 R11, RZ, RZ, R13 ;  /* 0x000000ffff0b7224 */ /* 0x000fe400078e000d */
[----:B------:R-:W-:Y:S01]  /*18aa0*/  VIADD R12, R0, 0xfff00000 ;  /* 0xfff00000000c7836 */ /* 0x000fe20000000000 */
[----:B------:R-:W-:-:S07]  /*18ab0*/  MOV R0, 0x18ad0 ;  /* 0x00018ad000007802 */ /* 0x000fce0000000f00 */
[----:B------:R-:W-:Y:S05]  /*18ac0*/  CALL.REL.NOINC `($__internal_0_$__cuda_sm20_dblrcp_rn_slowpath_v3) ;  /* 0x0000007800947944 */ /* 0x000fea0003c00000 */
[----:B------:R-:W-:Y:S02]  /*18ad0*/  IMAD.MOV.U32 R4, RZ, RZ, R14 ;  /* 0x000000ffff047224 */ /* 0x000fe400078e000e */
[----:B------:R-:W-:Y:S01]  /*18ae0*/  IMAD.MOV.U32 R5, RZ, RZ, R15 ;  /* 0x000000ffff057224 */ /* 0x000fe200078e000f */
[----:B------:R-:W-:Y:S06]  /*18af0*/  BRA `(.L_x_141) ;  /* 0x0000000c00107947 */ /* 0x000fec0003800000 */
.L_x_144:
[----:B------:R-:W-:-:S13]  /*18b00*/  FSETP.GT.AND P0, PT, R0, -3.611328125, PT ;  /* 0xc06720000000780b */ /* 0x000fda0003f04000 */
[----:B------:R-:W-:Y:S05]  /*18b10*/  @!P0 BRA `(.L_x_145) ;  /* 0x0000000800e08947 */ /* 0x000fea0003800000 */
[----:B------:R-:W0:Y:S01]  /*18b20*/  LDCU UR4, c[0x0][0x380] ;  /* 0x00007000ff0477ac */ /* 0x000e220008000800 */
[----:B------:R-:W-:Y:S02]  /*18b30*/  VIADD R21, R21, 0x100000 ;  /* 0x0010000015157836 */ /* 0x000fe40000000000 */
[----:B0-----:R-:W-:Y:S01]  /*18b40*/  IMAD.U32 R20, RZ, RZ, UR4 ;  /* 0x00000004ff147e24 */ /* 0x001fe2000f8e00ff */
        /* <DEDUP_REMOVED lines=8> */
[----:B------:R0:W4:Y:S01]  /*18bd0*/  LDG.E.128.CONSTANT R4, desc[UR8][R26.64+0x20] ;  /* 0x000020081a047981 */ /* 0x000122000c1e9d00 */
[----:B------:R-:W-:Y:S01]  /*18be0*/  DADD R28, -RZ, |R2| ;  /* 0x00000000ff1c7229 */ /* 0x000fe20000000502 */
[----:B------:R-:W1:Y:S01]  /*18bf0*/  FRND.F64 R18, R20 ;  /* 0x0000001400127313 */ /* 0x000e620000301800 */
[----:B------:R-:W-:Y:S01]  /*18c00*/  IMAD.MOV.U32 R16, RZ, RZ, RZ ;  /* 0x000000ffff107224 */ /* 0x000fe200078e00ff */
[----:B------:R-:W-:Y:S01]  /*18c10*/  UMOV UR4, 0x33145c07 ;  /* 0x33145c0700047882 */ /* 0x000fe20000000000 */
[----:B------:R-:W-:Y:S01]  /*18c20*/  UMOV UR5, 0x3ca1a626 ;  /* 0x3ca1a62600057882 */ /* 0x000fe20000000000 */
[----:B------:R-:W-:Y:S01]  /*18c30*/  LOP3.LUT R0, R22, 0x1, RZ, 0xc0, !PT ;  /* 0x0000000116007812 */ /* 0x000fe200078ec0ff */
[----:B------:R-:W-:Y:S01]  /*18c40*/  UMOV UR6, 0x69ce2bdf ;  /* 0x69ce2bdf00067882 */ /* 0x000fe20000000000 */
[----:B------:R-:W-:-:S02]  /*18c50*/  UMOV UR7, 0x3e5ade15 ;  /* 0x3e5ade1500077882 */ /* 0x000fc40000000000 */
[----:B------:R-:W5:Y:S01]  /*18c60*/  MUFU.RCP64H R17, R29 ;  /* 0x0000001d00117308 */ /* 0x000f620000001800 */
[----:B------:R-:W-:Y:S01]  /*18c70*/  ISETP.NE.U32.AND P0, PT, R0, 0x1, PT ;  /* 0x000000010000780c */ /* 0x000fe20003f05070 */
[----:B0-----:R-:W-:Y:S02]  /*18c80*/  IMAD.MOV.U32 R26, RZ, RZ, 0x20fd8164 ;  /* 0x20fd8164ff1a7424 */ /* 0x001fe400078e00ff */
[----:B------:R-:W-:Y:S01]  /*18c90*/  IMAD.MOV.U32 R0, RZ, RZ, 0x3da8ff83 ;  /* 0x3da8ff83ff007424 */ /* 0x000fe200078e00ff */
[----:B------:R-:W-:Y:S01]  /*18ca0*/  ISETP.NE.U32.AND.EX P0, PT, RZ, RZ, PT, P0 ;  /* 0x000000ffff00720c */ /* 0x000fe20003f05100 */
[----:B-1----:R-:W-:-:S03]  /*18cb0*/  DFMA R18, R18, -0.5, R2 ;  /* 0xbfe000001212782b */ /* 0x002fc60000000002 */
[----:B------:R-:W-:Y:S02]  /*18cc0*/  FSEL R26, R26, -8.06006814911005101289e+34, !P0 ;  /* 0xf9785eba1a1a7808 */ /* 0x000fe40004000000 */
[----:B------:R-:W-:Y:S01]  /*18cd0*/  FSEL R27, -R0, 0.11223486810922622681, !P0 ;  /* 0x3de5db65001b7808 */ /* 0x000fe20004000100 */
[----:B-----5:R-:W-:-:S08]  /*18ce0*/  DFMA R24, R16, -|R2|, 1 ;  /* 0x3ff000001018742b */ /* 0x020fd00000000c02 */
[----:B------:R-:W-:Y:S02]  /*18cf0*/  DFMA R20, R24, R24, R24 ;  /* 0x000000181814722b */ /* 0x000fe40000000018 */
[----:B------:R-:W-:Y:S01]  /*18d00*/  DMUL R24, R18, UR4 ;  /* 0x0000000412187c28 */ /* 0x000fe20008000000 */
[----:B------:R-:W-:Y:S01]  /*18d10*/  UMOV UR4, 0x54442d18 ;  /* 0x54442d1800047882 */ /* 0x000fe20000000000 */
[----:B------:R-:W-:-:S04]  /*18d20*/  UMOV UR5, 0x400921fb ;  /* 0x400921fb00057882 */ /* 0x000fc80000000000 */
[----:B------:R-:W-:Y:S02]  /*18d30*/  DFMA R16, R16, R20, R16 ;  /* 0x000000141010722b */ /* 0x000fe40000000010 */
[----:B------:R-:W-:Y:S01]  /*18d40*/  DFMA R18, R18, UR4, R24 ;  /* 0x0000000412127c2b */ /* 0x000fe20008000018 */
[----:B------:R-:W-:Y:S01]  /*18d50*/  UMOV UR4, 0x7c38a637 ;  /* 0x7c38a63700047882 */ /* 0x000fe20000000000 */
[----:B------:R-:W-:Y:S01]  /*18d60*/  IMAD.MOV.U32 R24, RZ, RZ, -0x57ecfc2b ;  /* 0xa81303d5ff187424 */ /* 0x000fe200078e00ff */
[----:B------:R-:W-:Y:S01]  /*18d70*/  UMOV UR5, 0x3f64bee4 ;  /* 0x3f64bee400057882 */ /* 0x000fe20000000000 */
[----:B------:R-:W-:-:S04]  /*18d80*/  IMAD.MOV.U32 R25, RZ, RZ, 0x3f73c25d ;  /* 0x3f73c25dff197424 */ /* 0x000fc800078e00ff */
[----:B------:R-:W-:Y:S02]  /*18d90*/  DMUL R20, R18, R18 ;  /* 0x0000001212147228 */ /* 0x000fe40000000000 */
        /* <DEDUP_REMOVED lines=14> */
[----:B------:R-:W-:Y:S01]  /*18e80*/  UMOV UR5, 0x3fe62e42 ;  /* 0x3fe62e4200057882 */ /* 0x000fe20000000000 */
[----:B--2---:R-:W-:-:S08]  /*18e90*/  DFMA R12, R20, R26, R12 ;  /* 0x0000001a140c722b */ /* 0x004fd0000000000c */
[----:B------:R-:W-:Y:S01]  /*18ea0*/  DFMA R14, R20, R12, R14 ;  /* 0x0000000c140e722b */ /* 0x000fe2000000000e */
[----:B------:R-:W-:Y:S02]  /*18eb0*/  IMAD.MOV.U32 R12, RZ, RZ, 0x652b82fe ;  /* 0x652b82feff0c7424 */ /* 0x000fe400078e00ff */
[----:B------:R-:W-:-:S05]  /*18ec0*/  IMAD.MOV.U32 R13, RZ, RZ, 0x3ff71547 ;  /* 0x3ff71547ff0d7424 */ /* 0x000fca00078e00ff */
[----:B---3--:R-:W-:Y:S02]  /*18ed0*/  DFMA R14, R20, R14, R8 ;  /* 0x0000000e140e722b */ /* 0x008fe40000000008 */
[----:B------:R-:W-:-:S06]  /*18ee0*/  DFMA R12, |R2|, R12, 6.75539944105574400000e+15 ;  /* 0x43380000020c742b */ /* 0x000fcc000000020c */
[----:B------:R-:W-:Y:S02]  /*18ef0*/  DFMA R10, R20, R14, R10 ;  /* 0x0000000e140a722b */ /* 0x000fe4000000000a */
[----:B------:R-:W-:Y:S02]  /*18f00*/  DADD R8, R12, -6.75539944105574400000e+15 ;  /* 0xc33800000c087429 */ /* 0x000fe40000000000 */
[----:B------:R-:W-:-:S04]  /*18f10*/  IABS R0, R12 ;  /* 0x0000000c00007213 */ /* 0x000fc80000000000 */
[----:B----4-:R-:W-:Y:S02]  /*18f20*/  DFMA R4, R20, R10, R4 ;  /* 0x0000000a1404722b */ /* 0x010fe40000000004 */
[----:B------:R-:W-:Y:S01]  /*18f30*/  DFMA R14, R8, -UR4, |R2| ;  /* 0x80000004080e7c2b */ /* 0x000fe20008000402 */
[----:B------:R-:W-:Y:S01]  /*18f40*/  UMOV UR4, 0x468cb5be ;  /* 0x468cb5be00047882 */ /* 0x000fe20000000000 */
[----:B------:R-:W-:Y:S02]  /*18f50*/  UMOV UR5, 0x3f4367d3 ;  /* 0x3f4367d300057882 */ /* 0x000fe40000000000 */
[----:B------:R-:W-:Y:S01]  /*18f60*/  DFMA R24, R16, R24, -UR4 ;  /* 0x8000000410187e2b */ /* 0x000fe20008000018 */
[----:B------:R-:W-:Y:S01]  /*18f70*/  UMOV UR4, 0x3b39803f ;  /* 0x3b39803f00047882 */ /* 0x000fe20000000000 */
[----:B------:R-:W-:Y:S01]  /*18f80*/  UMOV UR5, 0x3c7abc9e ;  /* 0x3c7abc9e00057882 */ /* 0x000fe20000000000 */
[----:B------:R-:W-:Y:S02]  /*18f90*/  DFMA R4, R20, R4, R6 ;  /* 0x000000041404722b */ /* 0x000fe40000000006 */
[----:B------:R-:W-:Y:S01]  /*18fa0*/  DFMA R8, R8, -UR4, R14 ;  /* 0x8000000408087c2b */ /* 0x000fe2000800000e */
[----:B------:R-:W-:Y:S01]  /*18fb0*/  UMOV UR4, 0xe9f1005 ;  /* 0x0e9f100500047882 */ /* 0x000fe20000000000 */
[----:B------:R-:W-:Y:S01]  /*18fc0*/  UMOV UR5, 0x3f12471b ;  /* 0x3f12471b00057882 */ /* 0x000fe20000000000 */
[----:B------:R-:W-:Y:S01]  /*18fd0*/  IMAD.MOV.U32 R14, RZ, RZ, -0x35dec16 ;  /* 0xfca213eaff0e7424 */ /* 0x000fe200078e00ff */
[----:B------:R-:W-:Y:S01]  /*18fe0*/  DFMA R24, R16, R24, UR4 ;  /* 0x0000000410187e2b */ /* 0x000fe20008000018 */
[----:B------:R-:W-:Y:S01]  /*18ff0*/  IMAD.MOV.U32 R15, RZ, RZ, 0x3e928af3 ;  /* 0x3e928af3ff0f7424 */ /* 0x000fe200078e00ff */
[----:B------:R-:W-:Y:S01]  /*19000*/  UMOV UR4, 0x4744d5c4 ;  /* 0x4744d5c400047882 */ /* 0x000fe20000000000 */
[----:B------:R-:W-:Y:S01]  /*19010*/  UMOV UR5, 0x3f49b100 ;  /* 0x3f49b10000057882 */ /* 0x000fe20000000000 */
[----:B------:R-:W-:-:S02]  /*19020*/  DFMA R18, R18, R4, R18 ;  /* 0x000000041212722b */ /* 0x000fc40000000012 */
[----:B------:R-:W-:Y:S02]  /*19030*/  DFMA R4, R20, R4, 1 ;  /* 0x3ff000001404742b */ /* 0x000fe40000000004 */
[----:B------:R-:W-:Y:S01]  /*19040*/  DFMA R10, R8, UR6, R14 ;  /* 0x00000006080a7c2b */ /* 0x000fe2000800000e */
[----:B------:R-:W-:Y:S01]  /*19050*/  UMOV UR6, 0x62401315 ;  /* 0x6240131500067882 */ /* 0x000fe20000000000 */
[----:B------:R-:W-:Y:S01]  /*19060*/  DFMA R24, R16, R24, UR4 ;  /* 0x0000000410187e2b */ /* 0x000fe20008000018 */
[----:B------:R-:W-:Y:S01]  /*19070*/  UMOV UR7, 0x3ec71dee ;  /* 0x3ec71dee00077882 */ /* 0x000fe20000000000 */
[----:B------:R-:W-:Y:S01]  /*19080*/  UMOV UR4, 0x69ab4b7f ;  /* 0x69ab4b7f00047882 */ /* 0x000fe20000000000 */
[----:B------:R-:W-:-:S03]  /*19090*/  UMOV UR5, 0x3f2e13ce ;  /* 0x3f2e13ce00057882 */ /* 0x000fc60000000000 */
[----:B------:R-:W-:Y:S01]  /*190a0*/  DFMA R10, R8, R10, UR6 ;  /* 0x00000006080a7e2b */ /* 0x000fe2000800000a */
[----:B------:R-:W-:Y:S01]  /*190b0*/  UMOV UR6, 0x7c89eb71 ;  /* 0x7c89eb7100067882 */ /* 0x000fe20000000000 */
[----:B------:R-:W-:Y:S01]  /*190c0*/  DFMA R24, R16, R24, -UR4 ;  /* 0x8000000410187e2b */ /* 0x000fe20008000018 */
[----:B------:R-:W-:Y:S01]  /*190d0*/  UMOV UR7, 0x3efa0199 ;  /* 0x3efa019900077882 */ /* 0x000fe20000000000 */
[----:B------:R-:W-:Y:S01]  /*190e0*/  UMOV UR4, 0x8ecf8a01 ;  /* 0x8ecf8a0100047882 */ /* 0x000fe20000000000 */
[----:B------:R-:W-:Y:S01]  /*190f0*/  UMOV UR5, 0x3f65f726 ;  /* 0x3f65f72600057882 */ /* 0x000fe20000000000 */
[----:B------:R-:W-:Y:S02]  /*19100*/  FSEL R6, R4, R18, !P0 ;  /* 0x0000001204067208 */ /* 0x000fe40004000000 */
[----:B------:R-:W-:Y:S01]  /*19110*/  DFMA R10, R8, R10, UR6 ;  /* 0x00000006080a7e2b */ /* 0x000fe2000800000a */
[----:B------:R-:W-:Y:S01]  /*19120*/  UMOV UR6, 0x14761f65 ;  /* 0x14761f6500067882 */ /* 0x000fe20000000000 */
[----:B------:R-:W-:Y:S01]  /*19130*/  DFMA R24, R16, R24, -UR4 ;  /* 0x8000000410187e2b */ /* 0x000fe20008000018 */
[----:B------:R-:W-:Y:S01]  /*19140*/  UMOV UR7, 0x3f2a01a0 ;  /* 0x3f2a01a000077882 */ /* 0x000fe20000000000 */
[----:B------:R-:W-:Y:S01]  /*19150*/  UMOV UR4, 0x1c71ace0 ;  /* 0x1c71ace000047882 */ /* 0x000fe20000000000 */
[----:B------:R-:W-:Y:S01]  /*19160*/  UMOV UR5, 0x3f6c71c7 ;  /* 0x3f6c71c700057882 */ /* 0x000fe20000000000 */
[----:B------:R-:W-:-:S02]  /*19170*/  FSEL R7, R5, R19, !P0 ;  /* 0x0000001305077208 */ /* 0x000fc40004000000 */
[----:B------:R-:W-:Y:S01]  /*19180*/  DFMA R10, R8, R10, UR6 ;  /* 0x00000006080a7e2b */ /* 0x000fe2000800000a */
[----:B------:R-:W-:Y:S01]  /*19190*/  UMOV UR6, 0x1852b7af ;  /* 0x1852b7af00067882 */ /* 0x000fe20000000000 */
[----:B------:R-:W-:Y:S01]  /*191a0*/  DFMA R24, R16, R24, UR4 ;  /* 0x0000000410187e2b */ /* 0x000fe20008000018 */
[----:B------:R-:W-:Y:S01]  /*191b0*/  UMOV UR7, 0x3f56c16c ;  /* 0x3f56c16c00077882 */ /* 0x000fe20000000000 */
[----:B------:R-:W-:Y:S01]  /*191c0*/  UMOV UR4, 0x55555556 ;  /* 0x5555555600047882 */ /* 0x000fe20000000000 */
[----:B------:R-:W-:Y:S01]  /*191d0*/  UMOV UR5, 0x3fb55555 ;  /* 0x3fb5555500057882 */ /* 0x000fe20000000000 */
[----:B------:R-:W-:Y:S01]  /*191e0*/  DADD R4, RZ, -R6 ;  /* 0x00000000ff047229 */ /* 0x000fe20000000806 */
[----:B------:R-:W-:Y:S01]  /*191f0*/  LOP3.LUT P0, RZ, R22, 0x2, RZ, 0xc0, !PT ;  /* 0x0000000216ff7812 */ /* 0x000fe2000780c0ff */
[----:B------:R-:W-:Y:S02]  /*19200*/  DFMA R10, R8, R10, UR6 ;  /* 0x00000006080a7e2b */ /* 0x000fe4000800000a */
[----:B------:R-:W-:Y:S01]  /*19210*/  DFMA R24, R16, R24, UR4 ;  /* 0x0000000410187e2b */ /* 0x000fe20008000018 */
[----:B------:R-:W-:Y:S01]  /*19220*/  UMOV UR4, 0x11122322 ;  /* 0x1112232200047882 */ /* 0x000fe20000000000 */
[----:B------:R-:W-:-:S04]  /*19230*/  UMOV UR5, 0x3f811111 ;  /* 0x3f81111100057882 */ /* 0x000fc80000000000 */
[----:B------:R-:W-:Y:S01]  /*19240*/  DFMA R10, R8, R10, UR4 ;  /* 0x00000004080a7e2b */ /* 0x000fe2000800000a */
[----:B------:R-:W-:Y:S01]  /*19250*/  FSEL R4, R6, R4, !P0 ;  /* 0x0000000406047208 */ /* 0x000fe20004000000 */
[----:B------:R-:W-:Y:S01]  /*19260*/  DMUL R24, R16, R24 ;  /* 0x0000001810187228 */ /* 0x000fe20000000000 */
[----:B------:R-:W-:Y:S01]  /*19270*/  FSEL R5, R7, R5, !P0 ;  /* 0x0000000507057208 */ /* 0x000fe20004000000 */
[----:B------:R-:W-:Y:S01]  /*19280*/  UMOV UR4, 0x555502a1 ;  /* 0x555502a100047882 */ /* 0x000fe20000000000 */
[----:B------:R-:W-:Y:S01]  /*19290*/  UMOV UR5, 0x3fa55555 ;  /* 0x3fa5555500057882 */ /* 0x000fe20000000000 */
[----:B------:R-:W-:Y:S02]  /*192a0*/  ISETP.GT.AND P0, PT, R0, 0x3fe, PT ;  /* 0x000003fe0000780c */ /* 0x000fe40003f04270 */
[----:B------:R-:W-:Y:S01]  /*192b0*/  DFMA R10, R8, R10, UR4 ;  /* 0x00000004080a7e2b */ /* 0x000fe2000800000a */
[----:B------:R-:W-:Y:S01]  /*192c0*/  UMOV UR4, 0x55555511 ;  /* 0x5555551100047882 */ /* 0x000fe20000000000 */
[----:B------:R-:W-:Y:S01]  /*192d0*/  DFMA R24, R4, R24, R4 ;  /* 0x000000180418722b */ /* 0x000fe20000000004 */
[----:B------:R-:W-:-:S05]  /*192e0*/  UMOV UR5, 0x3fc55555 ;  /* 0x3fc5555500057882 */ /* 0x000fca0000000000 */
[----:B------:R-:W-:Y:S01]  /*192f0*/  DFMA R4, R8, R10, UR4 ;  /* 0x0000000408047e2b */ /* 0x000fe2000800000a */
[----:B------:R-:W-:Y:S01]  /*19300*/  UMOV UR4, 0xb ;  /* 0x0000000b00047882 */ /* 0x000fe20000000000 */
[----:B------:R-:W-:Y:S01]  /*19310*/  DMUL R10, R24, |R2| ;  /* 0x40000002180a7228 */ /* 0x000fe20000000000 */
[----:B------:R-:W-:Y:S01]  /*19320*/  UMOV UR5, 0x3fe00000 ;  /* 0x3fe0000000057882 */ /* 0x000fe20000000000 */
[C---:B------:R-:W-:Y:S01]  /*19330*/  @P0 VIADD R13, R12.reuse, 0x7fe ;  /* 0x000007fe0c0d0836 */ /* 0x040fe20000000000 */
[----:B------:R-:W-:Y:S01]  /*19340*/  @!P0 LEA R12, R12, 0x3ff00000, 0x14 ;  /* 0x3ff000000c0c8811 */ /* 0x000fe200078ea0ff */
[----:B------:R-:W-:Y:S02]  /*19350*/  IMAD.MOV.U32 R2, RZ, RZ, 0x1 ;  /* 0x00000001ff027424 */ /* 0x000fe400078e00ff */
[----:B------:R-:W-:Y:S01]  /*19360*/  DFMA R4, R8, R4, UR4 ;  /* 0x0000000408047e2b */ /* 0x000fe20008000004 */
[----:B------:R-:W0:Y:S01]  /*19370*/  MUFU.RCP64H R3, R11 ;  /* 0x0000000b00037308 */ /* 0x000e220000001800 */
[----:B------:R-:W-:Y:S01]  /*19380*/  @P0 IMAD.SHL.U32 R6, R13, 0x80000, RZ ;  /* 0x000800000d060824 */ /* 0x000fe200078e00ff */
[----:B------:R-:W-:Y:S01]  /*19390*/  UMOV UR4, 0x6f814637 ;  /* 0x6f81463700047882 */ /* 0x000fe20000000000 */
[----:B------:R-:W-:-:S03]  /*193a0*/  UMOV UR5, 0x3c9a6a0d ;  /* 0x3c9a6a0d00057882 */ /* 0x000fc60000000000 */
[----:B------:R-:W-:Y:S01]  /*193b0*/  @P0 LOP3.LUT R7, R6, 0xfff00000, RZ, 0xc0, !PT ;  /* 0xfff0000006070812 */ /* 0x000fe200078ec0ff */
[----:B------:R-:W-:Y:S01]  /*193c0*/  DFMA R4, R8, R4, 1 ;  /* 0x3ff000000804742b */ /* 0x000fe20000000004 */
[----:B------:R-:W-:-:S03]  /*193d0*/  @P0 IMAD.MOV.U32 R6, RZ, RZ, RZ ;  /* 0x000000ffff060224 */ /* 0x000fc600078e00ff */
[----:B------:R-:W-:-:S04]  /*193e0*/  @P0 IMAD R12, R13, 0x100000, -R7 ;  /* 0x001000000d0c0824 */ /* 0x000fc800078e0a07 */
[----:B------:R-:W-:Y:S02]  /*193f0*/  DFMA R4, R8, R4, 1 ;  /* 0x3ff000000804742b */ /* 0x000fe40000000004 */
[----:B0-----:R-:W-:-:S06]  /*19400*/  DFMA R8, -R10, R2, 1 ;  /* 0x3ff000000a08742b */ /* 0x001fcc0000000102 */
[----:B------:R-:W-:Y:S02]  /*19410*/  @P0 DMUL R4, R4, R6 ;  /* 0x0000000604040228 */ /* 0x000fe40000000000 */
[----:B------:R-:W-:Y:S01]  /*19420*/  DFMA R8, R8, R8, R8 ;  /* 0x000000080808722b */ /* 0x000fe20000000008 */
[----:B------:R-:W-:Y:S02]  /*19430*/  IMAD.MOV.U32 R6, RZ, RZ, RZ ;  /* 0x000000ffff067224 */ /* 0x000fe400078e00ff */
[----:B------:R-:W-:-:S05]  /*19440*/  IMAD.MOV.U32 R7, RZ, RZ, R12 ;  /* 0x000000ffff077224 */ /* 0x000fca00078e000c */
[----:B------:R-:W-:Y:S02]  /*19450*/  DFMA R8, R2, R8, R2 ;  /* 0x000000080208722b */ /* 0x000fe40000000002 */
[----:B------:R-:W-:-:S06]  /*19460*/  DMUL R6, R6, R4 ;  /* 0x0000000406067228 */ /* 0x000fcc0000000000 */
[----:B------:R-:W-:Y:S02]  /*19470*/  DFMA R4, -R10, R8, 1 ;  /* 0x3ff000000a04742b */ /* 0x000fe40000000108 */
[----:B------:R-:W-:Y:S01]  /*19480*/  DMUL R2, R6, -UR4 ;  /* 0x8000000406027c28 */ /* 0x000fe20008000000 */
[----:B------:R-:W-:Y:S01]  /*19490*/  UMOV UR4, 0x1ff62706 ;  /* 0x1ff6270600047882 */ /* 0x000fe20000000000 */
[----:B------:R-:W-:-:S04]  /*194a0*/  UMOV UR5, 0x3ff40d93 ;  /* 0x3ff40d9300057882 */ /* 0x000fc80000000000 */
[----:B------:R-:W-:Y:S02]  /*194b0*/  DFMA R4, R8, R4, R8 ;  /* 0x000000040804722b */ /* 0x000fe40000000008 */
[----:B------:R-:W-:-:S08]  /*194c0*/  DFMA R12, R6, UR4, R2 ;  /* 0x00000004060c7c2b */ /* 0x000fd00008000002 */
[----:B------:R-:W-:Y:S02]  /*194d0*/  DMUL R2, R12, R4 ;  /* 0x000000040c027228 */ /* 0x000fe40000000000 */
[----:B------:R-:W-:-:S06]  /*194e0*/  FSETP.GEU.AND P1, PT, |R13|, 6.5827683646048100446e-37, PT ;  /* 0x036000000d00780b */ /* 0x000fcc0003f2e200 */
        /* <DEDUP_REMOVED lines=8> */
.L_x_146:
[----:B------:R-:W0:Y:S08]  /*19570*/  LDC.64 R6, c[0x0][0x380] ;  /* 0x0000e000ff067b82 */ /* 0x000e300000000a00 */
[----:B------:R-:W1:Y:S01]  /*19580*/  LDC R0, c[0x0][0x384] ;  /* 0x0000e100ff007b82 */ /* 0x000e620000000800 */
[----:B0-----:R-:W-:Y:S02]  /*19590*/  DADD R4, |R6|, -0.5 ;  /* 0xbfe0000006047429 */ /* 0x001fe40000000200 */
[----:B------:R-:W-:Y:S01]  /*195a0*/  DADD R26, -RZ, |R6| ;  /* 0x00000000ff1a7229 */ /* 0x000fe20000000506 */
[----:B-1----:R-:W-:-:S07]  /*195b0*/  FSETP.GTU.AND P0, PT, R0, -3.529541015625, PT ;  /* 0xc061e4000000780b */ /* 0x002fce0003f0c000 */
[----:B------:R-:W-:Y:S01]  /*195c0*/  VIADD R9, R5, 0xfff00000 ;  /* 0xfff0000005097836 */ /* 0x000fe20000000000 */
[----:B------:R-:W-:-:S04]  /*195d0*/  MOV R0, 0x19610 ;  /* 0x0001961000007802 */ /* 0x000fc80000000f00 */
[----:B------:R-:W-:-:S06]  /*195e0*/  FSEL R5, R5, R9, P0 ;  /* 0x0000000905057208 */ /* 0x000fcc0000000000 */
[----:B------:R-:W-:-:S11]  /*195f0*/  DADD R4, -RZ, -R4 ;  /* 0x00000000ff047229 */ /* 0x000fd60000000904 */
[----:B------:R-:W-:Y:S05]  /*19600*/  CALL.REL.NOINC `($_Z10kernel_funddPdi$__internal_accurate_pow) ;  /* 0x0000007800f87944 */ /* 0x000fea0003c00000 */
[----:B------:R-:W0:Y:S01]  /*19610*/  LDC R0, c[0x0][0x384] ;  /* 0x0000e100ff007b82 */ /* 0x000e220000000800 */
[----:B------:R-:W-:Y:S02]  /*19620*/  IMAD.MOV.U32 R4, RZ, RZ, R9 ;  /* 0x000000ffff047224 */ /* 0x000fe400078e0009 */
[----:B------:R-:W-:-:S06]  /*19630*/  IMAD.MOV.U32 R5, RZ, RZ, R8 ;  /* 0x000000ffff057224 */ /* 0x000fcc00078e0008 */
[----:B------:R-:W-:Y:S01]  /*19640*/  DMUL R6, R4, R2 ;  /* 0x0000000204067228 */ /* 0x000fe20000000000 */
[----:B0-----:R-:W-:-:S09]  /*19650*/  FSETP.GTU.AND P0, PT, R0, -3.529541015625, PT ;  /* 0xc061e4000000780b */ /* 0x001fd20003f0c000 */
[----:B------:R-:W-:Y:S02]  /*19660*/  FSEL R2, R6, R2, !P0 ;  /* 0x0000000206027208 */ /* 0x000fe40004000000 */
[----:B------:R-:W-:-:S06]  /*19670*/  FSEL R3, R7, R3, !P0 ;  /* 0x0000000307037208 */ /* 0x000fcc0004000000 */
[----:B------:R-:W-:Y:S01]  /*19680*/  DMUL R4, R4, R2 ;  /* 0x0000000204047228 */ /* 0x000fe20000000000 */
[----:B------:R-:W-:Y:S10]  /*19690*/  BRA `(.L_x_141) ;  /* 0x0000000000287947 */ /* 0x000ff40003800000 */
.L_x_145:
[----:B------:R-:W0:Y:S02]  /*196a0*/  FRND.F64.FLOOR R2, R2 ;  /* 0x0000000200027313 */ /* 0x000e240000305800 */
[----:B0-----:R-:W-:-:S10]  /*196b0*/  DMUL R6, R2, 0.5 ;  /* 0x3fe0000002067828 */ /* 0x001fd40000000000 */
[----:B------:R-:W0:Y:S02]  /*196c0*/  FRND.F64.FLOOR R6, R6 ;  /* 0x0000000600067313 */ /* 0x000e240000305800 */
[----:B0-----:R-:W-:-:S08]  /*196d0*/  DADD R4, R6, R6 ;  /* 0x0000000006047229 */ /* 0x001fd00000000006 */
[----:B------:R-:W-:-:S08]  /*196e0*/  DADD R4, R2, -R4 ;  /* 0x0000000002047229 */ /* 0x000fd00000000804 */
[----:B------:R-:W-:Y:S01]  /*196f0*/  DSETP.NEU.AND P0, PT, R4, 1, PT ;  /* 0x3ff000000400742a */ /* 0x000fe20003f0d000 */
[----:B------:R-:W-:-:S05]  /*19700*/  IMAD.MOV.U32 R4, RZ, RZ, RZ ;  /* 0x000000ffff047224 */ /* 0x000fca00078e00ff */
[----:B------:R-:W-:Y:S01]  /*19710*/  FSEL R5, -RZ, RZ, !P0 ;  /* 0x000000ffff057208 */ /* 0x000fe20004000100 */
[----:B------:R-:W-:Y:S07]  /*19720*/  BRA `(.L_x_141) ;  /* 0x0000000000047947 */ /* 0x000fee0003800000 */
.L_x_143:
[----:B------:R-:W-:-:S11]  /*19730*/  DADD R4, R2, R2 ;  /* 0x0000000002047229 */ /* 0x000fd60000000002 */
.L_x_141:
[----:B------:R-:W0:Y:S02]  /*19740*/  LDC.64 R2, c[0x0][0x390] ;  /* 0x0000e400ff027b82 */ /* 0x000e240000000a00 */
[----:B0-----:R-:W-:Y:S01]  /*19750*/  STG.E.64 desc[UR8][R2.64], R4 ;  /* 0x0000000402007986 */ /* 0x001fe2000c101b08 */
[----:B------:R-:W-:Y:S05]  /*19760*/  EXIT ;  /* 0x000000000000794d */ /* 0x000fea0003800000 */
.L_x_137:
[----:B------:R-:W-:-:S05]  /*19770*/  IMAD.MOV.U32 R3, RZ, RZ, -0x39 ;  /* 0xffffffc7ff037424 */ /* 0x000fca00078e00ff */
[----:B------:R-:W-:-:S05]  /*19780*/  VIADDMNMX.U32 R0, R0, R3, 0x2, PT ;  /* 0x0000000200007446 */ /* 0x000fca0003800003 */
[----:B------:R-:W-:-:S04]  /*19790*/  IMAD.SHL.U32 R0, R0, 0x4, RZ ;  /* 0x0000000400007824 */ /* 0x000fc800078e00ff */
[----:B------:R-:W0:Y:S02]  /*197a0*/  LDC R2, c[0x2][R0+0x148] ;  /* 0x0080520000027b82 */ /* 0x000e240000000800 */
[----:B0-----:R-:W-:-:S04]  /*197b0*/  SHF.R.S32.HI R3, RZ, 0x1f, R2 ;  /* 0x0000001fff037819 */ /* 0x001fc80000011402 */
.L_x_324:
[----:B------:R-:W-:Y:S05]  /*197c0*/  BRX R2 -0x197d0                                                             (*"BRANCH_TARGETS .L_x_325,.L_x_326,.L_x_221"*) ;  /* 0xfffffe68020c7949 */ /* 0x000fea000383ffff */
.L_x_326:
[----:B------:R-:W0:Y:S01]  /*197d0*/  LDC.64 R12, c[0x0][0x380] ;  /* 0x0000e000ff0c7b82 */ /* 0x000e220000000a00 */
[----:B------:R-:W-:Y:S01]  /*197e0*/  UMOV UR4, 0x7819e8d2 ;  /* 0x7819e8d200047882 */ /* 0x000fe20000000000 */
[----:B------:R-:W-:Y:S02]  /*197f0*/  UMOV UR5, 0x730d6 ;  /* 0x000730d600057882 */ /* 0x000fe40000000000 */
[----:B0-----:R-:W-:Y:S02]  /*19800*/  DSETP.GEU.AND P0, PT, |R12|, UR4, PT ;  /* 0x000000040c007e2a */ /* 0x001fe4000bf0e200 */
[----:B------:R-:W-:-:S12]  /*19810*/  DADD R10, -RZ, |R12| ;  /* 0x00000000ff0a7229 */ /* 0x000fd8000000050c */
[----:B------:R-:W-:Y:S05]  /*19820*/  @P0 BRA `(.L_x_147) ;  /* 0x0000000000540947 */ /* 0x000fea0003800000 */
[----:B------:R-:W0:Y:S01]  /*19830*/  MUFU.RCP64H R3, R11 ;  /* 0x0000000b00037308 */ /* 0x000e220000001800 */
[----:B------:R-:W-:Y:S01]  /*19840*/  IMAD.MOV.U32 R2, RZ, RZ, 0x1 ;  /* 0x00000001ff027424 */ /* 0x000fe200078e00ff */
[----:B------:R-:W-:Y:S01]  /*19850*/  UMOV UR4, 0x6dc9c883 ;  /* 0x6dc9c88300047882 */ /* 0x000fe20000000000 */
[----:B------:R-:W-:-:S04]  /*19860*/  UMOV UR5, 0x3fe45f30 ;  /* 0x3fe45f3000057882 */ /* 0x000fc80000000000 */
[----:B0-----:R-:W-:-:S08]  /*19870*/  DFMA R4, R2, -|R12|, 1 ;  /* 0x3ff000000204742b */ /* 0x001fd00000000c0c */
[----:B------:R-:W-:-:S08]  /*19880*/  DFMA R4, R4, R4, R4 ;  /* 0x000000040404722b */ /* 0x000fd00000000004 */
[----:B------:R-:W-:-:S08]  /*19890*/  DFMA R4, R2, R4, R2 ;  /* 0x000000040204722b */ /* 0x000fd00000000002 */
[----:B------:R-:W-:-:S08]  /*198a0*/  DFMA R2, R4, -|R12|, 1 ;  /* 0x3ff000000402742b */ /* 0x000fd00000000c0c */
[----:B------:R-:W-:-:S08]  /*198b0*/  DFMA R2, R4, R2, R4 ;  /* 0x000000020402722b */ /* 0x000fd00000000004 */
[----:B------:R-:W-:-:S08]  /*198c0*/  DMUL R4, R2, -UR4 ;  /* 0x8000000402047c28 */ /* 0x000fd00008000000 */
[----:B------:R-:W-:-:S08]  /*198d0*/  DFMA R12, R4, -|R12|, -UR4 ;  /* 0x80000004040c7e2b */ /* 0x000fd00008000c0c */
[----:B------:R-:W-:-:S10]  /*198e0*/  DFMA R2, R2, R12, R4 ;  /* 0x0000000c0202722b */ /* 0x000fd40000000004 */
[----:B------:R-:W-:-:S05]  /*198f0*/  FFMA R0, RZ, R11, R3 ;  /* 0x0000000bff007223 */ /* 0x000fca0000000003 */
[----:B------:R-:W-:-:S13]  /*19900*/  FSETP.GT.AND P0, PT, |R0|, 1.469367938527859385e-39, PT ;  /* 0x001000000000780b */ /* 0x000fda0003f04200 */
[----:B------:R-:W-:Y:S05]  /*19910*/  @P0 BRA `(.L_x_148) ;  /* 0x0000003400600947 */ /* 0x000fea0003800000 */
[----:B------:R-:W-:Y:S01]  /*19920*/  IMAD.MOV.U32 R12, RZ, RZ, 0x6dc9c883 ;  /* 0x6dc9c883ff0c7424 */ /* 0x000fe200078e00ff */
[----:B------:R-:W-:Y:S01]  /*19930*/  MOV R6, 0x19960 ;  /* 0x0001996000067802 */ /* 0x000fe20000000f00 */
[----:B------:R-:W-:-:S07]  /*19940*/  IMAD.MOV.U32 R13, RZ, RZ, -0x401ba0d0 ;  /* 0xbfe45f30ff0d7424 */ /* 0x000fce00078e00ff */
[----:B------:R-:W-:Y:S05]  /*19950*/  CALL.REL.NOINC `($__internal_1_$__cuda_sm20_div_rn_f64_full) ;  /* 0x0000006c00987944 */ /* 0x000fea0003c00000 */
[----:B------:R-:W-:Y:S01]  /*19960*/  IMAD.MOV.U32 R2, RZ, RZ, R0 ;  /* 0x000000ffff027224 */ /* 0x000fe200078e0000 */
[----:B------:R-:W-:Y:S06]  /*19970*/  BRA `(.L_x_148) ;  /* 0x0000003400487947 */ /* 0x000fec0003800000 */
.L_x_147:
[----:B------:R-:W-:Y:S01]  /*19980*/  UMOV UR4, 0x8132576 ;  /* 0x0813257600047882 */ /* 0x000fe20000000000 */
[----:B------:R-:W-:Y:S02]  /*19990*/  UMOV UR5, 0x3ff4c6f2 ;  /* 0x3ff4c6f200057882 */ /* 0x000fe40000000000 */
[----:B------:R-:W-:-:S14]  /*199a0*/  DSETP.GTU.AND P0, PT, |R12|, UR4, PT ;  /* 0x000000040c007e2a */ /* 0x000fdc000bf0c200 */
[----:B------:R-:W-:Y:S05]  /*199b0*/  @P0 BRA `(.L_x_149) ;  /* 0x0000001c00500947 */ /* 0x000fea0003800000 */
[----:B------:R-:W-:Y:S01]  /*199c0*/  UMOV UR4, 0xbad7b784 ;  /* 0xbad7b78400047882 */ /* 0x000fe20000000000 */
[----:B------:R-:W-:Y:S02]  /*199d0*/  UMOV UR5, 0x400353aa ;  /* 0x400353aa00057882 */ /* 0x000fe40000000000 */
[----:B------:R-:W-:-:S14]  /*199e0*/  DSETP.GTU.AND P0, PT, |R12|, UR4, PT ;  /* 0x000000040c007e2a */ /* 0x000fdc000bf0c200 */
        /* <DEDUP_REMOVED lines=48> */
.L_x_150:
        /* <DEDUP_REMOVED lines=59> */
.L_x_152:
        /* <DEDUP_REMOVED lines=59> */
.L_x_153:
[----:B------:R-:W0:Y:S01]  /*1a450*/  MUFU.RCP64H R11, R11 ;  /* 0x0000000b000b7308 */ /* 0x000e220000001800 */
[----:B------:R-:W-:Y:S01]  /*1a460*/  IMAD.MOV.U32 R10, RZ, RZ, RZ ;  /* 0x000000ffff0a7224 */ /* 0x000fe200078e00ff */
[----:B------:R-:W-:Y:S01]  /*1a470*/  UMOV UR4, 0x212fdc9a ;  /* 0x212fdc9a00047882 */ /* 0x000fe20000000000 */
[----:B------:R-:W-:Y:S01]  /*1a480*/  IMAD.MOV.U32 R4, RZ, RZ, 0x6857bee0 ;  /* 0x6857bee0ff047424 */ /* 0x000fe200078e00ff */
[----:B------:R-:W-:Y:S01]  /*1a490*/  UMOV UR5, 0x418da26b ;  /* 0x418da26b00057882 */ /* 0x000fe20000000000 */
[----:B------:R-:W-:Y:S01]  /*1a4a0*/  IMAD.MOV.U32 R5, RZ, RZ, 0x415a30ac ;  /* 0x415a30acff057424 */ /* 0x000fe200078e00ff */
[----:B------:R-:W-:Y:S01]  /*1a4b0*/  UMOV UR6, 0x6dc9c883 ;  /* 0x6dc9c88300067882 */ /* 0x000fe20000000000 */
[----:B------:R-:W-:Y:S01]  /*1a4c0*/  UMOV UR7, 0x3fe45f30 ;  /* 0x3fe45f3000077882 */ /* 0x000fe20000000000 */
[----:B0-----:R-:W-:-:S08]  /*1a4d0*/  DFMA R2, R10, -|R12|, 1 ;  /* 0x3ff000000a02742b */ /* 0x001fd00000000c0c */
[----:B------:R-:W-:-:S08]  /*1a4e0*/  DFMA R2, R2, R2, R2 ;  /* 0x000000020202722b */ /* 0x000fd00000000002 */
[----:B------:R-:W-:-:S08]  /*1a4f0*/  DFMA R2, R10, R2, R10 ;  /* 0x000000020a02722b */ /* 0x000fd0000000000a */
        /* <DEDUP_REMOVED lines=67> */
.L_x_154:
        /* <DEDUP_REMOVED lines=30> */
.L_x_156:
[----:B------:R-:W-:-:S07]  /*1ab10*/  VIADD R0, R0, 0x1 ;  /* 0x0000000100007836 */ /* 0x000fce0000000000 */
.L_x_155:
        /* <DEDUP_REMOVED lines=17> */
[----:B------:R-:W-:Y:S02]  /*1ac30*/  DFMA R8, R12, R8, R10 ;  /* 0x000000080c08722b */ /* 0x000fe4000000000a */
[----:B0-----:R-:W-:-:S06]  /*1ac40*/  DADD R10, -RZ, |R20| ;  /* 0x00000000ff0a7229 */ /* 0x001fcc0000000514 */
[----:B---3--:R-:W-:-:S08]  /*1ac50*/  DFMA R4, R12, R8, R4 ;  /* 0x000000080c04722b */ /* 0x008fd00000000004 */
[----:B------:R-:W-:Y:S02]  /*1ac60*/  DFMA R6, R12, R4, R6 ;  /* 0x000000040c06722b */ /* 0x000fe40000000006 */
[----:B------:R-:W0:Y:S01]  /*1ac70*/  MUFU.RSQ64H R5, R11 ;  /* 0x0000000b00057308 */ /* 0x000e220000001c00 */
[----:B------:R-:W-:-:S05]  /*1ac80*/  IMAD.MOV.U32 R4, RZ, RZ, RZ ;  /* 0x000000ffff047224 */ /* 0x000fca00078e00ff */
        /* <DEDUP_REMOVED lines=20> */
[----:B------:R-:W-:Y:S01]  /*1add0*/  IMAD.MOV.U32 R8, RZ, RZ, R10 ;  /* 0x000000ffff087224 */ /* 0x000fe200078e000a */
[----:B------:R-:W-:Y:S01]  /*1ade0*/  MOV R0, 0x1ae10 ;  /* 0x0001ae1000007802 */ /* 0x000fe20000000f00 */
[----:B------:R-:W-:-:S07]  /*1adf0*/  IMAD.MOV.U32 R9, RZ, RZ, R11 ;  /* 0x000000ffff097224 */ /* 0x000fce00078e000b */
[----:B------:R-:W-:Y:S05]  /*1ae00*/  CALL.REL.NOINC `($__internal_2_$__cuda_sm20_drsqrt_f64_slowpath_v2) ;  /* 0x0000005c00d87944 */ /* 0x000fea0003c00000 */
[----:B------:R-:W-:Y:S02]  /*1ae10*/  IMAD.MOV.U32 R4, RZ, RZ, R2 ;  /* 0x000000ffff047224 */ /* 0x000fe400078e0002 */
[----:B------:R-:W-:-:S07]  /*1ae20*/  IMAD.MOV.U32 R5, RZ, RZ, R3 ;  /* 0x000000ffff057224 */ /* 0x000fce00078e0003 */
.L_x_157:
[----:B------:R-:W-:Y:S01]  /*1ae30*/  UMOV UR4, 0x33d43651 ;  /* 0x33d4365100047882 */ /* 0x000fe20000000000 */
[----:B------:R-:W-:Y:S02]  /*1ae40*/  UMOV UR5, 0x3fe98845 ;  /* 0x3fe9884500057882 */ /* 0x000fe40000000000 */
[----:B------:R-:W-:-:S08]  /*1ae50*/  DMUL R4, R4, UR4 ;  /* 0x0000000404047c28 */ /* 0x000fd00008000000 */
[----:B------:R-:W-:-:S08]  /*1ae60*/  DMUL R4, R14, R4 ;  /* 0x000000040e047228 */ /* 0x000fd00000000000 */
[----:B------:R-:W-:-:S11]  /*1ae70*/  DMUL R12, R4, R12 ;  /* 0x0000000c040c7228 */ /* 0x000fd60000000000 */
.L_x_151:
[----:B------:R-:W0:Y:S01]  /*1ae80*/  LDC.64 R4, c[0x0][0x380] ;  /* 0x0000e000ff047b82 */ /* 0x000e220000000a00 */
[----:B------:R-:W-:Y:S01]  /*1ae90*/  ISETP.GT.AND P0, PT, R11, 0xfffff, PT ;  /* 0x000fffff0b00780c */ /* 0x000fe20003f04270 */
[----:B------:R-:W-:Y:S02]  /*1aea0*/  IMAD.MOV.U32 R7, RZ, RZ, R11 ;  /* 0x000000ffff077224 */ /* 0x000fe400078e000b */
[----:B------:R-:W-:Y:S01]  /*1aeb0*/  IMAD.MOV.U32 R6, RZ, RZ, R10 ;  /* 0x000000ffff067224 */ /* 0x000fe200078e000a */
[----:B0-----:R-:W-:-:S10]  /*1aec0*/  DADD R2, -RZ, |R4| ;  /* 0x00000000ff027229 */ /* 0x001fd40000000504 */
[----:B------:R-:W-:Y:S02]  /*1aed0*/  IMAD.MOV.U32 R8, RZ, RZ, R2 ;  /* 0x000000ffff087224 */ /* 0x000fe400078e0002 */
[----:B------:R-:W-:Y:S01]  /*1aee0*/  IMAD.MOV.U32 R9, RZ, RZ, R3 ;  /* 0x000000ffff097224 */ /* 0x000fe200078e0003 */
[----:B------:R-:W-:-:S10]  /*1aef0*/  @!P0 DMUL R8, |R4|, 1.80143985094819840000e+16 ;  /* 0x4350000004088828 */ /* 0x000fd40000000200 */
        /* <DEDUP_REMOVED lines=72> */
.L_x_158:
[----:B------:R-:W-:Y:S01]  /*1b380*/  IMAD.MOV.U32 R6, RZ, RZ, 0x0 ;  /* 0x00000000ff067424 */ /* 0x000fe200078e00ff */
[----:B------:R-:W-:Y:S01]  /*1b390*/  LOP3.LUT P0, RZ, R9, 0x7fffffff, RZ, 0xc0, !PT ;  /* 0x7fffffff09ff7812 */ /* 0x000fe2000780c0ff */
[----:B------:R-:W-:-:S06]  /*1b3a0*/  IMAD.MOV.U32 R7, RZ, RZ, 0x7ff00000 ;  /* 0x7ff00000ff077424 */ /* 0x000fcc00078e00ff */
[----:B------:R-:W-:-:S10]  /*1b3b0*/  DFMA R6, R8, R6, +INF ;  /* 0x7ff000000806742b */ /* 0x000fd40000000006 */
[----:B------:R-:W-:Y:S02]  /*1b3c0*/  FSEL R8, R6, RZ, P0 ;  /* 0x000000ff06087208 */ /* 0x000fe40000000000 */
[----:B------:R-:W-:-:S07]  /*1b3d0*/  FSEL R9, R7, -QNAN , P0 ;  /* 0xfff0000007097808 */ /* 0x000fce0000000000 */
.L_x_159:
[----:B------:R-:W0:Y:S01]  /*1b3e0*/  MUFU.RCP64H R7, R3 ;  /* 0x0000000300077308 */ /* 0x000e220000001800 */
[----:B------:R-:W-:Y:S01]  /*1b3f0*/  VIADD R6, R3, 0x300402 ;  /* 0x0030040203067836 */ /* 0x000fe20000000000 */
[C---:B------:R-:W-:Y:S01]  /*1b400*/  DMUL R18, |R4|.reuse, 0.5 ;  /* 0x3fe0000004127828 */ /* 0x040fe20000000200 */
[----:B------:R-:W-:Y:S01]  /*1b410*/  UMOV UR4, 0xfeebc2a0 ;  /* 0xfeebc2a000047882 */ /* 0x000fe20000000000 */
[----:B------:R-:W-:Y:S02]  /*1b420*/  UMOV UR5, 0x39b4484b ;  /* 0x39b4484b00057882 */ /* 0x000fe40000000000 */
[----:B------:R-:W-:Y:S01]  /*1b430*/  FSETP.GEU.AND P0, PT, |R6|, 5.8789094863358348022e-39, PT ;  /* 0x004004020600780b */ /* 0x000fe20003f0e200 */
[----:B------:R-:W-:Y:S02]  /*1b440*/  DSETP.GEU.AND P1, PT, |R4|, UR4, PT ;  /* 0x0000000404007e2a */ /* 0x000fe4000bf2e200 */
[----:B0-----:R-:W-:-:S08]  /*1b450*/  DFMA R14, R6, -|R4|, 1 ;  /* 0x3ff00000060e742b */ /* 0x001fd00000000c04 */
[----:B------:R-:W-:-:S08]  /*1b460*/  DFMA R14, R14, R14, R14 ;  /* 0x0000000e0e0e722b */ /* 0x000fd0000000000e */
[----:B------:R-:W-:Y:S01]  /*1b470*/  DFMA R14, R6, R14, R6 ;  /* 0x0000000e060e722b */ /* 0x000fe20000000006 */
[----:B------:R-:W-:Y:S02]  /*1b480*/  FSEL R6, R18, R12, !P1 ;  /* 0x0000000c12067208 */ /* 0x000fe40004800000 */
[----:B------:R-:W-:-:S05]  /*1b490*/  FSEL R7, R19, R13, !P1 ;  /* 0x0000000d13077208 */ /* 0x000fca0004800000 */
[-C--:B------:R-:W-:Y:S02]  /*1b4a0*/  DFMA R16, R14, -|R4|.reuse, 1 ;  /* 0x3ff000000e10742b */ /* 0x080fe40000000c04 */
[----:B------:R-:W-:-:S06]  /*1b4b0*/  DMUL R4, R4, R4 ;  /* 0x0000000404047228 */ /* 0x000fcc0000000000 */
[----:B------:R-:W-:Y:S01]  /*1b4c0*/  DFMA R14, R14, R16, R14 ;  /* 0x000000100e0e722b */ /* 0x000fe2000000000e */
[----:B------:R-:W-:Y:S10]  /*1b4d0*/  @P0 BRA `(.L_x_160) ;  /* 0x0000000000100947 */ /* 0x000ff40003800000 */
[----:B------:R-:W-:Y:S02]  /*1b4e0*/  LOP3.LUT R2, R3, 0x7fffffff, RZ, 0xc0, !PT ;  /* 0x7fffffff03027812 */ /* 0x000fe400078ec0ff */
[----:B------:R-:W-:-:S03]  /*1b4f0*/  MOV R0, 0x1b520 ;  /* 0x0001b52000007802 */ /* 0x000fc60000000f00 */
[----:B------:R-:W-:-:S07]  /*1b500*/  VIADD R12, R2, 0xfff00000 ;  /* 0xfff00000020c7836 */ /* 0x000fce0000000000 */
[----:B------:R-:W-:Y:S05]  /*1b510*/  CALL.REL.NOINC `($__internal_0_$__cuda_sm20_dblrcp_rn_slowpath_v3) ;  /* 0x0000005000007944 */ /* 0x000fea0003c00000 */
.L_x_160:
[----:B------:R-:W-:Y:S01]  /*1b520*/  IMAD.MOV.U32 R2, RZ, RZ, 0x1fb7b95e ;  /* 0x1fb7b95eff027424 */ /* 0x000fe200078e00ff */
[----:B------:R-:W-:Y:S01]  /*1b530*/  UMOV UR4, 0x687428c ;  /* 0x0687428c00047882 */ /* 0x000fe20000000000 */
[----:B------:R-:W-:Y:S01]  /*1b540*/  IMAD.MOV.U32 R3, RZ, RZ, 0x3dcf0b5b ;  /* 0x3dcf0b5bff037424 */ /* 0x000fe200078e00ff */
[----:B------:R-:W-:Y:S01]  /*1b550*/  UMOV UR5, 0x3d5249f9 ;  /* 0x3d5249f900057882 */ /* 0x000fe20000000000 */
[----:B------:R-:W0:Y:S01]  /*1b560*/  LDCU.64 UR10, c[0x0][0x380] ;  /* 0x00007000ff0a77ac */ /* 0x000e220008000a00 */
[----:B------:R-:W-:-:S03]  /*1b570*/  DFMA R6, R8, R6, -R14 ;  /* 0x000000060806722b */ /* 0x000fc6000000080e */
[----:B------:R-:W-:Y:S01]  /*1b580*/  DFMA R2, R4, UR4, -R2 ;  /* 0x0000000404027c2b */ /* 0x000fe20008000802 */
[----:B------:R-:W-:Y:S01]  /*1b590*/  UMOV UR4, 0x9311fa14 ;  /* 0x9311fa1400047882 */ /* 0x000fe20000000000 */
[----:B------:R-:W-:Y:S01]  /*1b5a0*/  UMOV UR5, 0x3e432e58 ;  /* 0x3e432e5800057882 */ /* 0x000fe20000000000 */
[----:B------:R-:W-:Y:S01]  /*1b5b0*/  UMOV UR6, 0x6dc9c883 ;  /* 0x6dc9c88300067882 */ /* 0x000fe20000000000 */
[----:B------:R-:W-:Y:S02]  /*1b5c0*/  UMOV UR7, 0x3fe45f30 ;  /* 0x3fe45f3000077882 */ /* 0x000fe40000000000 */
[----:B------:R-:W-:Y:S02]  /*1b5d0*/  DMUL R6, R6, UR6 ;  /* 0x0000000606067c28 */ /* 0x000fe40008000000 */
        /* <DEDUP_REMOVED lines=16> */
[----:B0-----:R-:W-:Y:S01]  /*1b6e0*/  DFMA R2, R2, |UR10|, R6 ;  /* 0x4000000a02027c2b */ /* 0x001fe20008000006 */
[----:B------:R-:W-:Y:S10]  /*1b6f0*/  BRA `(.L_x_148) ;  /* 0x0000001400e87947 */ /* 0x000ff40003800000 */
.L_x_149:
        /* <DEDUP_REMOVED lines=83> */
.L_x_161:
        /* <DEDUP_REMOVED lines=74> */
.L_x_162:
        /* <DEDUP_REMOVED lines=11> */
[----:B------:R-:W-:Y:S01]  /*1c180*/  DADD R2, R2, -UR4 ;  /* 0x8000000402027e29 */ /* 0x000fe20008000000 */
        /* <DEDUP_REMOVED lines=47> */
.L_x_163:
[----:B------:R-:W-:Y:S01]  /*1c480*/  DSETP.NEU.AND P0, PT, |R12|, +INF , PT ;  /* 0x7ff000000c00742a */ /* 0x000fe20003f0d200 */
[----:B------:R-:W-:-:S13]  /*1c490*/  CS2R R2, SRZ ;  /* 0x0000000000027805 */ /* 0x000fda000001ff00 */
[----:B------:R-:W-:Y:S05]  /*1c4a0*/  @!P0 BRA `(.L_x_148) ;  /* 0x00000008007c8947 */ /* 0x000fea0003800000 */
[----:B------:R-:W0:Y:S01]  /*1c4b0*/  MUFU.RCP64H R21, R11 ;  /* 0x0000000b00157308 */ /* 0x000e220000001800 */
[----:B------:R-:W-:Y:S01]  /*1c4c0*/  IMAD.MOV.U32 R20, RZ, RZ, RZ ;  /* 0x000000ffff147224 */ /* 0x000fe200078e00ff */
[----:B------:R-:W-:Y:S01]  /*1c4d0*/  UMOV UR4, 0xa050209c ;  /* 0xa050209c00047882 */ /* 0x000fe20000000000 */
[----:B------:R-:W-:Y:S01]  /*1c4e0*/  UMOV UR5, 0x41943281 ;  /* 0x4194328100057882 */ /* 0x000fe20000000000 */
[----:B------:R-:W-:Y:S01]  /*1c4f0*/  IMAD.MOV.U32 R4, RZ, RZ, -0x6c7a2a4f ;  /* 0x9385d5b1ff047424 */ /* 0x000fe200078e00ff */
[----:B------:R-:W-:Y:S01]  /*1c500*/  UMOV UR6, 0x5bc22946 ;  /* 0x5bc2294600067882 */ /* 0x000fe20000000000 */
[----:B------:R-:W-:Y:S01]  /*1c510*/  IMAD.MOV.U32 R5, RZ, RZ, 0x409c26e8 ;  /* 0x409c26e8ff057424 */ /* 0x000fe200078e00ff */
[----:B------:R-:W-:Y:S01]  /*1c520*/  UMOV UR7, 0x40839f89 ;  /* 0x40839f8900077882 */ /* 0x000fe20000000000 */
[----:B------:R-:W-:Y:S02]  /*1c530*/  VIADD R0, R11, 0xfff00000 ;  /* 0xfff000000b007836 */ /* 0x000fe40000000000 */
[----:B------:R-:W-:-:S02]  /*1c540*/  IMAD.MOV.U32 R16, RZ, RZ, 0x0 ;  /* 0x00000000ff107424 */ /* 0x000fc400078e00ff */
[----:B------:R-:W-:Y:S01]  /*1c550*/  IMAD.MOV.U32 R17, RZ, RZ, 0x3fd80000 ;  /* 0x3fd80000ff117424 */ /* 0x000fe200078e00ff */
[----:B------:R-:W-:Y:S01]  /*1c560*/  ISETP.GE.U32.AND P0, PT, R0, 0x7fe00000, PT ;  /* 0x7fe000000000780c */ /* 0x000fe20003f06070 */
[----:B0-----:R-:W-:-:S08]  /*1c570*/  DFMA R2, R20, -|R12|, 1 ;  /* 0x3ff000001402742b */ /* 0x001fd00000000c0c */
[----:B------:R-:W-:-:S08]  /*1c580*/  DFMA R2, R2, R2, R2 ;  /* 0x000000020202722b */ /* 0x000fd00000000002 */
[----:B------:R-:W-:Y:S01]  /*1c590*/  DFMA R20, R20, R2, R20 ;  /* 0x000000021414722b */ /* 0x000fe20000000014 */
[----:B------:R-:W-:Y:S02]  /*1c5a0*/  IMAD.MOV.U32 R2, RZ, RZ, -0x645b9185 ;  /* 0x9ba46e7bff027424 */ /* 0x000fe400078e00ff */
        /* <DEDUP_REMOVED lines=8> */
[C---:B------:R-:W-:Y:S01]  /*1c630*/  DFMA R2, R14.reuse, R2, UR4 ;  /* 0x000000040e027e2b */ /* 0x040fe20008000002 */
[----:B------:R-:W-:Y:S01]  /*1c640*/  UMOV UR4, 0x26ecebfe ;  /* 0x26ecebfe00047882 */ /* 0x000fe20000000000 */
[----:B------:R-:W-:Y:S02]  /*1c650*/  UMOV UR5, 0x40d13db3 ;  /* 0x40d13db300057882 */ /* 0x000fe40000000000 */
[C---:B------:R-:W-:Y:S01]  /*1c660*/  DFMA R4, R14.reuse, UR4, -R4 ;  /* 0x000000040e047c2b */ /* 0x040fe20008000804 */
[----:B------:R-:W-:Y:S01]  /*1c670*/  UMOV UR4, 0x23c6f55e ;  /* 0x23c6f55e00047882 */ /* 0x000fe20000000000 */
[----:B------:R-:W-:Y:S02]  /*1c680*/  UMOV UR5, 0x405c6ab9 ;  /* 0x405c6ab900057882 */ /* 0x000fe40000000000 */
[C---:B------:R-:W-:Y:S01]  /*1c690*/  DFMA R6, R14.reuse, R2, -UR6 ;  /* 0x800000060e067e2b */ /* 0x040fe20008000002 */
[----:B------:R-:W-:Y:S01]  /*1c6a0*/  UMOV UR6, 0x78ecd2d8 ;  /* 0x78ecd2d800067882 */ /* 0x000fe20000000000 */
[----:B------:R-:W0:Y:S01]  /*1c6b0*/  MUFU.RSQ64H R3, R11 ;  /* 0x0000000b00037308 */ /* 0x000e220000001c00 */
[----:B------:R-:W-:Y:S01]  /*1c6c0*/  UMOV UR7, 0x403e77cc ;  /* 0x403e77cc00077882 */ /* 0x000fe20000000000 */
[C---:B------:R-:W-:Y:S01]  /*1c6d0*/  DFMA R4, R14.reuse, R4, UR4 ;  /* 0x000000040e047e2b */ /* 0x040fe20008000004 */
[----:B------:R-:W-:Y:S01]  /*1c6e0*/  UMOV UR4, 0xf3bd2fa1 ;  /* 0xf3bd2fa100047882 */ /* 0x000fe20000000000 */
[----:B------:R-:W-:Y:S01]  /*1c6f0*/  UMOV UR5, 0x401e61ea ;  /* 0x401e61ea00057882 */ /* 0x000fe20000000000 */
[----:B------:R-:W-:Y:S01]  /*1c700*/  IMAD.MOV.U32 R2, RZ, RZ, RZ ;  /* 0x000000ffff027224 */ /* 0x000fe200078e00ff */
[----:B------:R-:W-:Y:S01]  /*1c710*/  DFMA R6, R14, R6, UR6 ;  /* 0x000000060e067e2b */ /* 0x000fe20008000006 */
[----:B------:R-:W-:Y:S01]  /*1c720*/  UMOV UR6, 0xd0117be9 ;  /* 0xd0117be900067882 */ /* 0x000fe20000000000 */
[----:B------:R-:W-:-:S02]  /*1c730*/  UMOV UR7, 0x4002f368 ;  /* 0x4002f36800077882 */ /* 0x000fc40000000000 */
[C---:B------:R-:W-:Y:S01]  /*1c740*/  DFMA R4, R14.reuse, R4, -UR4 ;  /* 0x800000040e047e2b */ /* 0x040fe20008000004 */
[----:B------:R-:W-:Y:S01]  /*1c750*/  UMOV UR4, 0xd9b97dd1 ;  /* 0xd9b97dd100047882 */ /* 0x000fe20000000000 */
[----:B------:R-:W-:Y:S02]  /*1c760*/  UMOV UR5, 0x3fe9bf15 ;  /* 0x3fe9bf1500057882 */ /* 0x000fe40000000000 */
[----:B------:R-:W-:Y:S01]  /*1c770*/  DFMA R6, R14, R6, -UR6 ;  /* 0x800000060e067e2b */ /* 0x000fe20008000006 */
[----:B------:R-:W-:Y:S01]  /*1c780*/  UMOV UR6, 0x86009a25 ;  /* 0x86009a2500067882 */ /* 0x000fe20000000000 */
[----:B------:R-:W-:Y:S01]  /*1c790*/  UMOV UR7, 0x3fd7bcc7 ;  /* 0x3fd7bcc700077882 */ /* 0x000fe20000000000 */
[----:B0-----:R-:W-:Y:S02]  /*1c7a0*/  DMUL R8, R2, R2 ;  /* 0x0000000202087228 */ /* 0x001fe40000000000 */
[C---:B------:R-:W-:Y:S01]  /*1c7b0*/  DFMA R4, R14.reuse, R4, UR4 ;  /* 0x000000040e047e2b */ /* 0x040fe20008000004 */
[----:B------:R-:W-:Y:S01]  /*1c7c0*/  UMOV UR4, 0xf93d7d19 ;  /* 0xf93d7d1900047882 */ /* 0x000fe20000000000 */
[----:B------:R-:W-:Y:S01]  /*1c7d0*/  UMOV UR5, 0x3fc8bfec ;  /* 0x3fc8bfec00057882 */ /* 0x000fe20000000000 */
[----:B------:R-:W-:Y:S01]  /*1c7e0*/  DFMA R6, R14, R6, UR6 ;  /* 0x000000060e067e2b */ /* 0x000fe20008000006 */
[----:B------:R-:W-:Y:S01]  /*1c7f0*/  UMOV UR6, 0xfc51bc7a ;  /* 0xfc51bc7a00067882 */ /* 0x000fe20000000000 */
[----:B------:R-:W-:Y:S01]  /*1c800*/  UMOV UR7, 0x3fc4ffff ;  /* 0x3fc4ffff00077882 */ /* 0x000fe20000000000 */
[----:B------:R-:W-:-:S02]  /*1c810*/  DFMA R8, -R8, |R12|, 1 ;  /* 0x3ff000000808742b */ /* 0x000fc4000000050c */
[C---:B------:R-:W-:Y:S01]  /*1c820*/  DFMA R4, R14.reuse, R4, -UR4 ;  /* 0x800000040e047e2b */ /* 0x040fe20008000004 */
[----:B------:R-:W-:Y:S01]  /*1c830*/  UMOV UR4, 0xf756aa6c ;  /* 0xf756aa6c00047882 */ /* 0x000fe20000000000 */
[----:B------:R-:W-:Y:S01]  /*1c840*/  UMOV UR5, 0x3fc7ffff ;  /* 0x3fc7ffff00057882 */ /* 0x000fe20000000000 */
[----:B------:R-:W-:Y:S01]  /*1c850*/  DFMA R6, R14, R6, -UR6 ;  /* 0x800000060e067e2b */ /* 0x000fe20008000006 */
[----:B------:R-:W-:Y:S01]  /*1c860*/  UMOV UR6, 0xffffb5ea ;  /* 0xffffb5ea00067882 */ /* 0x000fe20000000000 */
[----:B------:R-:W-:Y:S01]  /*1c870*/  UMOV UR7, 0x3fd7ffff ;  /* 0x3fd7ffff00077882 */ /* 0x000fe20000000000 */
[----:B------:R-:W-:Y:S02]  /*1c880*/  DFMA R16, R8, R16, 0.5 ;  /* 0x3fe000000810742b */ /* 0x000fe40000000010 */
[----:B------:R-:W-:Y:S01]  /*1c890*/  DFMA R4, R14, R4, UR4 ;  /* 0x000000040e047e2b */ /* 0x000fe20008000004 */
[----:B------:R-:W-:Y:S01]  /*1c8a0*/  UMOV UR4, 0x3646 ;  /* 0x0000364600047882 */ /* 0x000fe20000000000 */
[----:B------:R-:W-:Y:S01]  /*1c8b0*/  DMUL R8, R2, R8 ;  /* 0x0000000802087228 */ /* 0x000fe20000000000 */
[----:B------:R-:W-:Y:S01]  /*1c8c0*/  UMOV UR5, 0x3ff00000 ;  /* 0x3ff0000000057882 */ /* 0x000fe20000000000 */
[----:B------:R-:W-:-:S04]  /*1c8d0*/  DFMA R6, R14, R6, UR6 ;  /* 0x000000060e067e2b */ /* 0x000fc80008000006 */
[----:B------:R-:W-:Y:S02]  /*1c8e0*/  DFMA R14, R14, R4, UR4 ;  /* 0x000000040e0e7e2b */ /* 0x000fe40008000004 */
[----:B------:R-:W-:Y:S02]  /*1c8f0*/  DFMA R2, R8, R16, R2 ;  /* 0x000000100802722b */ /* 0x000fe40000000002 */
[----:B------:R-:W-:Y:S01]  /*1c900*/  DFMA R20, R20, R6, |R12| ;  /* 0x000000061414722b */ /* 0x000fe2000000040c */
[----:B------:R-:W-:Y:S10]  /*1c910*/  @!P0 BRA `(.L_x_164) ;  /* 0x0000000000108947 */ /* 0x000ff40003800000 */
[----:B------:R-:W-:Y:S01]  /*1c920*/  IMAD.MOV.U32 R8, RZ, RZ, R10 ;  /* 0x000000ffff087224 */ /* 0x000fe200078e000a */
[----:B------:R-:W-:Y:S01]  /*1c930*/  MOV R0, 0x1c960 ;  /* 0x0001c96000007802 */ /* 0x000fe20000000f00 */
[----:B------:R-:W-:-:S07]  /*1c940*/  IMAD.MOV.U32 R9, RZ, RZ, R11 ;  /* 0x000000ffff097224 */ /* 0x000fce00078e000b */
[----:B------:R-:W-:Y:S05]  /*1c950*/  CALL.REL.NOINC `($__internal_2_$__cuda_sm20_drsqrt_f64_slowpath_v2) ;  /* 0x0000004400047944 */ /* 0x000fea0003c00000 */
.L_x_164:
        /* <DEDUP_REMOVED lines=22> */
[----:B------:R-:W-:-:S07]  /*1cac0*/  IMAD.MOV.U32 R4, RZ, RZ, R0 ;  /* 0x000000ffff047224 */ /* 0x000fce00078e0000 */
.L_x_165:
        /* <DEDUP_REMOVED lines=30> */
.L_x_167:
[----:B------:R-:W-:-:S07]  /*1ccb0*/  VIADD R0, R0, 0x1 ;  /* 0x0000000100007836 */ /* 0x000fce0000000000 */
.L_x_166:
        /* <DEDUP_REMOVED lines=30> */
.L_x_148:
[----:B------:R-:W0:Y:S01]  /*1cea0*/  LDCU.64 UR4, c[0x0][0x380] ;  /* 0x00007000ff0477ac */ /* 0x000e220008000a00 */
[----:B------:R-:W1:Y:S01]  /*1ceb0*/  LDC.64 R4, c[0x0][0x390] ;  /* 0x0000e400ff047b82 */ /* 0x000e620000000a00 */
[----:B------:R-:W-:Y:S01]  /*1cec0*/  IMAD.MOV.U32 R7, RZ, RZ, -0x100000 ;  /* 0xfff00000ff077424 */ /* 0x000fe200078e00ff */
[----:B0-----:R-:W-:Y:S02]  /*1ced0*/  DSETP.NEU.AND P1, PT, RZ, UR4, PT ;  /* 0x00000004ff007e2a */ /* 0x001fe4000bf2d000 */
[----:B------:R-:W-:-:S04]  /*1cee0*/  DSETP.LTU.AND P0, PT, RZ, UR4, PT ;  /* 0x00000004ff007e2a */ /* 0x000fc8000bf09000 */
[----:B------:R-:W-:Y:S02]  /*1cef0*/  FSEL R7, R7, -QNAN , !P1 ;  /* 0xfff8000007077808 */ /* 0x000fe40004800000 */
[----:B------:R-:W-:Y:S02]  /*1cf00*/  FSEL R2, R2, RZ, P0 ;  /* 0x000000ff02027208 */ /* 0x000fe40000000000 */
[----:B------:R-:W-:-:S05]  /*1cf10*/  FSEL R3, R3, R7, P0 ;  /* 0x0000000703037208 */ /* 0x000fca0000000000 */
[----:B-1----:R0:W-:Y:S02]  /*1cf20*/  STG.E.64 desc[UR8][R4.64], R2 ;  /* 0x0000000204007986 */ /* 0x0021e4000c101b08 */
.L_x_221:
[----:B------:R-:W-:Y:S05]  /*1cf30*/  EXIT ;  /* 0x000000000000794d */ /* 0x000fea0003800000 */
.L_x_325:
[----:B------:R-:W0:Y:S01]  /*1cf40*/  LDC.64 R20, c[0x0][0x380] ;  /* 0x0000e000ff147b82 */ /* 0x000e220000000a00 */
[----:B------:R-:W-:Y:S01]  /*1cf50*/  UMOV UR4, 0x8f9d3f28 ;  /* 0x8f9d3f2800047882 */ /* 0x000fe20000000000 */
[----:B------:R-:W-:Y:S02]  /*1cf60*/  UMOV UR5, 0x3fe97f4a ;  /* 0x3fe97f4a00057882 */ /* 0x000fe40000000000 */
[----:B0-----:R-:W-:Y:S02]  /*1cf70*/  DSETP.GTU.AND P0, PT, |R20|, UR4, PT ;  /* 0x0000000414007e2a */ /* 0x001fe4000bf0c200 */
[----:B------:R-:W-:-:S12]  /*1cf80*/  DADD R8, -RZ, |R20| ;  /* 0x00000000ff087229 */ /* 0x000fd80000000514 */
[----:B------:R-:W-:Y:S05]  /*1cf90*/  @P0 BRA `(.L_x_168) ;  /* 0x0000001c003c0947 */ /* 0x000fea0003800000 */
[----:B------:R-:W-:Y:S01]  /*1cfa0*/  DMUL R2, R20, R20 ;  /* 0x0000001414027228 */ /* 0x000fe20000000000 */
[----:B------:R-:W-:Y:S01]  /*1cfb0*/  IMAD.MOV.U32 R4, RZ, RZ, 0x51c18514 ;  /* 0x51c18514ff047424 */ /* 0x000fe200078e00ff */
[----:B------:R-:W-:Y:S01]  /*1cfc0*/  UMOV UR4, 0xa1b77c65 ;  /* 0xa1b77c6500047882 */ /* 0x000fe20000000000 */
[----:B------:R-:W-:Y:S01]  /*1cfd0*/  IMAD.MOV.U32 R5, RZ, RZ, 0x3d13098c ;  /* 0x3d13098cff057424 */ /* 0x000fe200078e00ff */
[----:B------:R-:W-:Y:S01]  /*1cfe0*/  UMOV UR5, 0x3c8efbd0 ;  /* 0x3c8efbd000057882 */ /* 0x000fe20000000000 */
[----:B------:R-:W-:Y:S01]  /*1cff0*/  ISETP.GT.AND P1, PT, R9, 0xfffff, PT ;  /* 0x000fffff0900780c */ /* 0x000fe20003f24270 */
[----:B------:R-:W-:Y:S01]  /*1d000*/  IMAD.MOV.U32 R0, RZ, RZ, R9 ;  /* 0x000000ffff007224 */ /* 0x000fe200078e0009 */
[----:B------:R-:W-:Y:S01]  /*1d010*/  UMOV UR6, 0x80000000 ;  /* 0x8000000000067882 */ /* 0x000fe20000000000 */
[----:B------:R-:W-:Y:S01]  /*1d020*/  UMOV UR7, 0x3e15a30c ;  /* 0x3e15a30c00077882 */ /* 0x000fe20000000000 */
        /* <DEDUP_REMOVED lines=15> */
[----:B------:R-:W-:Y:S02]  /*1d120*/  IMAD.MOV.U32 R4, RZ, RZ, R8 ;  /* 0x000000ffff047224 */ /* 0x000fe400078e0008 */
[----:B------:R-:W-:Y:S01]  /*1d130*/  IMAD.MOV.U32 R5, RZ, RZ, R9 ;  /* 0x000000ffff057224 */ /* 0x000fe200078e0009 */
[----:B------:R-:W-:Y:S02]  /*1d140*/  @!P1 DMUL R4, |R20|, 1.80143985094819840000e+16 ;  /* 0x4350000014049828 */ /* 0x000fe40000000200 */
[----:B------:R-:W-:Y:S01]  /*1d150*/  DFMA R6, R2, R6, UR4 ;  /* 0x0000000402067e2b */ /* 0x000fe20008000006 */
[----:B------:R-:W-:Y:S01]  /*1d160*/  UMOV UR4, 0x40000000 ;  /* 0x4000000000047882 */ /* 0x000fe20000000000 */
[----:B------:R-:W-:-:S02]  /*1d170*/  UMOV UR5, 0x3fdba967 ;  /* 0x3fdba96700057882 */ /* 0x000fc40000000000 */
[C---:B------:R-:W-:Y:S01]  /*1d180*/  DADD R10, R2.reuse, -UR4 ;  /* 0x80000004020a7e29 */ /* 0x040fe20008000000 */
[----:B------:R-:W-:Y:S01]  /*1d190*/  UMOV UR4, 0xcf04f123 ;  /* 0xcf04f12300047882 */ /* 0x000fe20000000000 */
[----:B------:R-:W-:Y:S02]  /*1d1a0*/  UMOV UR5, 0x3f903921 ;  /* 0x3f90392100057882 */ /* 0x000fe40000000000 */
[----:B------:R-:W-:Y:S01]  /*1d1b0*/  DFMA R6, R2, R6, -UR4 ;  /* 0x8000000402067e2b */ /* 0x000fe20008000006 */
[----:B------:R-:W-:Y:S01]  /*1d1c0*/  @!P1 IMAD.MOV.U32 R0, RZ, RZ, R5 ;  /* 0x000000ffff009224 */ /* 0x000fe200078e0005 */
[----:B------:R-:W-:Y:S01]  /*1d1d0*/  UMOV UR4, 0xd7753176 ;  /* 0xd775317600047882 */ /* 0x000fe20000000000 */
[----:B------:R-:W-:Y:S01]  /*1d1e0*/  UMOV UR5, 0x3fc5db69 ;  /* 0x3fc5db6900057882 */ /* 0x000fe20000000000 */
[----:B------:R-:W-:-:S04]  /*1d1f0*/  DADD R10, R10, UR6 ;  /* 0x000000060a0a7e29 */ /* 0x000fc80008000000 */
[----:B------:R-:W-:Y:S01]  /*1d200*/  DFMA R6, R2, R6, UR4 ;  /* 0x0000000402067e2b */ /* 0x000fe20008000006 */
[----:B------:R-:W-:Y:S02]  /*1d210*/  VIADD R2, R0, 0xffffffff ;  /* 0xffffffff00027836 */ /* 0x000fe40000000000 */
[----:B------:R-:W-:Y:S02]  /*1d220*/  IMAD.MOV.U32 R3, RZ, RZ, -0x3ff ;  /* 0xfffffc01ff037424 */ /* 0x000fe400078e00ff */
[----:B------:R-:W-:Y:S01]  /*1d230*/  @!P1 IMAD.MOV.U32 R3, RZ, RZ, -0x435 ;  /* 0xfffffbcbff039424 */ /* 0x000fe200078e00ff */
[----:B------:R-:W-:Y:S02]  /*1d240*/  ISETP.GT.U32.AND P0, PT, R2, 0x7feffffe, PT ;  /* 0x7feffffe0200780c */ /* 0x000fe40003f04070 */
[----:B------:R-:W-:Y:S01]  /*1d250*/  DMUL R14, R6, R10 ;  /* 0x0000000a060e7228 */ /* 0x000fe20000000000 */
[----:B------:R-:W-:Y:S02]  /*1d260*/  IMAD.MOV.U32 R2, RZ, RZ, R8 ;  /* 0x000000ffff027224 */ /* 0x000fe400078e0008 */
[----:B------:R-:W-:-:S08]  /*1d270*/  @!P1 IMAD.MOV.U32 R2, RZ, RZ, R4 ;  /* 0x000000ffff029224 */ /* 0x000fd000078e0004 */
        /* <DEDUP_REMOVED lines=10> */
[----:B------:R-:W-:Y:S01]  /*1d320*/  UMOV UR6, 0x80000000 ;  /* 0x8000000000067882 */ /* 0x000fe20000000000 */
[----:B------:R-:W-:-:S11]  /*1d330*/  UMOV UR7, 0x43300000 ;  /* 0x4330000000077882 */ /* 0x000fd60000000000 */
        /* <DEDUP_REMOVED lines=14> */
[----:B------:R-:W-:Y:S01]  /*1d420*/  LEA.HI R18, R0, R3, RZ, 0xc ;  /* 0x0000000300127211 */ /* 0x000fe200078f60ff */
[----:B------:R-:W-:Y:S01]  /*1d430*/  DADD R2, R4, -R10 ;  /* 0x0000000004027229 */ /* 0x000fe2000000080a */
[----:B------:R-:W-:-:S03]  /*1d440*/  IMAD.MOV.U32 R19, RZ, RZ, 0x43300000 ;  /* 0x43300000ff137424 */ /* 0x000fc600078e00ff */
[----:B------:R-:W-:Y:S01]  /*1d450*/  DFMA R16, R12, R16, UR4 ;  /* 0x000000040c107e2b */ /* 0x000fe20008000010 */
[----:B------:R-:W-:Y:S01]  /*1d460*/  UMOV UR4, 0xa9ab0956 ;  /* 0xa9ab095600047882 */ /* 0x000fe20000000000 */
[----:B------:R-:W-:Y:S01]  /*1d470*/  UMOV UR5, 0x3f1745cb ;  /* 0x3f1745cb00057882 */ /* 0x000fe20000000000 */
[----:B------:R-:W-:Y:S01]  /*1d480*/  @P0 VIADD R18, R18, 0x1 ;  /* 0x0000000112120836 */ /* 0x000fe20000000000 */
[----:B------:R-:W-:-:S04]  /*1d490*/  DADD R22, R2, R2 ;  /* 0x0000000002167229 */ /* 0x000fc80000000002 */
[----:B------:R-:W-:Y:S01]  /*1d4a0*/  DFMA R16, R12, R16, UR4 ;  /* 0x000000040c107e2b */ /* 0x000fe20008000010 */
[----:B------:R-:W-:Y:S01]  /*1d4b0*/  UMOV UR4, 0x2d1b5154 ;  /* 0x2d1b515400047882 */ /* 0x000fe20000000000 */
[----:B------:R-:W-:Y:S01]  /*1d4c0*/  UMOV UR5, 0x3f3c71c7 ;  /* 0x3f3c71c700057882 */ /* 0x000fe20000000000 */
[----:B------:R-:W-:Y:S01]  /*1d4d0*/  LOP3.LUT R18, R18, 0x80000000, RZ, 0x3c, !PT ;  /* 0x8000000012127812 */ /* 0x000fe200078e3cff */
[----:B------:R-:W-:-:S04]  /*1d4e0*/  DFMA R22, R4, -R10, R22 ;  /* 0x8000000a0416722b */ /* 0x000fc80000000016 */
[----:B------:R-:W-:Y:S01]  /*1d4f0*/  DFMA R16, R12, R16, UR4 ;  /* 0x000000040c107e2b */ /* 0x000fe20008000010 */
[----:B------:R-:W-:Y:S01]  /*1d500*/  UMOV UR4, 0x923be72d ;  /* 0x923be72d00047882 */ /* 0x000fe20000000000 */
[----:B------:R-:W-:Y:S01]  /*1d510*/  UMOV UR5, 0x3f624924 ;  /* 0x3f62492400057882 */ /* 0x000fe20000000000 */
[----:B------:R-:W-:Y:S01]  /*1d520*/  DADD R2, R18, -UR6 ;  /* 0x8000000612027e29 */ /* 0x000fe20008000000 */
[----:B------:R-:W-:Y:S01]  /*1d530*/  UMOV UR6, 0xfefa39ef ;  /* 0xfefa39ef00067882 */ /* 0x000fe20000000000 */
[----:B------:R-:W-:Y:S01]  /*1d540*/  UMOV UR7, 0x3fe62e42 ;  /* 0x3fe62e4200077882 */ /* 0x000fe20000000000 */
[----:B------:R-:W-:Y:S02]  /*1d550*/  DMUL R22, R6, R22 ;  /* 0x0000001606167228 */ /* 0x000fe40000000000 */
[----:B------:R-:W-:Y:S01]  /*1d560*/  DFMA R16, R12, R16, UR4 ;  /* 0x000000040c107e2b */ /* 0x000fe20008000010 */
[----:B------:R-:W-:Y:S01]  /*1d570*/  UMOV UR4, 0x9999a3c4 ;  /* 0x9999a3c400047882 */ /* 0x000fe20000000000 */
[----:B------:R-:W-:-:S06]  /*1d580*/  UMOV UR5, 0x3f899999 ;  /* 0x3f89999900057882 */ /* 0x000fcc0000000000 */
[----:B------:R-:W-:Y:S01]  /*1d590*/  DFMA R18, R12, R16, UR4 ;  /* 0x000000040c127e2b */ /* 0x000fe20008000010 */
[----:B------:R-:W-:Y:S01]  /*1d5a0*/  UMOV UR4, 0x55555554 ;  /* 0x5555555400047882 */ /* 0x000fe20000000000 */
[----:B------:R-:W-:Y:S01]  /*1d5b0*/  UMOV UR5, 0x3fb55555 ;  /* 0x3fb5555500057882 */ /* 0x000fe20000000000 */
[----:B------:R-:W-:-:S05]  /*1d5c0*/  DFMA R16, R2, UR6, R10 ;  /* 0x0000000602107c2b */ /* 0x000fca000800000a */
        /* <DEDUP_REMOVED lines=13> */
.L_x_169:
[----:B------:R-:W-:Y:S01]  /*1d6a0*/  IMAD.MOV.U32 R2, RZ, RZ, 0x0 ;  /* 0x00000000ff027424 */ /* 0x000fe200078e00ff */
[----:B------:R-:W-:Y:S01]  /*1d6b0*/  LOP3.LUT P0, RZ, R5, 0x7fffffff, RZ, 0xc0, !PT ;  /* 0x7fffffff05ff7812 */ /* 0x000fe2000780c0ff */
[----:B------:R-:W-:-:S06]  /*1d6c0*/  IMAD.MOV.U32 R3, RZ, RZ, 0x7ff00000 ;  /* 0x7ff00000ff037424 */ /* 0x000fcc00078e00ff */
[----:B------:R-:W-:-:S10]  /*1d6d0*/  DFMA R2, R4, R2, +INF ;  /* 0x7ff000000402742b */ /* 0x000fd40000000002 */
[----:B------:R-:W-:Y:S02]  /*1d6e0*/  FSEL R16, R2, RZ, P0 ;  /* 0x000000ff02107208 */ /* 0x000fe40000000000 */
[----:B------:R-:W-:-:S07]  /*1d6f0*/  FSEL R17, R3, -QNAN , P0 ;  /* 0xfff0000003117808 */ /* 0x000fce0000000000 */
.L_x_170:
        /* <DEDUP_REMOVED lines=62> */
.L_x_171:
        /* <DEDUP_REMOVED lines=62> */
.L_x_173:
        /* <DEDUP_REMOVED lines=62> */
.L_x_174:
[----:B------:R-:W0:Y:S01]  /*1e2a0*/  MUFU.RCP64H R3, R9 ;  /* 0x0000000900037308 */ /* 0x000e220000001800 */
[----:B------:R-:W-:Y:S01]  /*1e2b0*/  IMAD.MOV.U32 R2, RZ, RZ, RZ ;  /* 0x000000ffff027224 */ /* 0x000fe200078e00ff */
[----:B------:R-:W-:Y:S01]  /*1e2c0*/  UMOV UR4, 0x1c34685e ;  /* 0x1c34685e00047882 */ /* 0x000fe20000000000 */
[----:B------:R-:W-:Y:S01]  /*1e2d0*/  UMOV UR5, 0x414602fe ;  /* 0x414602fe00057882 */ /* 0x000fe20000000000 */
[----:B------:R-:W-:Y:S01]  /*1e2e0*/  UMOV UR6, 0x1f7e5beb ;  /* 0x1f7e5beb00067882 */ /* 0x000fe20000000000 */
[----:B------:R-:W-:Y:S01]  /*1e2f0*/  UMOV UR7, 0x407eba13 ;  /* 0x407eba1300077882 */ /* 0x000fe20000000000 */
[----:B------:R-:W-:Y:S02]  /*1e300*/  VIADD R0, R9, 0xfff00000 ;  /* 0xfff0000009007836 */ /* 0x000fe40000000000 */
[----:B------:R-:W-:Y:S02]  /*1e310*/  IMAD.MOV.U32 R24, RZ, RZ, 0x0 ;  /* 0x00000000ff187424 */ /* 0x000fe400078e00ff */
[----:B------:R-:W-:Y:S01]  /*1e320*/  IMAD.MOV.U32 R25, RZ, RZ, 0x3fd80000 ;  /* 0x3fd80000ff197424 */ /* 0x000fe200078e00ff */
        /* <DEDUP_REMOVED lines=12> */
[----:B------:R-:W-:Y:S01]  /*1e3f0*/  IMAD.MOV.U32 R4, RZ, RZ, 0x7a655012 ;  /* 0x7a655012ff047424 */ /* 0x000fe200078e00ff */
[----:B------:R-:W-:Y:S01]  /*1e400*/  UMOV UR5, 0x40d115cb ;  /* 0x40d115cb00057882 */ /* 0x000fe20000000000 */
[----:B------:R-:W-:-:S04]  /*1e410*/  IMAD.MOV.U32 R5, RZ, RZ, 0x40992746 ;  /* 0x40992746ff057424 */ /* 0x000fc800078e00ff */
[C---:B------:R-:W-:Y:S01]  /*1e420*/  DFMA R10, R18.reuse, R10, UR6 ;  /* 0x00000006120a7e2b */ /* 0x040fe2000800000a */
[----:B------:R-:W-:Y:S01]  /*1e430*/  UMOV UR6, 0xe6e7cc7d ;  /* 0xe6e7cc7d00067882 */ /* 0x000fe20000000000 */
[C---:B------:R-:W-:Y:S01]  /*1e440*/  DFMA R6, R18.reuse, -UR4, R4 ;  /* 0x8000000412067c2b */ /* 0x040fe20008000004 */
[----:B------:R-:W-:Y:S01]  /*1e450*/  UMOV UR4, 0x7e247bd4 ;  /* 0x7e247bd400047882 */ /* 0x000fe20000000000 */
[----:B------:R-:W-:Y:S01]  /*1e460*/  UMOV UR5, 0x40575178 ;  /* 0x4057517800057882 */ /* 0x000fe20000000000 */
[----:B------:R-:W0:Y:S01]  /*1e470*/  MUFU.RSQ64H R5, R9 ;  /* 0x0000000900057308 */ /* 0x000e220000001c00 */
[----:B------:R-:W-:Y:S01]  /*1e480*/  UMOV UR7, 0x40373b92 ;  /* 0x40373b9200077882 */ /* 0x000fe20000000000 */
[----:B------:R-:W-:Y:S01]  /*1e490*/  IMAD.MOV.U32 R4, RZ, RZ, RZ ;  /* 0x000000ffff047224 */ /* 0x000fe200078e00ff */
[C---:B------:R-:W-:Y:S01]  /*1e4a0*/  DFMA R10, R18.reuse, R10, -UR6 ;  /* 0x80000006120a7e2b */ /* 0x040fe2000800000a */
[----:B------:R-:W-:Y:S01]  /*1e4b0*/  UMOV UR6, 0xe63a2f08 ;  /* 0xe63a2f0800067882 */ /* 0x000fe20000000000 */
[----:B------:R-:W-:Y:S01]  /*1e4c0*/  DFMA R6, R18, R6, -UR4 ;  /* 0x8000000412067e2b */ /* 0x000fe20008000006 */
[----:B------:R-:W-:Y:S01]  /*1e4d0*/  UMOV UR4, 0xe5fc36b2 ;  /* 0xe5fc36b200047882 */ /* 0x000fe20000000000 */
[----:B------:R-:W-:Y:S01]  /*1e4e0*/  UMOV UR5, 0x401704c4 ;  /* 0x401704c400057882 */ /* 0x000fe20000000000 */
[----:B------:R-:W-:-:S03]  /*1e4f0*/  UMOV UR7, 0x3ffa31be ;  /* 0x3ffa31be00077882 */ /* 0x000fc60000000000 */
[C---:B------:R-:W-:Y:S01]  /*1e500*/  DFMA R10, R18.reuse, R10, UR6 ;  /* 0x00000006120a7e2b */ /* 0x040fe2000800000a */
[----:B------:R-:W-:Y:S01]  /*1e510*/  UMOV UR6, 0x104d5d05 ;  /* 0x104d5d0500067882 */ /* 0x000fe20000000000 */
[----:B------:R-:W-:Y:S01]  /*1e520*/  DFMA R6, R18, R6, UR4 ;  /* 0x0000000412067e2b */ /* 0x000fe20008000006 */
[----:B------:R-:W-:Y:S01]  /*1e530*/  UMOV UR4, 0x7a2fd531 ;  /* 0x7a2fd53100047882 */ /* 0x000fe20000000000 */
[----:B------:R-:W-:Y:S01]  /*1e540*/  UMOV UR5, 0x3fe15b74 ;  /* 0x3fe15b7400057882 */ /* 0x000fe20000000000 */
[----:B------:R-:W-:Y:S01]  /*1e550*/  UMOV UR7, 0x3fcad320 ;  /* 0x3fcad32000077882 */ /* 0x000fe20000000000 */
[----:B0-----:R-:W-:Y:S02]  /*1e560*/  DMUL R22, R4, R4 ;  /* 0x0000000404167228 */ /* 0x001fe40000000000 */
[C---:B------:R-:W-:Y:S01]  /*1e570*/  DFMA R12, R18.reuse, R10, -UR6 ;  /* 0x80000006120c7e2b */ /* 0x040fe2000800000a */
[----:B------:R-:W-:Y:S01]  /*1e580*/  UMOV UR6, 0x9c76d07e ;  /* 0x9c76d07e00067882 */ /* 0x000fe20000000000 */
[----:B------:R-:W-:Y:S01]  /*1e590*/  DFMA R6, R18, R6, -UR4 ;  /* 0x8000000412067e2b */ /* 0x000fe20008000006 */
[----:B------:R-:W-:Y:S01]  /*1e5a0*/  UMOV UR4, 0xcf6cb79b ;  /* 0xcf6cb79b00047882 */ /* 0x000fe20000000000 */
[----:B------:R-:W-:Y:S01]  /*1e5b0*/  UMOV UR5, 0x3fba7fea ;  /* 0x3fba7fea00057882 */ /* 0x000fe20000000000 */
[----:B------:R-:W-:Y:S01]  /*1e5c0*/  UMOV UR7, 0x3fb0aaaa ;  /* 0x3fb0aaaa00077882 */ /* 0x000fe20000000000 */
[----:B------:R-:W-:-:S02]  /*1e5d0*/  DFMA R22, -R22, |R20|, 1 ;  /* 0x3ff000001616742b */ /* 0x000fc40000000514 */
[C---:B------:R-:W-:Y:S01]  /*1e5e0*/  DFMA R12, R18.reuse, R12, UR6 ;  /* 0x00000006120c7e2b */ /* 0x040fe2000800000c */
[----:B------:R-:W-:Y:S01]  /*1e5f0*/  UMOV UR6, 0xfffdacec ;  /* 0xfffdacec00067882 */ /* 0x000fe20000000000 */
[----:B------:R-:W-:Y:S01]  /*1e600*/  DFMA R10, R18, R6, UR4 ;  /* 0x00000004120a7e2b */ /* 0x000fe20008000006 */
[----:B------:R-:W-:Y:S01]  /*1e610*/  UMOV UR4, 0xeddcf548 ;  /* 0xeddcf54800047882 */ /* 0x000fe20000000000 */
[----:B------:R-:W-:Y:S01]  /*1e620*/  UMOV UR5, 0x3fafffff ;  /* 0x3fafffff00057882 */ /* 0x000fe20000000000 */
[----:B------:R-:W-:Y:S01]  /*1e630*/  UMOV UR7, 0x3fbfffff ;  /* 0x3fbfffff00077882 */ /* 0x000fe20000000000 */
[----:B------:R-:W-:Y:S02]  /*1e640*/  DFMA R6, R22, R24, 0.5 ;  /* 0x3fe000001606742b */ /* 0x000fe40000000018 */
[----:B------:R-:W-:Y:S02]  /*1e650*/  DMUL R22, R4, R22 ;  /* 0x0000001604167228 */ /* 0x000fe40000000000 */
[C---:B------:R-:W-:Y:S01]  /*1e660*/  DFMA R10, R18.reuse, R10, -UR4 ;  /* 0x80000004120a7e2b */ /* 0x040fe2000800000a */
[----:B------:R-:W-:Y:S01]  /*1e670*/  UMOV UR4, 0xffffc9e5 ;  /* 0xffffc9e500047882 */ /* 0x000fe20000000000 */
[----:B------:R-:W-:Y:S01]  /*1e680*/  DFMA R12, R18, R12, -UR6 ;  /* 0x80000006120c7e2b */ /* 0x000fe2000800000c */
[----:B------:R-:W-:-:S03]  /*1e690*/  UMOV UR5, 0x3fefffff ;  /* 0x3fefffff00057882 */ /* 0x000fc60000000000 */
[----:B------:R-:W-:Y:S02]  /*1e6a0*/  DFMA R4, R22, R6, R4 ;  /* 0x000000061604722b */ /* 0x000fe40000000004 */
[----:B------:R-:W-:Y:S02]  /*1e6b0*/  DFMA R18, R18, R10, UR4 ;  /* 0x0000000412127e2b */ /* 0x000fe4000800000a */
[----:B------:R-:W-:Y:S01]  /*1e6c0*/  DFMA R20, R2, R12, |R20| ;  /* 0x0000000c0214722b */ /* 0x000fe20000000414 */
[----:B------:R-:W-:Y:S10]  /*1e6d0*/  @!P0 BRA `(.L_x_175) ;  /* 0x0000000000108947 */ /* 0x000ff40003800000 */
[----:B------:R-:W-:-:S07]  /*1e6e0*/  MOV R0, 0x1e700 ;  /* 0x0001e70000007802 */ /* 0x000fce0000000f00 */
[----:B------:R-:W-:Y:S05]  /*1e6f0*/  CALL.REL.NOINC `($__internal_2_$__cuda_sm20_drsqrt_f64_slowpath_v2) ;  /* 0x00000024009c7944 */ /* 0x000fea0003c00000 */
[----:B------:R-:W-:Y:S02]  /*1e700*/  IMAD.MOV.U32 R4, RZ, RZ, R2 ;  /* 0x000000ffff047224 */ /* 0x000fe400078e0002 */
[----:B------:R-:W-:-:S07]  /*1e710*/  IMAD.MOV.U32 R5, RZ, RZ, R3 ;  /* 0x000000ffff057224 */ /* 0x000fce00078e0003 */
.L_x_175:
        /* <DEDUP_REMOVED lines=22> */
.L_x_176:
        /* <DEDUP_REMOVED lines=29> */
.L_x_178:
[----:B------:R-:W-:-:S07]  /*1ea50*/  VIADD R0, R0, 0x1 ;  /* 0x0000000100007836 */ /* 0x000fce0000000000 */
.L_x_177:
        /* <DEDUP_REMOVED lines=30> */
.L_x_172:
[----:B------:R-:W-:Y:S01]  /*1ec40*/  UMOV UR4, 0x6dc9c883 ;  /* 0x6dc9c88300047882 */ /* 0x000fe20000000000 */
[----:B------:R-:W-:Y:S02]  /*1ec50*/  UMOV UR5, 0x3fe45f30 ;  /* 0x3fe45f3000057882 */ /* 0x000fe40000000000 */
[----:B------:R-:W-:-:S08]  /*1ec60*/  DMUL R16, R16, UR4 ;  /* 0x0000000410107c28 */ /* 0x000fd00008000000 */
[----:B------:R-:W-:Y:S01]  /*1ec70*/  DFMA R2, R16, R2, R14 ;  /* 0x000000021002722b */ /* 0x000fe2000000000e */
[----:B------:R-:W-:Y:S10]  /*1ec80*/  BRA `(.L_x_179) ;  /* 0x0000001800087947 */ /* 0x000ff40003800000 */
.L_x_168:
        /* <DEDUP_REMOVED lines=83> */
.L_x_180:
        /* <DEDUP_REMOVED lines=83> */
.L_x_181:
        /* <DEDUP_REMOVED lines=59> */
.L_x_182:
[----:B------:R-:W-:Y:S01]  /*1faa0*/  DSETP.NEU.AND P0, PT, |R20|, +INF , PT ;  /* 0x7ff000001400742a */ /* 0x000fe20003f0d200 */
[----:B------:R-:W-:-:S13]  /*1fab0*/  CS2R R2, SRZ ;  /* 0x0000000000027805 */ /* 0x000fda000001ff00 */
[----:B------:R-:W-:Y:S05]  /*1fac0*/  @!P0 BRA `(.L_x_179) ;  /* 0x0000000800788947 */ /* 0x000fea0003800000 */
[----:B------:R-:W0:Y:S01]  /*1fad0*/  MUFU.RCP64H R3, R9 ;  /* 0x0000000900037308 */ /* 0x000e220000001800 */
[----:B------:R-:W-:Y:S01]  /*1fae0*/  IMAD.MOV.U32 R2, RZ, RZ, RZ ;  /* 0x000000ffff027224 */ /* 0x000fe200078e00ff */
[----:B------:R-:W-:Y:S01]  /*1faf0*/  UMOV UR4, 0x4be101dc ;  /* 0x4be101dc00047882 */ /* 0x000fe20000000000 */
[----:B------:R-:W-:Y:S01]  /*1fb00*/  UMOV UR5, 0x418a86a6 ;  /* 0x418a86a600057882 */ /* 0x000fe20000000000 */
[----:B------:R-:W-:Y:S01]  /*1fb10*/  IMAD.MOV.U32 R6, RZ, RZ, 0x49cdde7 ;  /* 0x049cdde7ff067424 */ /* 0x000fe200078e00ff */
        /* <DEDUP_REMOVED lines=13> */
[----:B------:R-:W-:Y:S01]  /*1fbf0*/  DFMA R4, R14, UR4, -R4 ;  /* 0x000000040e047c2b */ /* 0x000fe20008000804 */
[----:B------:R-:W-:Y:S01]  /*1fc00*/  UMOV UR4, 0xc980a287 ;  /* 0xc980a28700047882 */ /* 0x000fe20000000000 */
[----:B------:R-:W-:-:S06]  /*1fc10*/  UMOV UR5, 0x41142a31 ;  /* 0x41142a3100057882 */ /* 0x000fcc0000000000 */
[----:B------:R-:W-:Y:S01]  /*1fc20*/  DFMA R4, R14, R4, UR4 ;  /* 0x000000040e047e2b */ /* 0x000fe20008000004 */
        /* <DEDUP_REMOVED lines=53> */
.L_x_183:
        /* <DEDUP_REMOVED lines=22> */
.L_x_184:
        /* <DEDUP_REMOVED lines=30> */
.L_x_186:
[----:B------:R-:W-:-:S07]  /*202c0*/  VIADD R0, R0, 0x1 ;  /* 0x0000000100007836 */ /* 0x000fce0000000000 */
.L_x_185:
        /* <DEDUP_REMOVED lines=30> */
.L_x_179:
[----:B------:R-:W0:Y:S01]  /*204b0*/  LDCU.64 UR4, c[0x0][0x380] ;  /* 0x00007000ff0477ac */ /* 0x000e220008000a00 */
[----:B------:R-:W1:Y:S01]  /*204c0*/  LDC.64 R4, c[0x0][0x390] ;  /* 0x0000e400ff047b82 */ /* 0x000e620000000a00 */
[----:B0-----:R-:W-:-:S06]  /*204d0*/  DSETP.LEU.AND P0, PT, RZ, UR4, PT ;  /* 0x00000004ff007e2a */ /* 0x001fcc000bf0b000 */
[----:B------:R-:W-:Y:S02]  /*204e0*/  FSEL R2, R2, RZ, P0 ;  /* 0x000000ff02027208 */ /* 0x000fe40000000000 */
[----:B------:R-:W-:-:S05]  /*204f0*/  FSEL R3, R3, -QNAN , P0 ;  /* 0xfff8000003037808 */ /* 0x000fca0000000000 */
[----:B-1----:R-:W-:Y:S01]  /*20500*/  STG.E.64 desc[UR8][R4.64], R2 ;  /* 0x0000000204007986 */ /* 0x002fe2000c101b08 */
[----:B------:R-:W-:Y:S05]  /*20510*/  EXIT ;  /* 0x000000000000794d */ /* 0x000fea0003800000 */
        .weak           $__internal_0_$__cuda_sm20_dblrcp_rn_slowpath_v3
        .type           $__internal_0_$__cuda_sm20_dblrcp_rn_slowpath_v3,@function
        .size           $__internal_0_$__cuda_sm20_dblrcp_rn_slowpath_v3,($__internal_1_$__cuda_sm20_div_rn_f64_full - $__internal_0_$__cuda_sm20_dblrcp_rn_slowpath_v3)
$__internal_0_$__cuda_sm20_dblrcp_rn_slowpath_v3:
[----:B------:R-:W-:Y:S02]  /*20520*/  IMAD.MOV.U32 R2, RZ, RZ, R10 ;  /* 0x000000ffff027224 */ /* 0x000fe400078e000a */
[----:B------:R-:W-:-:S06]  /*20530*/  IMAD.MOV.U32 R3, RZ, RZ, R11 ;  /* 0x000000ffff037224 */ /* 0x000fcc00078e000b */
[----:B------:R-:W-:-:S14]  /*20540*/  DSETP.GTU.AND P0, PT, |R2|, +INF , PT ;  /* 0x7ff000000200742a */ /* 0x000fdc0003f0c200 */
[----:B------:R-:W-:Y:S05]  /*20550*/  @P0 BRA `(.L_x_187) ;  /* 0x00000000007c0947 */ /* 0x000fea0003800000 */
[----:B------:R-:W-:-:S05]  /*20560*/  LOP3.LUT R13, R11, 0x7fffffff, RZ, 0xc0, !PT ;  /* 0x7fffffff0b0d7812 */ /* 0x000fca00078ec0ff */
[----:B------:R-:W-:-:S05]  /*20570*/  VIADD R10, R13, 0xffffffff ;  /* 0xffffffff0d0a7836 */ /* 0x000fca0000000000 */
[----:B------:R-:W-:-:S13]  /*20580*/  ISETP.GE.U32.AND P0, PT, R10, 0x7fefffff, PT ;  /* 0x7fefffff0a00780c */ /* 0x000fda0003f06070 */
[----:B------:R-:W-:Y:S01]  /*20590*/  @P0 LOP3.LUT R11, R3, 0x7ff00000, RZ, 0x3c, !PT ;  /* 0x7ff00000030b0812 */ /* 0x000fe200078e3cff */
[----:B------:R-:W-:Y:S01]  /*205a0*/  @P0 IMAD.MOV.U32 R10, RZ, RZ, RZ ;  /* 0x000000ffff0a0224 */ /* 0x000fe200078e00ff */
[----:B------:R-:W-:Y:S06]  /*205b0*/  @P0 BRA `(.L_x_188) ;  /* 0x00000000006c0947 */ /* 0x000fec0003800000 */
[----:B------:R-:W-:-:S13]  /*205c0*/  ISETP.GE.U32.AND P0, PT, R13, 0x1000001, PT ;  /* 0x010000010d00780c */ /* 0x000fda0003f06070 */
[----:B------:R-:W-:Y:S05]  /*205d0*/  @!P0 BRA `(.L_x_189) ;  /* 0x0000000000348947 */ /* 0x000fea0003800000 */
[----:B------:R-:W-:Y:S02]  /*205e0*/  VIADD R11, R3, 0xc0200000 ;  /* 0xc0200000030b7836 */ /* 0x000fe40000000000 */
[----:B------:R-:W-:Y:S02]  /*205f0*/  IMAD.MOV.U32 R10, RZ, RZ, R2 ;  /* 0x000000ffff0a7224 */ /* 0x000fe400078e0002 */
[----:B------:R-:W0:Y:S04]  /*20600*/  MUFU.RCP64H R13, R11 ;  /* 0x0000000b000d7308 */ /* 0x000e280000001800 */
[----:B0-----:R-:W-:-:S08]  /*20610*/  DFMA R14, -R10, R12, 1 ;  /* 0x3ff000000a0e742b */ /* 0x001fd0000000010c */
[----:B------:R-:W-:-:S08]  /*20620*/  DFMA R14, R14, R14, R14 ;  /* 0x0000000e0e0e722b */ /* 0x000fd0000000000e */
[----:B------:R-:W-:-:S08]  /*20630*/  DFMA R14, R12, R14, R12 ;  /* 0x0000000e0c0e722b */ /* 0x000fd0000000000c */
[----:B------:R-:W-:-:S08]  /*20640*/  DFMA R12, -R10, R14, 1 ;  /* 0x3ff000000a0c742b */ /* 0x000fd0000000010e */
[----:B------:R-:W-:-:S08]  /*20650*/  DFMA R12, R14, R12, R14 ;  /* 0x0000000c0e0c722b */ /* 0x000fd0000000000e */
[----:B------:R-:W-:-:S08]  /*20660*/  DMUL R12, R12, 2.2250738585072013831e-308 ;  /* 0x001000000c0c7828 */ /* 0x000fd00000000000 */
[----:B------:R-:W-:-:S08]  /*20670*/  DFMA R2, -R2, R12, 1 ;  /* 0x3ff000000202742b */ /* 0x000fd0000000010c */
[----:B------:R-:W-:-:S08]  /*20680*/  DFMA R2, R2, R2, R2 ;  /* 0x000000020202722b */ /* 0x000fd00000000002 */
[----:B------:R-:W-:Y:S01]  /*20690*/  DFMA R10, R12, R2, R12 ;  /* 0x000000020c0a722b */ /* 0x000fe2000000000c */
[----:B------:R-:W-:Y:S10]  /*206a0*/  BRA `(.L_x_188) ;  /* 0x0000000000307947 */ /* 0x000ff40003800000 */
.L_x_189:
[----:B------:R-:W-:Y:S01]  /*206b0*/  DMUL R2, R2, 8.11296384146066816958e+31 ;  /* 0x4690000002027828 */ /* 0x000fe20000000000 */
[----:B------:R-:W-:-:S05]  /*206c0*/  IMAD.MOV.U32 R10, RZ, RZ, R12 ;  /* 0x000000ffff0a7224 */ /* 0x000fca00078e000c */
[----:B------:R-:W0:Y:S02]  /*206d0*/  MUFU.RCP64H R11, R3 ;  /* 0x00000003000b7308 */ /* 0x000e240000001800 */
[----:B0-----:R-:W-:-:S08]  /*206e0*/  DFMA R12, -R2, R10, 1 ;  /* 0x3ff00000020c742b */ /* 0x001fd0000000010a */
[----:B------:R-:W-:-:S08]  /*206f0*/  DFMA R12, R12, R12, R12 ;  /* 0x0000000c0c0c722b */ /* 0x000fd0000000000c */
[----:B------:R-:W-:-:S08]  /*20700*/  DFMA R12, R10, R12, R10 ;  /* 0x0000000c0a0c722b */ /* 0x000fd0000000000a */
[----:B------:R-:W-:-:S08]  /*20710*/  DFMA R10, -R2, R12, 1 ;  /* 0x3ff00000020a742b */ /* 0x000fd0000000010c */
[----:B------:R-:W-:-:S08]  /*20720*/  DFMA R10, R12, R10, R12 ;  /* 0x0000000a0c0a722b */ /* 0x000fd0000000000c */
[----:B------:R-:W-:Y:S01]  /*20730*/  DMUL R10, R10, 8.11296384146066816958e+31 ;  /* 0x469000000a0a7828 */ /* 0x000fe20000000000 */
[----:B------:R-:W-:Y:S10]  /*20740*/  BRA `(.L_x_188) ;  /* 0x0000000000087947 */ /* 0x000ff40003800000 */
.L_x_187:
[----:B------:R-:W-:Y:S01]  /*20750*/  LOP3.LUT R11, R3, 0x80000, RZ, 0xfc, !PT ;  /* 0x00080000030b7812 */ /* 0x000fe200078efcff */
[----:B------:R-:W-:-:S07]  /*20760*/  IMAD.MOV.U32 R10, RZ, RZ, R2 ;  /* 0x000000ffff0a7224 */ /* 0x000fce00078e0002 */
.L_x_188:
[----:B------:R-:W-:Y:S02]  /*20770*/  IMAD.MOV.U32 R2, RZ, RZ, R0 ;  /* 0x000000ffff027224 */ /* 0x000fe400078e0000 */
[----:B------:R-:W-:Y:S02]  /*20780*/  IMAD.MOV.U32 R3, RZ, RZ, 0x0 ;  /* 0x00000000ff037424 */ /* 0x000fe400078e00ff */
[----:B------:R-:W-:Y:S02]  /*20790*/  IMAD.MOV.U32 R14, RZ, RZ, R10 ;  /* 0x000000ffff0e7224 */ /* 0x000fe400078e000a */
[----:B------:R-:W-:Y:S01]  /*207a0*/  IMAD.MOV.U32 R15, RZ, RZ, R11 ;  /* 0x000000ffff0f7224 */ /* 0x000fe200078e000b */
[----:B------:R-:W-:Y:S06]  /*207b0*/  RET.REL.NODEC R2 `(_Z10kernel_funddPdi) ;  /* 0xfffffdf802107950 */ /* 0x000fec0003c3ffff */
        .weak           $__internal_1_$__cuda_sm20_div_rn_f64_full
        .type           $__internal_1_$__cuda_sm20_div_rn_f64_full,@function
        .size           $__internal_1_$__cuda_sm20_div_rn_f64_full,($__internal_2_$__cuda_sm20_drsqrt_f64_slowpath_v2 - $__internal_1_$__cuda_sm20_div_rn_f64_full)
$__internal_1_$__cuda_sm20_div_rn_f64_full:
[C---:B------:R-:W-:Y:S01]  /*207c0*/  FSETP.GEU.AND P0, PT, |R11|.reuse, 1.469367938527859385e-39, PT ;  /* 0x001000000b00780b */ /* 0x040fe20003f0e200 */
[----:B------:R-:W-:Y:S01]  /*207d0*/  IMAD.MOV.U32 R2, RZ, RZ, 0x1 ;  /* 0x00000001ff027424 */ /* 0x000fe200078e00ff */
[C---:B------:R-:W-:Y:S01]  /*207e0*/  LOP3.LUT R8, R11.reuse, 0x800fffff, RZ, 0xc0, !PT ;  /* 0x800fffff0b087812 */ /* 0x040fe200078ec0ff */
[----:B------:R-:W-:Y:S01]  /*207f0*/  IMAD.MOV.U32 R14, RZ, RZ, R12 ;  /* 0x000000ffff0e7224 */ /* 0x000fe200078e000c */
[----:B------:R-:W-:Y:S02]  /*20800*/  LOP3.LUT R0, R11, 0x7ff00000, RZ, 0xc0, !PT ;  /* 0x7ff000000b007812 */ /* 0x000fe400078ec0ff */
[----:B------:R-:W-:Y:S01]  /*20810*/  LOP3.LUT R9, R8, 0x3ff00000, RZ, 0xfc, !PT ;  /* 0x3ff0000008097812 */ /* 0x000fe200078efcff */
[----:B------:R-:W-:Y:S01]  /*20820*/  IMAD.MOV.U32 R8, RZ, RZ, R10 ;  /* 0x000000ffff087224 */ /* 0x000fe200078e000a */
[----:B------:R-:W-:-:S04]  /*20830*/  LOP3.LUT R4, R13, 0x7ff00000, RZ, 0xc0, !PT ;  /* 0x7ff000000d047812 */ /* 0x000fc800078ec0ff */
[----:B------:R-:W-:Y:S01]  /*20840*/  ISETP.GE.U32.AND P2, PT, R4, R0, PT ;  /* 0x000000000400720c */ /* 0x000fe20003f46070 */
[----:B------:R-:W-:-:S06]  /*20850*/  @!P0 DMUL R8, R10, 8.98846567431157953865e+307 ;  /* 0x7fe000000a088828 */ /* 0x000fcc0000000000 */
[----:B------:R-:W0:Y:S02]  /*20860*/  MUFU.RCP64H R3, R9 ;  /* 0x0000000900037308 */ /* 0x000e240000001800 */
[----:B0-----:R-:W-:-:S08]  /*20870*/  DFMA R16, R2, -R8, 1 ;  /* 0x3ff000000210742b */ /* 0x001fd00000000808 */
[----:B------:R-:W-:-:S08]  /*20880*/  DFMA R16, R16, R16, R16 ;  /* 0x000000101010722b */ /* 0x000fd00000000010 */
[----:B------:R-:W-:Y:S01]  /*20890*/  DFMA R16, R2, R16, R2 ;  /* 0x000000100210722b */ /* 0x000fe20000000002 */
[----:B------:R-:W-:Y:S02]  /*208a0*/  IMAD.MOV.U32 R2, RZ, RZ, 0x1ca00000 ;  /* 0x1ca00000ff027424 */ /* 0x000fe400078e00ff */
[----:B------:R-:W-:-:S03]  /*208b0*/  IMAD.MOV.U32 R3, RZ, RZ, R4 ;  /* 0x000000ffff037224 */ /* 0x000fc600078e0004 */
[----:B------:R-:W-:Y:S02]  /*208c0*/  SEL R15, R2, 0x63400000, !P2 ;  /* 0x63400000020f7807 */ /* 0x000fe40005000000 */
[----:B------:R-:W-:Y:S01]  /*208d0*/  DFMA R24, R16, -R8, 1 ;  /* 0x3ff000001018742b */ /* 0x000fe20000000808 */
[----:B------:R-:W-:Y:S02]  /*208e0*/  FSETP.GEU.AND P2, PT, |R13|, 1.469367938527859385e-39, PT ;  /* 0x001000000d00780b */ /* 0x000fe40003f4e200 */
[----:B------:R-:W-:-:S05]  /*208f0*/  LOP3.LUT R15, R15, 0x800fffff, R13, 0xf8, !PT ;  /* 0x800fffff0f0f7812 */ /* 0x000fca00078ef80d */
[----:B------:R-:W-:-:S06]  /*20900*/  DFMA R16, R16, R24, R16 ;  /* 0x000000181010722b */ /* 0x000fcc0000000010 */
[----:B------:R-:W-:Y:S05]  /*20910*/  @P2 BRA `(.L_x_190) ;  /* 0x0000000000202947 */ /* 0x000fea0003800000 */
[----:B------:R-:W-:Y:S01]  /*20920*/  LOP3.LUT R3, R11, 0x7ff00000, RZ, 0xc0, !PT ;  /* 0x7ff000000b037812 */ /* 0x000fe200078ec0ff */
[----:B------:R-:W-:-:S03]  /*20930*/  IMAD.MOV.U32 R24, RZ, RZ, RZ ;  /* 0x000000ffff187224 */ /* 0x000fc600078e00ff */
[----:B------:R-:W-:-:S04]  /*20940*/  ISETP.GE.U32.AND P2, PT, R4, R3, PT ;  /* 0x000000030400720c */ /* 0x000fc80003f46070 */
[----:B------:R-:W-:-:S04]  /*20950*/  SEL R3, R2, 0x63400000, !P2 ;  /* 0x6340000002037807 */ /* 0x000fc80005000000 */
[----:B------:R-:W-:-:S04]  /*20960*/  LOP3.LUT R3, R3, 0x80000000, R13, 0xf8, !PT ;  /* 0x8000000003037812 */ /* 0x000fc800078ef80d */
[----:B------:R-:W-:-:S06]  /*20970*/  LOP3.LUT R25, R3, 0x100000, RZ, 0xfc, !PT ;  /* 0x0010000003197812 */ /* 0x000fcc00078efcff */
[----:B------:R-:W-:-:S10]  /*20980*/  DFMA R14, R14, 2, -R24 ;  /* 0x400000000e0e782b */ /* 0x000fd40000000818 */
[----:B------:R-:W-:-:S07]  /*20990*/  LOP3.LUT R3, R15, 0x7ff00000, RZ, 0xc0, !PT ;  /* 0x7ff000000f037812 */ /* 0x000fce00078ec0ff */
.L_x_190:
[----:B------:R-:W-:Y:S01]  /*209a0*/  @!P0 LOP3.LUT R0, R9, 0x7ff00000, RZ, 0xc0, !PT ;  /* 0x7ff0000009008812 */ /* 0x000fe200078ec0ff */
[----:B------:R-:W-:Y:S01]  /*209b0*/  VIADD R5, R3, 0xffffffff ;  /* 0xffffffff03057836 */ /* 0x000fe20000000000 */
[----:B------:R-:W-:-:S03]  /*209c0*/  DMUL R24, R16, R14 ;  /* 0x0000000e10187228 */ /* 0x000fc60000000000 */
[----:B------:R-:W-:Y:S01]  /*209d0*/  VIADD R7, R0, 0xffffffff ;  /* 0xffffffff00077836 */ /* 0x000fe20000000000 */
[----:B------:R-:W-:-:S04]  /*209e0*/  ISETP.GT.U32.AND P0, PT, R5, 0x7feffffe, PT ;  /* 0x7feffffe0500780c */ /* 0x000fc80003f04070 */
[----:B------:R-:W-:Y:S01]  /*209f0*/  ISETP.GT.U32.OR P0, PT, R7, 0x7feffffe, P0 ;  /* 0x7feffffe0700780c */ /* 0x000fe20000704470 */
[----:B------:R-:W-:-:S08]  /*20a00*/  DFMA R26, R24, -R8, R14 ;  /* 0x80000008181a722b */ /* 0x000fd0000000000e */
[----:B------:R-:W-:-:S04]  /*20a10*/  DFMA R16, R16, R26, R24 ;  /* 0x0000001a1010722b */ /* 0x000fc80000000018 */
[----:B------:R-:W-:Y:S07]  /*20a20*/  @P0 BRA `(.L_x_191) ;  /* 0x00000000006c0947 */ /* 0x000fee0003800000 */
[----:B------:R-:W-:-:S04]  /*20a30*/  LOP3.LUT R3, R11, 0x7ff00000, RZ, 0xc0, !PT ;  /* 0x7ff000000b037812 */ /* 0x000fc800078ec0ff */
[CC--:B------:R-:W-:Y:S02]  /*20a40*/  VIADDMNMX R0, R4.reuse, -R3.reuse, 0xb9600000, !PT ;  /* 0xb960000004007446 */ /* 0x0c0fe40007800903 */
[----:B------:R-:W-:Y:S02]  /*20a50*/  ISETP.GE.U32.AND P0, PT, R4, R3, PT ;  /* 0x000000030400720c */ /* 0x000fe40003f06070 */
[----:B------:R-:W-:Y:S02]  /*20a60*/  VIMNMX R0, PT, PT, R0, 0x46a00000, PT ;  /* 0x46a0000000007848 */ /* 0x000fe40003fe0100 */
[----:B------:R-:W-:Y:S01]  /*20a70*/  SEL R3, R2, 0x63400000, !P0 ;  /* 0x6340000002037807 */ /* 0x000fe20004000000 */
[----:B------:R-:W-:-:S04]  /*20a80*/  IMAD.MOV.U32 R2, RZ, RZ, RZ ;  /* 0x000000ffff027224 */ /* 0x000fc800078e00ff */
[----:B------:R-:W-:-:S04]  /*20a90*/  IMAD.IADD R0, R0, 0x1, -R3 ;  /* 0x0000000100007824 */ /* 0x000fc800078e0a03 */
[----:B------:R-:W-:-:S06]  /*20aa0*/  VIADD R3, R0, 0x7fe00000 ;  /* 0x7fe0000000037836 */ /* 0x000fcc0000000000 */
[----:B------:R-:W-:-:S10]  /*20ab0*/  DMUL R4, R16, R2 ;  /* 0x0000000210047228 */ /* 0x000fd40000000000 */
[----:B------:R-:W-:-:S13]  /*20ac0*/  FSETP.GTU.AND P0, PT, |R5|, 1.469367938527859385e-39, PT ;  /* 0x001000000500780b */ /* 0x000fda0003f0c200 */
[----:B------:R-:W-:Y:S05]  /*20ad0*/  @P0 BRA `(.L_x_192) ;  /* 0x0000000000940947 */ /* 0x000fea0003800000 */
[----:B------:R-:W-:-:S06]  /*20ae0*/  DFMA R8, R16, -R8, R14 ;  /* 0x800000081008722b */ /* 0x000fcc000000000e */
[----:B------:R-:W-:-:S04]  /*20af0*/  IMAD.MOV.U32 R8, RZ, RZ, RZ ;  /* 0x000000ffff087224 */ /* 0x000fc800078e00ff */
[C---:B------:R-:W-:Y:S02]  /*20b00*/  FSETP.NEU.AND P0, PT, R9.reuse, RZ, PT ;  /* 0x000000ff0900720b */ /* 0x040fe40003f0d000 */
[----:B------:R-:W-:-:S04]  /*20b10*/  LOP3.LUT R10, R9, 0x80000000, R11, 0x48, !PT ;  /* 0x80000000090a7812 */ /* 0x000fc800078e480b */
[----:B------:R-:W-:-:S07]  /*20b20*/  LOP3.LUT R9, R10, R3, RZ, 0xfc, !PT ;  /* 0x000000030a097212 */ /* 0x000fce00078efcff */
[----:B------:R-:W-:Y:S05]  /*20b30*/  @!P0 BRA `(.L_x_192) ;  /* 0x00000000007c8947 */ /* 0x000fea0003800000 */
[----:B------:R-:W-:Y:S02]  /*20b40*/  IMAD.MOV R3, RZ, RZ, -R0 ;  /* 0x000000ffff037224 */ /* 0x000fe400078e0a00 */
[----:B------:R-:W-:-:S06]  /*20b50*/  IMAD.MOV.U32 R2, RZ, RZ, RZ ;  /* 0x000000ffff027224 */ /* 0x000fcc00078e00ff */
[----:B------:R-:W-:Y:S02]  /*20b60*/  DFMA R2, R4, -R2, R16 ;  /* 0x800000020402722b */ /* 0x000fe40000000010 */
[----:B------:R-:W-:-:S04]  /*20b70*/  DMUL.RP R16, R16, R8 ;  /* 0x0000000810107228 */ /* 0x000fc80000008000 */
[----:B------:R-:W-:-:S04]  /*20b80*/  IADD3 R2, PT, PT, -R0, -0x43300000, RZ ;  /* 0xbcd0000000027810 */ /* 0x000fc80007ffe1ff */
[----:B------:R-:W-:Y:S02]  /*20b90*/  FSETP.NEU.AND P0, PT, |R3|, R2, PT ;  /* 0x000000020300720b */ /* 0x000fe40003f0d200 */
[----:B------:R-:W-:Y:S02]  /*20ba0*/  LOP3.LUT R3, R17, R10, RZ, 0x3c, !PT ;  /* 0x0000000a11037212 */ /* 0x000fe400078e3cff */
[----:B------:R-:W-:Y:S02]  /*20bb0*/  FSEL R4, R16, R4, !P0 ;  /* 0x0000000410047208 */ /* 0x000fe40004000000 */
[----:B------:R-:W-:Y:S01]  /*20bc0*/  FSEL R5, R3, R5, !P0 ;  /* 0x0000000503057208 */ /* 0x000fe20004000000 */
[----:B------:R-:W-:Y:S06]  /*20bd0*/  BRA `(.L_x_192) ;  /* 0x0000000000547947 */ /* 0x000fec0003800000 */
.L_x_191:
[----:B------:R-:W-:-:S14]  /*20be0*/  DSETP.NAN.AND P0, PT, R12, R12, PT ;  /* 0x0000000c0c00722a */ /* 0x000fdc0003f08000 */
[----:B------:R-:W-:Y:S05]  /*20bf0*/  @P0 BRA `(.L_x_193) ;  /* 0x0000000000440947 */ /* 0x000fea0003800000 */
[----:B------:R-:W-:-:S14]  /*20c00*/  DSETP.NAN.AND P0, PT, R10, R10, PT ;  /* 0x0000000a0a00722a */ /* 0x000fdc0003f08000 */
[----:B------:R-:W-:Y:S05]  /*20c10*/  @P0 BRA `(.L_x_194) ;  /* 0x0000000000300947 */ /* 0x000fea0003800000 */
[----:B------:R-:W-:Y:S01]  /*20c20*/  ISETP.NE.AND P0, PT, R3, R0, PT ;  /* 0x000000000300720c */ /* 0x000fe20003f05270 */
[----:B------:R-:W-:Y:S02]  /*20c30*/  IMAD.MOV.U32 R4, RZ, RZ, 0x0 ;  /* 0x00000000ff047424 */ /* 0x000fe400078e00ff */
[----:B------:R-:W-:-:S10]  /*20c40*/  IMAD.MOV.U32 R5, RZ, RZ, -0x80000 ;  /* 0xfff80000ff057424 */ /* 0x000fd400078e00ff */
[----:B------:R-:W-:Y:S05]  /*20c50*/  @!P0 BRA `(.L_x_192) ;  /* 0x0000000000348947 */ /* 0x000fea0003800000 */
[----:B------:R-:W-:Y:S02]  /*20c60*/  ISETP.NE.AND P0, PT, R3, 0x7ff00000, PT ;  /* 0x7ff000000300780c */ /* 0x000fe40003f05270 */
[----:B------:R-:W-:Y:S02]  /*20c70*/  LOP3.LUT R5, R13, 0x80000000, R11, 0x48, !PT ;  /* 0x800000000d057812 */ /* 0x000fe400078e480b */
[----:B------:R-:W-:-:S13]  /*20c80*/  ISETP.EQ.OR P0, PT, R0, RZ, !P0 ;  /* 0x000000ff0000720c */ /* 0x000fda0004702670 */
[----:B------:R-:W-:Y:S01]  /*20c90*/  @P0 LOP3.LUT R0, R5, 0x7ff00000, RZ, 0xfc, !PT ;  /* 0x7ff0000005000812 */ /* 0x000fe200078efcff */
[----:B------:R-:W-:Y:S02]  /*20ca0*/  @!P0 IMAD.MOV.U32 R4, RZ, RZ, RZ ;  /* 0x000000ffff048224 */ /* 0x000fe400078e00ff */
[----:B------:R-:W-:Y:S02]  /*20cb0*/  @P0 IMAD.MOV.U32 R4, RZ, RZ, RZ ;  /* 0x000000ffff040224 */ /* 0x000fe400078e00ff */
[----:B------:R-:W-:Y:S01]  /*20cc0*/  @P0 IMAD.MOV.U32 R5, RZ, RZ, R0 ;  /* 0x000000ffff050224 */ /* 0x000fe200078e0000 */
[----:B------:R-:W-:Y:S06]  /*20cd0*/  BRA `(.L_x_192) ;  /* 0x0000000000147947 */ /* 0x000fec0003800000 */
.L_x_194:
[----:B------:R-:W-:Y:S01]  /*20ce0*/  LOP3.LUT R5, R11, 0x80000, RZ, 0xfc, !PT ;  /* 0x000800000b057812 */ /* 0x000fe200078efcff */
[----:B------:R-:W-:Y:S01]  /*20cf0*/  IMAD.MOV.U32 R4, RZ, RZ, R10 ;  /* 0x000000ffff047224 */ /* 0x000fe200078e000a */
[----:B------:R-:W-:Y:S06]  /*20d00*/  BRA `(.L_x_192) ;  /* 0x0000000000087947 */ /* 0x000fec0003800000 */
.L_x_193:
[----:B------:R-:W-:Y:S01]  /*20d10*/  LOP3.LUT R5, R13, 0x80000, RZ, 0xfc, !PT ;  /* 0x000800000d057812 */ /* 0x000fe200078efcff */
[----:B------:R-:W-:-:S07]  /*20d20*/  IMAD.MOV.U32 R4, RZ, RZ, R12 ;  /* 0x000000ffff047224 */ /* 0x000fce00078e000c */
.L_x_192:
[----:B------:R-:W-:Y:S02]  /*20d30*/  IMAD.MOV.U32 R7, RZ, RZ, 0x0 ;  /* 0x00000000ff077424 */ /* 0x000fe400078e00ff */
[----:B------:R-:W-:Y:S02]  /*20d40*/  IMAD.MOV.U32 R0, RZ, RZ, R4 ;  /* 0x000000ffff007224 */ /* 0x000fe400078e0004 */
[----:B------:R-:W-:Y:S01]  /*20d50*/  IMAD.MOV.U32 R3, RZ, RZ, R5 ;  /* 0x000000ffff037224 */ /* 0x000fe200078e0005 */
[----:B------:R-:W-:Y:S06]  /*20d60*/  RET.REL.NODEC R6 `(_Z10kernel_funddPdi) ;  /* 0xfffffdf006a47950 */ /* 0x000fec0003c3ffff */
        .weak           $__internal_2_$__cuda_sm20_drsqrt_f64_slowpath_v2
        .type           $__internal_2_$__cuda_sm20_drsqrt_f64_slowpath_v2,@function
        .size           $__internal_2_$__cuda_sm20_drsqrt_f64_slowpath_v2,($__internal_3_$__cuda_sm20_dsqrt_rn_f64_mediumpath_v1 - $__internal_2_$__cuda_sm20_drsqrt_f64_slowpath_v2)
$__internal_2_$__cuda_sm20_drsqrt_f64_slowpath_v2:
[----:B------:R-:W-:Y:S01]  /*20d70*/  DSETP.NEU.AND P0, PT, R8, RZ, PT ;  /* 0x000000ff0800722a */ /* 0x000fe20003f0d000 */
[----:B------:R-:W-:-:S13]  /*20d80*/  LOP3.LUT R2, R9, 0x80000000, RZ, 0xc0, !PT ;  /* 0x8000000009027812 */ /* 0x000fda00078ec0ff */
[----:B------:R-:W-:Y:S05]  /*20d90*/  @!P0 BRA `(.L_x_195) ;  /* 0x00000000005c8947 */ /* 0x000fea0003800000 */
[----:B------:R-:W-:-:S14]  /*20da0*/  DSETP.GTU.AND P0, PT, |R8|, +INF , PT ;  /* 0x7ff000000800742a */ /* 0x000fdc0003f0c200 */
[----:B------:R-:W-:Y:S05]  /*20db0*/  @P0 BRA `(.L_x_196) ;  /* 0x00000000004c0947 */ /* 0x000fea0003800000 */
[----:B------:R-:W-:-:S13]  /*20dc0*/  ISETP.NE.AND P0, PT, R2, RZ, PT ;  /* 0x000000ff0200720c */ /* 0x000fda0003f05270 */
[----:B------:R-:W-:Y:S02]  /*20dd0*/  @P0 IMAD.MOV.U32 R2, RZ, RZ, 0x0 ;  /* 0x00000000ff020424 */ /* 0x000fe400078e00ff */
[----:B------:R-:W-:Y:S01]  /*20de0*/  @P0 IMAD.MOV.U32 R3, RZ, RZ, -0x80000 ;  /* 0xfff80000ff030424 */ /* 0x000fe200078e00ff */
[----:B------:R-:W-:Y:S06]  /*20df0*/  @P0 BRA `(.L_x_197) ;  /* 0x00000000004c0947 */ /* 0x000fec0003800000 */
[----:B------:R-:W-:-:S14]  /*20e00*/  DSETP.NEU.AND P0, PT, |R8|, +INF , PT ;  /* 0x7ff000000800742a */ /* 0x000fdc0003f0d200 */
[----:B------:R-:W-:Y:S01]  /*20e10*/  @!P0 CS2R R2, SRZ ;  /* 0x0000000000028805 */ /* 0x000fe2000001ff00 */
[----:B------:R-:W-:Y:S06]  /*20e20*/  @!P0 BRA `(.L_x_197) ;  /* 0x0000000000408947 */ /* 0x000fec0003800000 */
[----:B------:R-:W-:Y:S01]  /*20e30*/  DMUL R8, R8, 1.80143985094819840000e+16 ;  /* 0x4350000008087828 */ /* 0x000fe20000000000 */
[----:B------:R-:W-:Y:S02]  /*20e40*/  IMAD.MOV.U32 R2, RZ, RZ, RZ ;  /* 0x000000ffff027224 */ /* 0x000fe400078e00ff */
[----:B------:R-:W-:Y:S02]  /*20e50*/  IMAD.MOV.U32 R6, RZ, RZ, 0x0 ;  /* 0x00000000ff067424 */ /* 0x000fe400078e00ff */
[----:B------:R-:W-:Y:S01]  /*20e60*/  IMAD.MOV.U32 R7, RZ, RZ, 0x3fd80000 ;  /* 0x3fd80000ff077424 */ /* 0x000fe200078e00ff */
[----:B------:R-:W0:Y:S02]  /*20e70*/  MUFU.RSQ64H R3, R9 ;  /* 0x0000000900037308 */ /* 0x000e240000001c00 */
[----:B0-----:R-:W-:-:S08]  /*20e80*/  DMUL R4, R2, R2 ;  /* 0x0000000202047228 */ /* 0x001fd00000000000 */
[----:B------:R-:W-:-:S08]  /*20e90*/  DFMA R4, R8, -R4, 1 ;  /* 0x3ff000000804742b */ /* 0x000fd00000000804 */
[----:B------:R-:W-:Y:S02]  /*20ea0*/  DFMA R6, R4, R6, 0.5 ;  /* 0x3fe000000406742b */ /* 0x000fe40000000006 */
[----:B------:R-:W-:-:S08]  /*20eb0*/  DMUL R4, R2, R4 ;  /* 0x0000000402047228 */ /* 0x000fd00000000000 */
[----:B------:R-:W-:-:S08]  /*20ec0*/  DFMA R2, R6, R4, R2 ;  /* 0x000000040602722b */ /* 0x000fd00000000002 */
[----:B------:R-:W-:Y:S01]  /*20ed0*/  DMUL R2, R2, 134217728 ;  /* 0x41a0000002027828 */ /* 0x000fe20000000000 */
[----:B------:R-:W-:Y:S10]  /*20ee0*/  BRA `(.L_x_197) ;  /* 0x0000000000107947 */ /* 0x000ff40003800000 */
.L_x_196:
[----:B------:R-:W-:Y:S01]  /*20ef0*/  DADD R2, R8, R8 ;  /* 0x0000000008027229 */ /* 0x000fe20000000008 */
[----:B------:R-:W-:Y:S10]  /*20f00*/  BRA `(.L_x_197) ;  /* 0x0000000000087947 */ /* 0x000ff40003800000 */
.L_x_195:
[----:B------:R-:W-:Y:S01]  /*20f10*/  LOP3.LUT R3, R2, 0x7ff00000, RZ, 0xfc, !PT ;  /* 0x7ff0000002037812 */ /* 0x000fe200078efcff */
[----:B------:R-:W-:-:S07]  /*20f20*/  IMAD.MOV.U32 R2, RZ, RZ, RZ ;  /* 0x000000ffff027224 */ /* 0x000fce00078e00ff */
.L_x_197:
[----:B------:R-:W-:Y:S02]  /*20f30*/  IMAD.MOV.U32 R4, RZ, RZ, R0 ;  /* 0x000000ffff047224 */ /* 0x000fe400078e0000 */
[----:B------:R-:W-:-:S04]  /*20f40*/  IMAD.MOV.U32 R5, RZ, RZ, 0x0 ;  /* 0x00000000ff057424 */ /* 0x000fc800078e00ff */
[----:B------:R-:W-:Y:S05]  /*20f50*/  RET.REL.NODEC R4 `(_Z10kernel_funddPdi) ;  /* 0xfffffdf004287950 */ /* 0x000fea0003c3ffff */
        .weak           $__internal_3_$__cuda_sm20_dsqrt_rn_f64_mediumpath_v1
        .type           $__internal_3_$__cuda_sm20_dsqrt_rn_f64_mediumpath_v1,@function
        .size           $__internal_3_$__cuda_sm20_dsqrt_rn_f64_mediumpath_v1,($_Z10kernel_funddPdi$__internal_accurate_pow - $__internal_3_$__cuda_sm20_dsqrt_rn_f64_mediumpath_v1)
$__internal_3_$__cuda_sm20_dsqrt_rn_f64_mediumpath_v1:
[----:B------:R-:W-:Y:S01]  /*20f60*/  ISETP.GE.U32.AND P0, PT, R4, -0x3400000, PT ;  /* 0xfcc000000400780c */ /* 0x000fe20003f06070 */
[----:B------:R-:W-:-:S12]  /*20f70*/  IMAD.MOV.U32 R9, RZ, RZ, R15 ;  /* 0x000000ffff097224 */ /* 0x000fd800078e000f */
[----:B------:R-:W-:Y:S05]  /*20f80*/  @!P0 BRA `(.L_x_198) ;  /* 0x0000000000208947 */ /* 0x000fea0003800000 */
[----:B------:R-:W-:-:S10]  /*20f90*/  DFMA.RM R6, R6, R8, R10 ;  /* 0x000000080606722b */ /* 0x000fd4000000400a */
[----:B------:R-:W-:-:S05]  /*20fa0*/  IADD3 R4, P0, PT, R6, 0x1, RZ ;  /* 0x0000000106047810 */ /* 0x000fca0007f1e0ff */
[----:B------:R-:W-:-:S06]  /*20fb0*/  IMAD.X R5, RZ, RZ, R7, P0 ;  /* 0x000000ffff057224 */ /* 0x000fcc00000e0607 */
[----:B------:R-:W-:-:S08]  /*20fc0*/  DFMA.RP R2, -R6, R4, R2 ;  /* 0x000000040602722b */ /* 0x000fd00000008102 */
[----:B------:R-:W-:-:S06]  /*20fd0*/  DSETP.GT.AND P0, PT, R2, RZ, PT ;  /* 0x000000ff0200722a */ /* 0x000fcc0003f04000 */
[----:B------:R-:W-:Y:S02]  /*20fe0*/  FSEL R4, R4, R6, P0 ;  /* 0x0000000604047208 */ /* 0x000fe40000000000 */
[----:B------:R-:W-:Y:S01]  /*20ff0*/  FSEL R5, R5, R7, P0 ;  /* 0x0000000705057208 */ /* 0x000fe20000000000 */
[----:B------:R-:W-:Y:S06]  /*21000*/  BRA `(.L_x_199) ;  /* 0x0000000000647947 */ /* 0x000fec0003800000 */
.L_x_198:
[----:B------:R-:W-:-:S14]  /*21010*/  DSETP.NE.AND P0, PT, R2, RZ, PT ;  /* 0x000000ff0200722a */ /* 0x000fdc0003f05000 */
[----:B------:R-:W-:Y:S05]  /*21020*/  @!P0 BRA `(.L_x_200) ;  /* 0x0000000000588947 */ /* 0x000fea0003800000 */
[----:B------:R-:W-:-:S13]  /*21030*/  ISETP.GE.AND P0, PT, R3, RZ, PT ;  /* 0x000000ff0300720c */ /* 0x000fda0003f06270 */
[----:B------:R-:W-:Y:S02]  /*21040*/  @!P0 IMAD.MOV.U32 R4, RZ, RZ, 0x0 ;  /* 0x00000000ff048424 */ /* 0x000fe400078e00ff */
[----:B------:R-:W-:Y:S01]  /*21050*/  @!P0 IMAD.MOV.U32 R5, RZ, RZ, -0x80000 ;  /* 0xfff80000ff058424 */ /* 0x000fe200078e00ff */
[----:B------:R-:W-:Y:S06]  /*21060*/  @!P0 BRA `(.L_x_199) ;  /* 0x00000000004c8947 */ /* 0x000fec0003800000 */
[----:B------:R-:W-:-:S13]  /*21070*/  ISETP.GT.AND P0, PT, R3, 0x7fefffff, PT ;  /* 0x7fefffff0300780c */ /* 0x000fda0003f04270 */
[----:B------:R-:W-:Y:S05]  /*21080*/  @P0 BRA `(.L_x_200) ;  /* 0x0000000000400947 */ /* 0x000fea0003800000 */
[----:B------:R-:W-:Y:S01]  /*21090*/  DMUL R2, R2, 8.11296384146066816958e+31 ;  /* 0x4690000002027828 */ /* 0x000fe20000000000 */
        /* <DEDUP_REMOVED lines=9> */
[----:B------:R-:W-:Y:S02]  /*21130*/  DMUL R4, R2, R6 ;  /* 0x0000000602047228 */ /* 0x000fe40000000000 */
[----:B------:R-:W-:-:S06]  /*21140*/  VIADD R7, R7, 0xfff00000 ;  /* 0xfff0000007077836 */ /* 0x000fcc0000000000 */
[----:B------:R-:W-:-:S08]  /*21150*/  DFMA R8, R4, -R4, R2 ;  /* 0x800000040408722b */ /* 0x000fd00000000002 */
[----:B------:R-:W-:-:S10]  /*21160*/  DFMA R4, R6, R8, R4 ;  /* 0x000000080604722b */ /* 0x000fd40000000004 */
[----:B------:R-:W-:Y:S01]  /*21170*/  VIADD R5, R5, 0xfcb00000 ;  /* 0xfcb0000005057836 */ /* 0x000fe20000000000 */
[----:B------:R-:W-:Y:S06]  /*21180*/  BRA `(.L_x_199) ;  /* 0x0000000000047947 */ /* 0x000fec0003800000 */
.L_x_200:
[----:B------:R-:W-:-:S11]  /*21190*/  DADD R4, R2, R2 ;  /* 0x0000000002047229 */ /* 0x000fd60000000002 */
.L_x_199:
[----:B------:R-:W-:Y:S02]  /*211a0*/  IMAD.MOV.U32 R2, RZ, RZ, R0 ;  /* 0x000000ffff027224 */ /* 0x000fe400078e0000 */
[----:B------:R-:W-:Y:S02]  /*211b0*/  IMAD.MOV.U32 R3, RZ, RZ, 0x0 ;  /* 0x00000000ff037424 */ /* 0x000fe400078e00ff */
[----:B------:R-:W-:Y:S02]  /*211c0*/  IMAD.MOV.U32 R12, RZ, RZ, R4 ;  /* 0x000000ffff0c7224 */ /* 0x000fe400078e0004 */
[----:B------:R-:W-:Y:S01]  /*211d0*/  IMAD.MOV.U32 R13, RZ, RZ, R5 ;  /* 0x000000ffff0d7224 */ /* 0x000fe200078e0005 */
[----:B------:R-:W-:Y:S06]  /*211e0*/  RET.REL.NODEC R2 `(_Z10kernel_funddPdi) ;  /* 0xfffffdec02847950 */ /* 0x000fec0003c3ffff */
        .type           $_Z10kernel_funddPdi$__internal_accurate_pow,@function
        .size           $_Z10kernel_funddPdi$__internal_accurate_pow,($_Z10kernel_funddPdi$__internal_lgamma_pos - $_Z10kernel_funddPdi$__internal_accurate_pow)
$_Z10kernel_funddPdi$__internal_accurate_pow:
[----:B------:R-:W-:Y:S01]  /*211f0*/  ISETP.GT.U32.AND P1, PT, R27, 0xfffff, PT ;  /* 0x000fffff1b00780c */ /* 0x000fe20003f24070 */
[----:B------:R-:W-:Y:S01]  /*21200*/  IMAD.MOV.U32 R8, RZ, RZ, R27 ;  /* 0x000000ffff087224 */ /* 0x000fe200078e001b */
[----:B------:R-:W-:Y:S01]  /*21210*/  UMOV UR4, 0x7d2cafe2 ;  /* 0x7d2cafe200047882 */ /* 0x000fe20000000000 */
[----:B------:R-:W-:Y:S01]  /*21220*/  IMAD.MOV.U32 R12, RZ, RZ, R26 ;  /* 0x000000ffff0c7224 */ /* 0x000fe200078e001a */
[----:B------:R-:W-:Y:S01]  /*21230*/  UMOV UR5, 0x3eb0f5ff ;  /* 0x3eb0f5ff00057882 */ /* 0x000fe20000000000 */
[----:B------:R-:W-:Y:S01]  /*21240*/  IMAD.MOV.U32 R18, RZ, RZ, RZ ;  /* 0x000000ffff127224 */ /* 0x000fe200078e00ff */
[----:B------:R-:W-:Y:S01]  /*21250*/  UMOV UR6, 0x3b39803f ;  /* 0x3b39803f00067882 */ /* 0x000fe20000000000 */
[----:B------:R-:W-:Y:S01]  /*21260*/  IMAD.MOV.U32 R16, RZ, RZ, 0x41ad3b5a ;  /* 0x41ad3b5aff107424 */ /* 0x000fe200078e00ff */
[----:B------:R-:W-:Y:S01]  /*21270*/  UMOV UR7, 0x3c7abc9e ;  /* 0x3c7abc9e00077882 */ /* 0x000fe20000000000 */
[----:B------:R-:W-:-:S04]  /*21280*/  IMAD.MOV.U32 R17, RZ, RZ, 0x3ed0f5d2 ;  /* 0x3ed0f5d2ff117424 */ /* 0x000fc800078e00ff */
[----:B------:R-:W-:Y:S01]  /*21290*/  @!P1 DMUL R6, R26, 1.80143985094819840000e+16 ;  /* 0x435000001a069828 */ /* 0x000fe20000000000 */
[----:B------:R-:W-:-:S09]  /*212a0*/  SHF.R.U32.HI R27, RZ, 0x14, R27 ;  /* 0x00000014ff1b7819 */ /* 0x000fd2000001161b */
[----:B------:R-:W-:Y:S01]  /*212b0*/  @!P1 IMAD.MOV.U32 R8, RZ, RZ, R7 ;  /* 0x000000ffff089224 */ /* 0x000fe200078e0007 */
[----:B------:R-:W-:Y:S01]  /*212c0*/  @!P1 LEA.HI R27, R7, 0xffffffca, RZ, 0xc ;  /* 0xffffffca071b9811 */ /* 0x000fe200078f60ff */
[----:B------:R-:W-:Y:S02]  /*212d0*/  @!P1 IMAD.MOV.U32 R12, RZ, RZ, R6 ;  /* 0x000000ffff0c9224 */ /* 0x000fe400078e0006 */
[----:B------:R-:W-:Y:S01]  /*212e0*/  IMAD.MOV.U32 R7, RZ, RZ, 0x43300000 ;  /* 0x43300000ff077424 */ /* 0x000fe200078e00ff */
[----:B------:R-:W-:Y:S01]  /*212f0*/  LOP3.LUT R8, R8, 0x800fffff, RZ, 0xc0, !PT ;  /* 0x800fffff08087812 */ /* 0x000fe200078ec0ff */
[----:B------:R-:W-:-:S03]  /*21300*/  VIADD R6, R27, 0xfffffc01 ;  /* 0xfffffc011b067836 */ /* 0x000fc60000000000 */
[----:B------:R-:W-:-:S04]  /*21310*/  LOP3.LUT R13, R8, 0x3ff00000, RZ, 0xfc, !PT ;  /* 0x3ff00000080d7812 */ /* 0x000fc800078efcff */
[----:B------:R-:W-:-:S13]  /*21320*/  ISETP.GE.U32.AND P2, PT, R13, 0x3ff6a09f, PT ;  /* 0x3ff6a09f0d00780c */ /* 0x000fda0003f46070 */
        /* <DEDUP_REMOVED lines=12> */
[-C--:B------:R-:W-:Y:S02]  /*213f0*/  DMUL R14, R8, R8.reuse ;  /* 0x00000008080e7228 */ /* 0x080fe40000000000 */
[----:B------:R-:W-:Y:S02]  /*21400*/  DADD R20, R12, -R8 ;  /* 0x000000000c147229 */ /* 0x000fe40000000808 */
[----:B------:R-:W-:-:S04]  /*21410*/  DMUL R24, R8, R8 ;  /* 0x0000000808187228 */ /* 0x000fc80000000000 */
[----:B------:R-:W-:Y:S01]  /*21420*/  DFMA R10, R14, UR4, R16 ;  /* 0x000000040e0a7c2b */ /* 0x000fe20008000010 */
[----:B------:R-:W-:Y:S01]  /*21430*/  UMOV UR4, 0x75488a3f ;  /* 0x75488a3f00047882 */ /* 0x000fe20000000000 */
[----:B------:R-:W-:Y:S01]  /*21440*/  UMOV UR5, 0x3ef3b20a ;  /* 0x3ef3b20a00057882 */ /* 0x000fe20000000000 */
[----:B------:R-:W-:-:S05]  /*21450*/  DADD R20, R20, R20 ;  /* 0x0000000014147229 */ /* 0x000fca0000000014 */
[----:B------:R-:W-:Y:S01]  /*21460*/  DFMA R10, R14, R10, UR4 ;  /* 0x000000040e0a7e2b */ /* 0x000fe2000800000a */
[----:B------:R-:W-:Y:S01]  /*21470*/  UMOV UR4, 0xe4faecd5 ;  /* 0xe4faecd500047882 */ /* 0x000fe20000000000 */
[----:B------:R-:W-:Y:S01]  /*21480*/  UMOV UR5, 0x3f1745cd ;  /* 0x3f1745cd00057882 */ /* 0x000fe20000000000 */
[----:B------:R-:W-:-:S05]  /*21490*/  DFMA R12, R12, -R8, R20 ;  /* 0x800000080c0c722b */ /* 0x000fca0000000014 */
[----:B------:R-:W-:Y:S01]  /*214a0*/  DFMA R10, R14, R10, UR4 ;  /* 0x000000040e0a7e2b */ /* 0x000fe2000800000a */
[----:B------:R-:W-:Y:S01]  /*214b0*/  UMOV UR4, 0x258a578b ;  /* 0x258a578b00047882 */ /* 0x000fe20000000000 */
[----:B------:R-:W-:Y:S01]  /*214c0*/  UMOV UR5, 0x3f3c71c7 ;  /* 0x3f3c71c700057882 */ /* 0x000fe20000000000 */
[----:B------:R-:W-:Y:S02]  /*214d0*/  DMUL R12, R18, R12 ;  /* 0x0000000c120c7228 */ /* 0x000fe40000000000 */
[----:B------:R-:W-:-:S03]  /*214e0*/  DFMA R18, R8, R8, -R24 ;  /* 0x000000080812722b */ /* 0x000fc60000000818 */
        /* <DEDUP_REMOVED lines=14> */
[----:B------:R-:W-:Y:S01]  /*215d0*/  DMUL R14, R8, R24 ;  /* 0x00000018080e7228 */ /* 0x000fe20000000000 */
[----:B------:R-:W-:Y:S02]  /*215e0*/  VIADD R21, R13, 0x100000 ;  /* 0x001000000d157836 */ /* 0x000fe40000000000 */
[----:B------:R-:W-:-:S03]  /*215f0*/  IMAD.MOV.U32 R20, RZ, RZ, R12 ;  /* 0x000000ffff147224 */ /* 0x000fc600078e000c */
[----:B------:R-:W-:Y:S01]  /*21600*/  DADD R16, R16, -UR4 ;  /* 0x8000000410107e29 */ /* 0x000fe20008000000 */
[----:B------:R-:W-:Y:S01]  /*21610*/  UMOV UR4, 0x80000000 ;  /* 0x8000000000047882 */ /* 0x000fe20000000000 */
[C---:B------:R-:W-:Y:S01]  /*21620*/  DFMA R22, R8.reuse, R24, -R14 ;  /* 0x000000180816722b */ /* 0x040fe2000000080e */
[----:B------:R-:W-:Y:S01]  /*21630*/  UMOV UR5, 0x43300000 ;  /* 0x4330000000057882 */ /* 0x000fe20000000000 */
[----:B------:R-:W-:-:S04]  /*21640*/  DFMA R18, R8, R20, R18 ;  /* 0x000000140812722b */ /* 0x000fc80000000012 */
[----:B------:R-:W-:Y:S02]  /*21650*/  DADD R20, R10, R16 ;  /* 0x000000000a147229 */ /* 0x000fe40000000010 */
[----:B------:R-:W-:-:S06]  /*21660*/  DFMA R22, R12, R24, R22 ;  /* 0x000000180c16722b */ /* 0x000fcc0000000016 */
[----:B------:R-:W-:Y:S02]  /*21670*/  DMUL R24, R20, R14 ;  /* 0x0000000e14187228 */ /* 0x000fe40000000000 */
[----:B------:R-:W-:Y:S02]  /*21680*/  DFMA R18, R8, R18, R22 ;  /* 0x000000120812722b */ /* 0x000fe40000000016 */
[----:B------:R-:W-:-:S04]  /*21690*/  DADD R22, R10, -R20 ;  /* 0x000000000a167229 */ /* 0x000fc80000000814 */
[----:B------:R-:W-:-:S04]  /*216a0*/  DFMA R10, R20, R14, -R24 ;  /* 0x0000000e140a722b */ /* 0x000fc80000000818 */
[----:B------:R-:W-:-:S04]  /*216b0*/  DADD R22, R16, R22 ;  /* 0x0000000010167229 */ /* 0x000fc80000000016 */
[----:B------:R-:W-:-:S08]  /*216c0*/  DFMA R10, R20, R18, R10 ;  /* 0x00000012140a722b */ /* 0x000fd0000000000a */
[----:B------:R-:W-:-:S08]  /*216d0*/  DFMA R22, R22, R14, R10 ;  /* 0x0000000e1616722b */ /* 0x000fd0000000000a */
[----:B------:R-:W-:-:S08]  /*216e0*/  DADD R14, R24, R22 ;  /* 0x00000000180e7229 */ /* 0x000fd00000000016 */
[--C-:B------:R-:W-:Y:S02]  /*216f0*/  DADD R10, R8, R14.reuse ;  /* 0x00000000080a7229 */ /* 0x100fe4000000000e */
[----:B------:R-:W-:-:S06]  /*21700*/  DADD R24, R24, -R14 ;  /* 0x0000000018187229 */ /* 0x000fcc000000080e */
[----:B------:R-:W-:Y:S02]  /*21710*/  DADD R8, R8, -R10 ;  /* 0x0000000008087229 */ /* 0x000fe4000000080a */
[----:B------:R-:W-:-:S06]  /*21720*/  DADD R24, R22, R24 ;  /* 0x0000000016187229 */ /* 0x000fcc0000000018 */
[----:B------:R-:W-:Y:S02]  /*21730*/  DADD R8, R14, R8 ;  /* 0x000000000e087229 */ /* 0x000fe40000000008 */
[----:B------:R-:W-:Y:S01]  /*21740*/  DADD R14, R6, -UR4 ;  /* 0x80000004060e7e29 */ /* 0x000fe20008000000 */
[----:B------:R-:W-:Y:S01]  /*21750*/  UMOV UR4, 0xfefa39ef ;  /* 0xfefa39ef00047882 */ /* 0x000fe20000000000 */
[----:B------:R-:W-:-:S04]  /*21760*/  UMOV UR5, 0x3fe62e42 ;  /* 0x3fe62e4200057882 */ /* 0x000fc80000000000 */
[----:B------:R-:W-:-:S08]  /*21770*/  DADD R8, R24, R8 ;  /* 0x0000000018087229 */ /* 0x000fd00000000008 */
[----:B------:R-:W-:-:S08]  /*21780*/  DADD R8, R12, R8 ;  /* 0x000000000c087229 */ /* 0x000fd00000000008 */
[----:B------:R-:W-:-:S08]  /*21790*/  DADD R12, R10, R8 ;  /* 0x000000000a0c7229 */ /* 0x000fd00000000008 */
[--C-:B------:R-:W-:Y:S02]  /*217a0*/  DFMA R6, R14, UR4, R12.reuse ;  /* 0x000000040e067c2b */ /* 0x100fe4000800000c */
[----:B------:R-:W-:-:S06]  /*217b0*/  DADD R10, R10, -R12 ;  /* 0x000000000a0a7229 */ /* 0x000fcc000000080c */
[----:B------:R-:W-:Y:S02]  /*217c0*/  DFMA R16, R14, -UR4, R6 ;  /* 0x800000040e107c2b */ /* 0x000fe40008000006 */
[----:B------:R-:W-:Y:S01]  /*217d0*/  DADD R10, R8, R10 ;  /* 0x00000000080a7229 */ /* 0x000fe2000000000a */
[----:B------:R-:W-:-:S05]  /*217e0*/  IMAD.SHL.U32 R8, R5, 0x2, RZ ;  /* 0x0000000205087824 */ /* 0x000fca00078e00ff */
[----:B------:R-:W-:Y:S01]  /*217f0*/  DADD R16, -R12, R16 ;  /* 0x000000000c107229 */ /* 0x000fe20000000110 */
[----:B------:R-:W-:Y:S01]  /*21800*/  ISETP.GT.U32.AND P1, PT, R8, -0x2000001, PT ;  /* 0xfdffffff0800780c */ /* 0x000fe20003f24070 */
[----:B------:R-:W-:Y:S01]  /*21810*/  IMAD.MOV.U32 R12, RZ, RZ, R4 ;  /* 0x000000ffff0c7224 */ /* 0x000fe200078e0004 */
[----:B------:R-:W-:-:S04]  /*21820*/  LOP3.LUT R13, R5, 0xff0fffff, RZ, 0xc0, !PT ;  /* 0xff0fffff050d7812 */ /* 0x000fc800078ec0ff */
[----:B------:R-:W-:Y:S01]  /*21830*/  SEL R13, R13, R5, P1 ;  /* 0x000000050d0d7207 */ /* 0x000fe20000800000 */
[----:B------:R-:W-:-:S08]  /*21840*/  DADD R10, R10, -R16 ;  /* 0x000000000a0a7229 */ /* 0x000fd00000000810 */
[----:B------:R-:W-:-:S08]  /*21850*/  DFMA R10, R14, UR6, R10 ;  /* 0x000000060e0a7c2b */ /* 0x000fd0000800000a */
[----:B------:R-:W-:-:S08]  /*21860*/  DADD R8, R6, R10 ;  /* 0x0000000006087229 */ /* 0x000fd0000000000a */
[----:B------:R-:W-:Y:S02]  /*21870*/  DADD R6, R6, -R8 ;  /* 0x0000000006067229 */ /* 0x000fe40000000808 */
[----:B------:R-:W-:-:S06]  /*21880*/  DMUL R4, R8, R12 ;  /* 0x0000000c08047228 */ /* 0x000fcc0000000000 */
[----:B------:R-:W-:Y:S02]  /*21890*/  DADD R10, R10, R6 ;  /* 0x000000000a0a7229 */ /* 0x000fe40000000006 */
[----:B------:R-:W-:-:S08]  /*218a0*/  DFMA R8, R8, R12, -R4 ;  /* 0x0000000c0808722b */ /* 0x000fd00000000804 */
[----:B------:R-:W-:Y:S01]  /*218b0*/  DFMA R10, R10, R12, R8 ;  /* 0x0000000c0a0a722b */ /* 0x000fe20000000008 */
[----:B------:R-:W-:Y:S02]  /*218c0*/  IMAD.MOV.U32 R8, RZ, RZ, 0x652b82fe ;  /* 0x652b82feff087424 */ /* 0x000fe400078e00ff */
[----:B------:R-:W-:-:S05]  /*218d0*/  IMAD.MOV.U32 R9, RZ, RZ, 0x3ff71547 ;  /* 0x3ff71547ff097424 */ /* 0x000fca00078e00ff */
        /* <DEDUP_REMOVED lines=50> */
[----:B------:R-:W-:-:S04]  /*21c00*/  LEA.HI R4, R8, R8, RZ, 0x1 ;  /* 0x0000000808047211 */ /* 0x000fc800078f08ff */
[----:B------:R-:W-:Y:S01]  /*21c10*/  SHF.R.S32.HI R5, RZ, 0x1, R4 ;  /* 0x00000001ff057819 */ /* 0x000fe20000011404 */
[----:B------:R-:W-:-:S04]  /*21c20*/  IMAD.MOV.U32 R4, RZ, RZ, R14 ;  /* 0x000000ffff047224 */ /* 0x000fc800078e000e */
[----:B------:R-:W-:Y:S02]  /*21c30*/  IMAD.IADD R6, R8, 0x1, -R5 ;  /* 0x0000000108067824 */ /* 0x000fe400078e0a05 */
[----:B------:R-:W-:-:S03]  /*21c40*/  IMAD R5, R5, 0x100000, R15 ;  /* 0x0010000005057824 */ /* 0x000fc600078e020f */
[----:B------:R-:W-:Y:S01]  /*21c50*/  LEA R7, R6, 0x3ff00000, 0x14 ;  /* 0x3ff0000006077811 */ /* 0x000fe200078ea0ff */
[----:B------:R-:W-:-:S06]  /*21c60*/  IMAD.MOV.U32 R6, RZ, RZ, RZ ;  /* 0x000000ffff067224 */ /* 0x000fcc00078e00ff */
[----:B------:R-:W-:-:S11]  /*21c70*/  DMUL R4, R4, R6 ;  /* 0x0000000604047228 */ /* 0x000fd60000000000 */
.L_x_201:
[----:B------:R-:W-:Y:S02]  /*21c80*/  DFMA R6, R10, R4, R4 ;  /* 0x000000040a06722b */ /* 0x000fe40000000004 */
[----:B------:R-:W-:-:S08]  /*21c90*/  DSETP.NEU.AND P1, PT, |R4|, +INF , PT ;  /* 0x7ff000000400742a */ /* 0x000fd00003f2d200 */
[----:B------:R-:W-:Y:S01]  /*21ca0*/  FSEL R9, R4, R6, !P1 ;  /* 0x0000000604097208 */ /* 0x000fe20004800000 */
[----:B------:R-:W-:Y:S01]  /*21cb0*/  IMAD.MOV.U32 R4, RZ, RZ, R0 ;  /* 0x000000ffff047224 */ /* 0x000fe200078e0000 */
[----:B------:R-:W-:Y:S01]  /*21cc0*/  FSEL R8, R5, R7, !P1 ;  /* 0x0000000705087208 */ /* 0x000fe20004800000 */
[----:B------:R-:W-:-:S04]  /*21cd0*/  IMAD.MOV.U32 R5, RZ, RZ, 0x0 ;  /* 0x00000000ff057424 */ /* 0x000fc800078e00ff */
[----:B------:R-:W-:Y:S05]  /*21ce0*/  RET.REL.NODEC R4 `(_Z10kernel_funddPdi) ;  /* 0xfffffde004c47950 */ /* 0x000fea0003c3ffff */
        .type           $_Z10kernel_funddPdi$__internal_lgamma_pos,@function
        .size           $_Z10kernel_funddPdi$__internal_lgamma_pos,($_Z10kernel_funddPdi$__internal_trig_reduction_slowpathd - $_Z10kernel_funddPdi$__internal_lgamma_pos)
$_Z10kernel_funddPdi$__internal_lgamma_pos:
[----:B------:R-:W0:Y:S02]  /*21cf0*/  LDC.64 R20, c[0x0][0x380] ;  /* 0x0000e000ff147b82 */ /* 0x000e240000000a00 */
[----:B0-----:R-:W-:-:S10]  /*21d00*/  DADD R2, -RZ, |R20| ;  /* 0x00000000ff027229 */ /* 0x001fd40000000514 */
[----:B------:R-:W-:-:S13]  /*21d10*/  ISETP.GE.AND P0, PT, R3, 0x40080000, PT ;  /* 0x400800000300780c */ /* 0x000fda0003f06270 */
[----:B------:R-:W-:Y:S05]  /*21d20*/  @!P0 BRA `(.L_x_202) ;  /* 0x0000000800a88947 */ /* 0x000fea0003800000 */
[----:B------:R-:W-:-:S13]  /*21d30*/  ISETP.GE.U32.AND P0, PT, R3, 0x40200000, PT ;  /* 0x402000000300780c */ /* 0x000fda0003f06070 */
[----:B------:R-:W-:Y:S05]  /*21d40*/  @!P0 BRA `(.L_x_203) ;  /* 0x0000000400a48947 */ /* 0x000fea0003800000 */
[----:B------:R-:W-:-:S13]  /*21d50*/  ISETP.GT.U32.AND P0, PT, R3, 0x7fefffff, PT ;  /* 0x7fefffff0300780c */ /* 0x000fda0003f04070 */
[----:B------:R-:W-:Y:S05]  /*21d60*/  @P0 BRA `(.L_x_204) ;  /* 0x0000000400040947 */ /* 0x000fea0003800000 */
[----:B------:R-:W-:Y:S01]  /*21d70*/  LOP3.LUT R0, R3, 0xfffff, RZ, 0xc0, !PT ;  /* 0x000fffff03007812 */ /* 0x000fe200078ec0ff */
[----:B------:R-:W-:Y:S01]  /*21d80*/  IMAD.MOV.U32 R4, RZ, RZ, R2 ;  /* 0x000000ffff047224 */ /* 0x000fe200078e0002 */
[----:B------:R-:W-:Y:S01]  /*21d90*/  UMOV UR4, 0x3ae80f1e ;  /* 0x3ae80f1e00047882 */ /* 0x000fe20000000000 */
[----:B------:R-:W-:Y:S01]  /*21da0*/  IMAD.MOV.U32 R6, RZ, RZ, RZ ;  /* 0x000000ffff067224 */ /* 0x000fe200078e00ff */
[----:B------:R-:W-:Y:S01]  /*21db0*/  LOP3.LUT R5, R0, 0x3ff00000, RZ, 0xfc, !PT ;  /* 0x3ff0000000057812 */ /* 0x000fe200078efcff */
[----:B------:R-:W-:Y:S01]  /*21dc0*/  IMAD.MOV.U32 R14, RZ, RZ, -0x748574fc ;  /* 0x8b7a8b04ff0e7424 */ /* 0x000fe200078e00ff */
[----:B------:R-:W-:Y:S01]  /*21dd0*/  UMOV UR5, 0x3eb1380b ;  /* 0x3eb1380b00057882 */ /* 0x000fe20000000000 */
[----:B------:R-:W-:Y:S01]  /*21de0*/  IMAD.MOV.U32 R15, RZ, RZ, 0x3ed0ee25 ;  /* 0x3ed0ee25ff0f7424 */ /* 0x000fe200078e00ff */
[----:B------:R-:W-:Y:S01]  /*21df0*/  ISETP.GE.U32.AND P0, PT, R5, 0x3ff6a09f, PT ;  /* 0x3ff6a09f0500780c */ /* 0x000fe20003f06070 */
[----:B------:R-:W-:Y:S01]  /*21e00*/  IMAD.MOV.U32 R25, RZ, RZ, 0x43300000 ;  /* 0x43300000ff197424 */ /* 0x000fe200078e00ff */
[----:B------:R-:W-:Y:S01]  /*21e10*/  LEA.HI R24, R3, 0xfffffc01, RZ, 0xc ;  /* 0xfffffc0103187811 */ /* 0x000fe200078f60ff */
[----:B------:R-:W-:Y:S01]  /*21e20*/  UMOV UR6, 0x80000000 ;  /* 0x8000000000067882 */ /* 0x000fe20000000000 */
[----:B------:R-:W-:-:S09]  /*21e30*/  UMOV UR7, 0x43300000 ;  /* 0x4330000000077882 */ /* 0x000fd20000000000 */
[----:B------:R-:W-:Y:S01]  /*21e40*/  @P0 VIADD R7, R5, 0xfff00000 ;  /* 0xfff0000005070836 */ /* 0x000fe20000000000 */
[----:B------:R-:W-:-:S03]  /*21e50*/  @P0 LEA.HI R24, R3, 0xfffffc02, RZ, 0xc ;  /* 0xfffffc0203180811 */ /* 0x000fc600078f60ff */
[----:B------:R-:W-:Y:S01]  /*21e60*/  @P0 IMAD.MOV.U32 R5, RZ, RZ, R7 ;  /* 0x000000ffff050224 */ /* 0x000fe200078e0007 */
[----:B------:R-:W-:-:S05]  /*21e70*/  LOP3.LUT R24, R24, 0x80000000, RZ, 0x3c, !PT ;  /* 0x8000000018187812 */ /* 0x000fca00078e3cff */
        /* <DEDUP_REMOVED lines=27> */
[----:B------:R-:W-:Y:S01]  /*22030*/  UMOV UR5, 0x3f899999 ;  /* 0x3f89999900057882 */ /* 0x000fe20000000000 */
[----:B------:R-:W-:Y:S01]  /*22040*/  DADD R12, R24, -UR6 ;  /* 0x80000006180c7e29 */ /* 0x000fe20008000000 */
[----:B------:R-:W-:Y:S01]  /*22050*/  UMOV UR6, 0xfefa39ef ;  /* 0xfefa39ef00067882 */ /* 0x000fe20000000000 */
[----:B------:R-:W-:-:S03]  /*22060*/  UMOV UR7, 0x3fe62e42 ;  /* 0x3fe62e4200077882 */ /* 0x000fc60000000000 */
        /* <DEDUP_REMOVED lines=17> */
.L_x_204:
[----:B------:R-:W-:Y:S02]  /*22180*/  IMAD.MOV.U32 R4, RZ, RZ, 0x0 ;  /* 0x00000000ff047424 */ /* 0x000fe400078e00ff */
[----:B------:R-:W-:-:S06]  /*22190*/  IMAD.MOV.U32 R5, RZ, RZ, 0x7ff00000 ;  /* 0x7ff00000ff057424 */ /* 0x000fcc00078e00ff */
[----:B------:R-:W-:-:S11]  /*221a0*/  DFMA R4, |R20|, R4, +INF ;  /* 0x7ff000001404742b */ /* 0x000fd60000000204 */
.L_x_205:
[----:B------:R-:W0:Y:S01]  /*221b0*/  MUFU.RCP64H R3, R3 ;  /* 0x0000000300037308 */ /* 0x000e220000001800 */
[----:B------:R-:W-:Y:S01]  /*221c0*/  IMAD.MOV.U32 R2, RZ, RZ, RZ ;  /* 0x000000ffff027224 */ /* 0x000fe200078e00ff */
[----:B------:R-:W-:Y:S01]  /*221d0*/  UMOV UR4, 0x34783f9 ;  /* 0x034783f900047882 */ /* 0x000fe20000000000 */
[----:B------:R-:W-:Y:S01]  /*221e0*/  IMAD.MOV.U32 R10, RZ, RZ, -0x6d8c7041 ;  /* 0x92738fbfff0a7424 */ /* 0x000fe200078e00ff */
[----:B------:R-:W-:Y:S01]  /*221f0*/  UMOV UR5, 0x3f5ac321 ;  /* 0x3f5ac32100057882 */ /* 0x000fe20000000000 */
[----:B------:R-:W-:Y:S01]  /*22200*/  IMAD.MOV.U32 R11, RZ, RZ, 0x3f4b68b9 ;  /* 0x3f4b68b9ff0b7424 */ /* 0x000fe200078e00ff */
[----:B------:R-:W-:Y:S01]  /*22210*/  DSETP.NEU.AND P0, PT, |R20|, +INF , PT ;  /* 0x7ff000001400742a */ /* 0x000fe20003f0d200 */
[----:B------:R-:W-:Y:S01]  /*22220*/  VIADD R5, R5, 0xfff00000 ;  /* 0xfff0000005057836 */ /* 0x000fe20000000000 */
[----:B0-----:R-:W-:-:S08]  /*22230*/  DFMA R6, R2, -|R20|, 1 ;  /* 0x3ff000000206742b */ /* 0x001fd00000000c14 */
[----:B------:R-:W-:-:S08]  /*22240*/  DFMA R6, R6, R6, R6 ;  /* 0x000000060606722b */ /* 0x000fd00000000006 */
[----:B------:R-:W-:Y:S02]  /*22250*/  DFMA R6, R2, R6, R2 ;  /* 0x000000060206722b */ /* 0x000fe40000000002 */
[----:B------:R-:W-:-:S06]  /*22260*/  DADD R2, |R20|, -0.5 ;  /* 0xbfe0000014027429 */ /* 0x000fcc0000000200 */
        /* <DEDUP_REMOVED lines=16> */
[----:B------:R-:W-:Y:S02]  /*22370*/  DFMA R10, R6, R10, UR4 ;  /* 0x00000004060a7e2b */ /* 0x000fe4000800000a */
[----:B------:R-:W-:-:S06]  /*22380*/  DFMA R6, R4, R2, -|R20| ;  /* 0x000000020406722b */ /* 0x000fcc0000000c14 */
[----:B------:R-:W-:-:S08]  /*22390*/  DFMA R10, R4, R2, R10 ;  /* 0x00000002040a722b */ /* 0x000fd0000000000a */
[----:B------:R-:W-:-:S10]  /*223a0*/  DADD R6, R10, R6 ;  /* 0x000000000a067229 */ /* 0x000fd40000000006 */
[----:B------:R-:W-:Y:S02]  /*223b0*/  FSEL R20, R6, RZ, P0 ;  /* 0x000000ff06147208 */ /* 0x000fe40000000000 */
[----:B------:R-:W-:Y:S01]  /*223c0*/  FSEL R21, R7, +QNAN , P0 ;  /* 0x7ff0000007157808 */ /* 0x000fe20000000000 */
[----:B------:R-:W-:Y:S06]  /*223d0*/  BRA `(.L_x_206) ;  /* 0x00000014000c7947 */ /* 0x000fec0003800000 */
.L_x_203:
[----:B------:R-:W-:Y:S01]  /*223e0*/  DADD R20, |R20|, -3 ;  /* 0xc008000014147429 */ /* 0x000fe20000000200 */
[----:B------:R-:W-:Y:S01]  /*223f0*/  UMOV UR4, 0xbe189fe ;  /* 0x0be189fe00047882 */ /* 0x000fe20000000000 */
[----:B------:R-:W-:Y:S01]  /*22400*/  UMOV UR5, 0x408ff62e ;  /* 0x408ff62e00057882 */ /* 0x000fe20000000000 */
[----:B------:R-:W-:Y:S02]  /*22410*/  IMAD.MOV.U32 R4, RZ, RZ, 0x30207ef3 ;  /* 0x30207ef3ff047424 */ /* 0x000fe400078e00ff */
[----:B------:R-:W-:-:S03]  /*22420*/  IMAD.MOV.U32 R5, RZ, RZ, 0x41122b77 ;  /* 0x41122b77ff057424 */ /* 0x000fc600078e00ff */
[----:B------:R-:W-:Y:S01]  /*22430*/  DADD R2, R20, -UR4 ;  /* 0x8000000414027e29 */ /* 0x000fe20008000000 */
        /* <DEDUP_REMOVED lines=17> */
[C---:B------:R-:W-:Y:S01]  /*22550*/  DFMA R10, R20.reuse, R2, -UR4 ;  /* 0x80000004140a7e2b */ /* 0x040fe20008000002 */
[----:B------:R-:W-:Y:S01]  /*22560*/  UMOV UR4, 0xbb18fb05 ;  /* 0xbb18fb0500047882 */ /* 0x000fe20000000000 */
[----:B------:R-:W-:Y:S02]  /*22570*/  UMOV UR5, 0x40af7040 ;  /* 0x40af704000057882 */ /* 0x000fe40000000000 */
[----:B------:R-:W-:Y:S01]  /*22580*/  DFMA R2, R20, -UR4, -R4 ;  /* 0x8000000414027c2b */ /* 0x000fe20008000804 */
[----:B------:R-:W-:Y:S01]  /*22590*/  UMOV UR4, 0xb81de7d0 ;  /* 0xb81de7d000047882 */ /* 0x000fe20000000000 */
[----:B------:R-:W0:Y:S01]  /*225a0*/  MUFU.RCP64H R5, R11 ;  /* 0x0000000b00057308 */ /* 0x000e220000001800 */
[----:B------:R-:W-:Y:S01]  /*225b0*/  UMOV UR5, 0x41585a0d ;  /* 0x41585a0d00057882 */ /* 0x000fe20000000000 */
[----:B------:R-:W-:-:S04]  /*225c0*/  IMAD.MOV.U32 R4, RZ, RZ, 0x1 ;  /* 0x00000001ff047424 */ /* 0x000fc800078e00ff */
[----:B------:R-:W-:Y:S01]  /*225d0*/  DFMA R2, R20, R2, -UR4 ;  /* 0x8000000414027e2b */ /* 0x000fe20008000002 */
[----:B------:R-:W-:Y:S01]  /*225e0*/  UMOV UR4, 0x8ba94677 ;  /* 0x8ba9467700047882 */ /* 0x000fe20000000000 */
[----:B------:R-:W-:-:S06]  /*225f0*/  UMOV UR5, 0x418a992b ;  /* 0x418a992b00057882 */ /* 0x000fcc0000000000 */
[----:B------:R-:W-:Y:S01]  /*22600*/  DFMA R2, R20, R2, -UR4 ;  /* 0x8000000414027e2b */ /* 0x000fe20008000002 */
[----:B------:R-:W-:Y:S01]  /*22610*/  UMOV UR4, 0x6957cc20 ;  /* 0x6957cc2000047882 */ /* 0x000fe20000000000 */
[----:B------:R-:W-:Y:S01]  /*22620*/  UMOV UR5, 0x41aac5cb ;  /* 0x41aac5cb00057882 */ /* 0x000fe20000000000 */
[----:B0-----:R-:W-:-:S05]  /*22630*/  DFMA R6, -R10, R4, 1 ;  /* 0x3ff000000a06742b */ /* 0x001fca0000000104 */
[----:B------:R-:W-:Y:S01]  /*22640*/  DFMA R2, R20, R2, -UR4 ;  /* 0x8000000414027e2b */ /* 0x000fe20008000002 */
[----:B------:R-:W-:Y:S01]  /*22650*/  UMOV UR4, 0x308774be ;  /* 0x308774be00047882 */ /* 0x000fe20000000000 */
[----:B------:R-:W-:Y:S01]  /*22660*/  UMOV UR5, 0x41bc0e2b ;  /* 0x41bc0e2b00057882 */ /* 0x000fe20000000000 */
[----:B------:R-:W-:-:S05]  /*22670*/  DFMA R6, R6, R6, R6 ;  /* 0x000000060606722b */ /* 0x000fca0000000006 */
[----:B------:R-:W-:Y:S01]  /*22680*/  DFMA R2, R20, R2, -UR4 ;  /* 0x8000000414027e2b */ /* 0x000fe20008000002 */
[----:B------:R-:W-:Y:S01]  /*22690*/  UMOV UR4, 0xdcae7f67 ;  /* 0xdcae7f6700047882 */ /* 0x000fe20000000000 */
[----:B------:R-:W-:Y:S01]  /*226a0*/  UMOV UR5, 0x41c6ba13 ;  /* 0x41c6ba1300057882 */ /* 0x000fe20000000000 */
[----:B------:R-:W-:-:S05]  /*226b0*/  DFMA R6, R4, R6, R4 ;  /* 0x000000060406722b */ /* 0x000fca0000000004 */
[----:B------:R-:W-:Y:S01]  /*226c0*/  DFMA R2, R20, R2, -UR4 ;  /* 0x8000000414027e2b */ /* 0x000fe20008000002 */
[----:B------:R-:W-:Y:S01]  /*226d0*/  UMOV UR4, 0x9c3d120c ;  /* 0x9c3d120c00047882 */ /* 0x000fe20000000000 */
[----:B------:R-:W-:Y:S01]  /*226e0*/  UMOV UR5, 0x41ccf33b ;  /* 0x41ccf33b00057882 */ /* 0x000fe20000000000 */
[----:B------:R-:W-:-:S05]  /*226f0*/  DFMA R4, -R10, R6, 1 ;  /* 0x3ff000000a04742b */ /* 0x000fca0000000106 */
[----:B------:R-:W-:-:S03]  /*22700*/  DFMA R12, R20, R2, -UR4 ;  /* 0x80000004140c7e2b */ /* 0x000fc60008000002 */
        /* <DEDUP_REMOVED lines=10> */
.L_x_207:
[----:B------:R-:W-:Y:S01]  /*227b0*/  DADD R20, R20, R4 ;  /* 0x0000000014147229 */ /* 0x000fe20000000004 */
[----:B------:R-:W-:Y:S10]  /*227c0*/  BRA `(.L_x_206) ;  /* 0x0000001000107947 */ /* 0x000ff40003800000 */
.L_x_202:
[----:B------:R-:W-:-:S13]  /*227d0*/  ISETP.GE.AND P0, PT, R3, 0x3ff80000, PT ;  /* 0x3ff800000300780c */ /* 0x000fda0003f06270 */
[----:B------:R-:W-:Y:S05]  /*227e0*/  @!P0 BRA `(.L_x_208) ;  /* 0x0000000000f88947 */ /* 0x000fea0003800000 */
[----:B------:R-:W-:Y:S01]  /*227f0*/  DADD R20, |R20|, -2 ;  /* 0xc000000014147429 */ /* 0x000fe20000000200 */
[----:B------:R-:W-:Y:S01]  /*22800*/  IMAD.MOV.U32 R2, RZ, RZ, -0x2873f11e ;  /* 0xd78c0ee2ff027424 */ /* 0x000fe200078e00ff */
        /* <DEDUP_REMOVED lines=58> */
[----:B------:R-:W-:Y:S01]  /*22bb0*/  DMUL R20, R20, R2 ;  /* 0x0000000214147228 */ /* 0x000fe20000000000 */
[----:B------:R-:W-:Y:S10]  /*22bc0*/  BRA `(.L_x_206) ;  /* 0x0000000c00107947 */ /* 0x000ff40003800000 */
.L_x_208:
[----:B------:R-:W-:-:S13]  /*22bd0*/  ISETP.GE.AND P0, PT, R3, 0x3fe66666, PT ;  /* 0x3fe666660300780c */ /* 0x000fda0003f06270 */
[----:B------:R-:W-:Y:S05]  /*22be0*/  @!P0 BRA `(.L_x_209) ;  /* 0x0000000400108947 */ /* 0x000fea0003800000 */
[----:B------:R-:W-:Y:S01]  /*22bf0*/  DADD R20, -|R20|, 1 ;  /* 0x3ff0000014147429 */ /* 0x000fe20000000300 */
[----:B------:R-:W-:Y:S01]  /*22c00*/  IMAD.MOV.U32 R2, RZ, RZ, 0x4359eb88 ;  /* 0x4359eb88ff027424 */ /* 0x000fe200078e00ff */
[----:B------:R-:W-:Y:S01]  /*22c10*/  UMOV UR4, 0x2a4c4310 ;  /* 0x2a4c431000047882 */ /* 0x000fe20000000000 */
[----:B------:R-:W-:Y:S01]  /*22c20*/  IMAD.MOV.U32 R3, RZ, RZ, 0x3fa3eb50 ;  /* 0x3fa3eb50ff037424 */ /* 0x000fe200078e00ff */
[----:B------:R-:W-:-:S05]  /*22c30*/  UMOV UR5, 0x3f881f6d ;  /* 0x3f881f6d00057882 */ /* 0x000fca0000000000 */
        /* <DEDUP_REMOVED lines=63> */
.L_x_209:
[----:B------:R-:W-:Y:S01]  /*23030*/  IMAD.MOV.U32 R2, RZ, RZ, -0x14f9da18 ;  /* 0xeb0625e8ff027424 */ /* 0x000fe200078e00ff */
[----:B------:R-:W-:Y:S01]  /*23040*/  UMOV UR4, 0x8bfe6590 ;  /* 0x8bfe659000047882 */ /* 0x000fe20000000000 */
[----:B------:R-:W-:Y:S01]  /*23050*/  IMAD.MOV.U32 R3, RZ, RZ, 0x3ea7b77c ;  /* 0x3ea7b77cff037424 */ /* 0x000fe200078e00ff */
[----:B------:R-:W-:-:S05]  /*23060*/  UMOV UR5, 0x3e784498 ;  /* 0x3e78449800057882 */ /* 0x000fca0000000000 */
[----:B------:R-:W-:Y:S01]  /*23070*/  DFMA R2, |R20|, -UR4, R2 ;  /* 0x8000000414027c2b */ /* 0x000fe20008000202 */
        /* <DEDUP_REMOVED lines=35> */
[----:B------:R-:W-:-:S08]  /*232b0*/  DFMA R2, R2, |R20|, UR4 ;  /* 0x0000000402027e2b */ /* 0x000fd00008000414 */
[----:B------:R-:W-:-:S08]  /*232c0*/  DMUL R2, R2, |R20| ;  /* 0x4000001402027228 */ /* 0x000fd00000000000 */
[----:B------:R-:W-:-:S10]  /*232d0*/  DFMA R2, R2, |R20|, |R20| ;  /* 0x400000140202722b */ /* 0x000fd40000000414 */
        /* <DEDUP_REMOVED lines=76> */
.L_x_210:
[----:B------:R-:W-:Y:S01]  /*237a0*/  IMAD.MOV.U32 R2, RZ, RZ, 0x0 ;  /* 0x00000000ff027424 */ /* 0x000fe200078e00ff */
[----:B------:R-:W-:Y:S01]  /*237b0*/  LOP3.LUT P0, RZ, R5, 0x7fffffff, RZ, 0xc0, !PT ;  /* 0x7fffffff05ff7812 */ /* 0x000fe2000780c0ff */
[----:B------:R-:W-:-:S06]  /*237c0*/  IMAD.MOV.U32 R3, RZ, RZ, 0x7ff00000 ;  /* 0x7ff00000ff037424 */ /* 0x000fcc00078e00ff */
[----:B------:R-:W-:-:S10]  /*237d0*/  DFMA R2, R4, R2, +INF ;  /* 0x7ff000000402742b */ /* 0x000fd40000000002 */
[----:B------:R-:W-:Y:S02]  /*237e0*/  FSEL R4, R2, RZ, P0 ;  /* 0x000000ff02047208 */ /* 0x000fe40000000000 */
[----:B------:R-:W-:-:S07]  /*237f0*/  FSEL R5, R3, -QNAN , P0 ;  /* 0xfff0000003057808 */ /* 0x000fce0000000000 */
.L_x_211:
[----:B------:R-:W-:-:S11]  /*23800*/  DADD R20, -RZ, -R4 ;  /* 0x00000000ff147229 */ /* 0x000fd60000000904 */
.L_x_206:
[----:B------:R-:W-:-:S04]  /*23810*/  IMAD.MOV.U32 R23, RZ, RZ, 0x0 ;  /* 0x00000000ff177424 */ /* 0x000fc800078e00ff */
[----:B------:R-:W-:Y:S05]  /*23820*/  RET.REL.NODEC R22 `(_Z10kernel_funddPdi) ;  /* 0xfffffdc416f47950 */ /* 0x000fea0003c3ffff */
        .type           $_Z10kernel_funddPdi$__internal_trig_reduction_slowpathd,@function
        .size           $_Z10kernel_funddPdi$__internal_trig_reduction_slowpathd,(.L_x_334 - $_Z10kernel_funddPdi$__internal_trig_reduction_slowpathd)
$_Z10kernel_funddPdi$__internal_trig_reduction_slowpathd:
[----:B------:R-:W-:Y:S01]  /*23830*/  SHF.R.U32.HI R23, RZ, 0x14, R21 ;  /* 0x00000014ff177819 */ /* 0x000fe20000011615 */
[----:B------:R-:W-:Y:S02]  /*23840*/  IMAD.MOV.U32 R2, RZ, RZ, R20 ;  /* 0x000000ffff027224 */ /* 0x000fe400078e0014 */
[----:B------:R-:W-:Y:S01]  /*23850*/  IMAD.MOV.U32 R8, RZ, RZ, RZ ;  /* 0x000000ffff087224 */ /* 0x000fe200078e00ff */
[----:B------:R-:W-:-:S04]  /*23860*/  LOP3.LUT R3, R23, 0x7ff, RZ, 0xc0, !PT ;  /* 0x000007ff17037812 */ /* 0x000fc800078ec0ff */
[----:B------:R-:W-:-:S13]  /*23870*/  ISETP.NE.AND P0, PT, R3, 0x7ff, PT ;  /* 0x000007ff0300780c */ /* 0x000fda0003f05270 */
[----:B------:R-:W-:Y:S05]  /*23880*/  @!P0 BRA `(.L_x_212) ;  /* 0x00000008002c8947 */ /* 0x000fea0003800000 */
[----:B------:R-:W-:Y:S01]  /*23890*/  VIADD R3, R3, 0xfffffc00 ;  /* 0xfffffc0003037836 */ /* 0x000fe20000000000 */
[----:B------:R-:W-:-:S04]  /*238a0*/  CS2R R24, SRZ ;  /* 0x0000000000187805 */ /* 0x000fc8000001ff00 */
[----:B------:R-:W-:Y:S02]  /*238b0*/  SHF.R.U32.HI R0, RZ, 0x6, R3 ;  /* 0x00000006ff007819 */ /* 0x000fe40000011603 */
[----:B------:R-:W-:Y:S02]  /*238c0*/  ISETP.GE.U32.AND P0, PT, R3, 0x80, PT ;  /* 0x000000800300780c */ /* 0x000fe40003f06070 */
[C---:B------:R-:W-:Y:S02]  /*238d0*/  IADD3 R3, PT, PT, -R0.reuse, 0x13, RZ ;  /* 0x0000001300037810 */ /* 0x040fe40007ffe1ff */
[----:B------:R-:W-:Y:S02]  /*238e0*/  IADD3 R4, PT, PT, -R0, 0xf, RZ ;  /* 0x0000000f00047810 */ /* 0x000fe40007ffe1ff */
[----:B------:R-:W-:-:S04]  /*238f0*/  SEL R3, R3, 0x12, P0 ;  /* 0x0000001203037807 */ /* 0x000fc80000000000 */
[----:B------:R-:W-:-:S13]  /*23900*/  ISETP.GE.AND P0, PT, R4, R3, PT ;  /* 0x000000030400720c */ /* 0x000fda0003f06270 */
[----:B------:R-:W-:Y:S05]  /*23910*/  @P0 BRA `(.L_x_213) ;  /* 0x00000000008c0947 */ /* 0x000fea0003800000 */
[C---:B------:R-:W-:Y:S01]  /*23920*/  SHF.L.U64.HI R7, R2.reuse, 0xb, R21 ;  /* 0x0000000b02077819 */ /* 0x040fe20000010215 */
[----:B------:R-:W-:Y:S01]  /*23930*/  IMAD.SHL.U32 R2, R2, 0x800, RZ ;  /* 0x0000080002027824 */ /* 0x000fe200078e00ff */
[----:B------:R-:W-:Y:S01]  /*23940*/  IADD3 R5, PT, PT, RZ, -R0, -R3 ;  /* 0x80000000ff057210 */ /* 0x000fe20007ffe803 */
[----:B------:R-:W-:Y:S01]  /*23950*/  IMAD.MOV.U32 R6, RZ, RZ, RZ ;  /* 0x000000ffff067224 */ /* 0x000fe200078e00ff */
[----:B------:R-:W-:Y:S02]  /*23960*/  CS2R R24, SRZ ;  /* 0x0000000000187805 */ /* 0x000fe4000001ff00 */
[----:B------:R-:W-:Y:S01]  /*23970*/  LOP3.LUT R7, R7, 0x80000000, RZ, 0xfc, !PT ;  /* 0x8000000007077812 */ /* 0x000fe200078efcff */
[----:B------:R-:W0:Y:S01]  /*23980*/  LDCU.64 UR4, c[0x0][0x358] ;  /* 0x00006b00ff0477ac */ /* 0x000e220008000a00 */
[----:B------:R-:W-:-:S05]  /*23990*/  NOP ;  /* 0x0000000000007918 */ /* 0x000fca0000000000 */
.L_x_214:
[----:B------:R-:W1:Y:S02]  /*239a0*/  LDC.64 R8, c[0x4][RZ] ;  /* 0x01000000ff087b82 */ /* 0x000e640000000a00 */
[----:B-1----:R-:W-:-:S06]  /*239b0*/  IMAD.WIDE R10, R4, 0x8, R8 ;  /* 0x00000008040a7825 */ /* 0x002fcc00078e0208 */
[----:B0-----:R-:W2:Y:S01]  /*239c0*/  LDG.E.64.CONSTANT R10, desc[UR4][R10.64] ;  /* 0x000000040a0a7981 */ /* 0x001ea2000c1e9b00 */
[----:B------:R-:W-:Y:S02]  /*239d0*/  VIADD R5, R5, 0x1 ;  /* 0x0000000105057836 */ /* 0x000fe40000000000 */
[C---:B------:R-:W-:Y:S02]  /*239e0*/  IMAD R13, R6.reuse, 0x8, R1 ;  /* 0x00000008060d7824 */ /* 0x040fe400078e0201 */
[----:B------:R-:W-:Y:S02]  /*239f0*/  VIADD R6, R6, 0x1 ;  /* 0x0000000106067836 */ /* 0x000fe40000000000 */
[----:B------:R-:W-:Y:S02]  /*23a00*/  VIADD R4, R4, 0x1 ;  /* 0x0000000104047836 */ /* 0x000fe40000000000 */
[----:B--2---:R-:W-:-:S04]  /*23a10*/  IMAD.WIDE.U32 R24, P2, R10, R2, R24 ;  /* 0x000000020a187225 */ /* 0x004fc80007840018 */
[----:B------:R-:W-:Y:S02]  /*23a20*/  IMAD R9, R10, R7, RZ ;  /* 0x000000070a097224 */ /* 0x000fe400078e02ff */
[----:B------:R-:W-:-:S03]  /*23a30*/  IMAD R8, R11, R2, RZ ;  /* 0x000000020b087224 */ /* 0x000fc600078e02ff */
[----:B------:R-:W-:-:S04]  /*23a40*/  IADD3 R9, P0, PT, R9, R25, RZ ;  /* 0x0000001909097210 */ /* 0x000fc80007f1e0ff */
[----:B------:R-:W-:Y:S01]  /*23a50*/  IADD3 R25, P1, PT, R8, R9, RZ ;  /* 0x0000000908197210 */ /* 0x000fe20007f3e0ff */
[----:B------:R-:W-:-:S04]  /*23a60*/  IMAD.HI.U32 R9, R10, R7, RZ ;  /* 0x000000070a097227 */ /* 0x000fc800078e00ff */
[C---:B------:R-:W-:Y:S01]  /*23a70*/  IMAD.HI.U32 R8, R11.reuse, R2, RZ ;  /* 0x000000020b087227 */ /* 0x040fe200078e00ff */
[----:B------:R0:W-:Y:S03]  /*23a80*/  STL.64 [R13], R24 ;  /* 0x000000180d007387 */ /* 0x0001e60000100a00 */
[----:B------:R-:W-:Y:S02]  /*23a90*/  IMAD.X R9, RZ, RZ, R9, P2 ;  /* 0x000000ffff097224 */ /* 0x000fe400010e0609 */
[----:B------:R-:W-:-:S03]  /*23aa0*/  IMAD.HI.U32 R10, R11, R7, RZ ;  /* 0x000000070b0a7227 */ /* 0x000fc600078e00ff */
[----:B------:R-:W-:Y:S01]  /*23ab0*/  IADD3.X R8, P0, PT, R8, R9, RZ, P0, !PT ;  /* 0x0000000908087210 */ /* 0x000fe2000071e4ff */
[----:B------:R-:W-:-:S04]  /*23ac0*/  IMAD R11, R11, R7, RZ ;  /* 0x000000070b0b7224 */ /* 0x000fc800078e02ff */
[----:B------:R-:W-:Y:S01]  /*23ad0*/  IMAD.X R10, RZ, RZ, R10, P0 ;  /* 0x000000ffff0a7224 */ /* 0x000fe200000e060a */
[----:B------:R-:W-:Y:S02]  /*23ae0*/  ISETP.NE.AND P0, PT, R5, -0xf, PT ;  /* 0xfffffff10500780c */ /* 0x000fe40003f05270 */
[----:B------:R-:W-:-:S05]  /*23af0*/  IADD3.X R8, P1, PT, R11, R8, RZ, P1, !PT ;  /* 0x000000080b087210 */ /* 0x000fca0000f3e4ff */
[----:B------:R-:W-:Y:S02]  /*23b00*/  IMAD.X R9, RZ, RZ, R10, P1 ;  /* 0x000000ffff097224 */ /* 0x000fe400008e060a */
[----:B0-----:R-:W-:Y:S02]  /*23b10*/  IMAD.MOV.U32 R24, RZ, RZ, R8 ;  /* 0x000000ffff187224 */ /* 0x001fe400078e0008 */
[----:B------:R-:W-:Y:S02]  /*23b20*/  IMAD.MOV.U32 R25, RZ, RZ, R9 ;  /* 0x000000ffff197224 */ /* 0x000fe400078e0009 */
[----:B------:R-:W-:Y:S05]  /*23b30*/  @P0 BRA `(.L_x_214) ;  /* 0xfffffffc00980947 */ /* 0x000fea000383ffff */
[----:B------:R-:W-:-:S07]  /*23b40*/  IMAD.MOV.U32 R4, RZ, RZ, R3 ;  /* 0x000000ffff047224 */ /* 0x000fce00078e0003 */
.L_x_213:
[----:B------:R-:W-:Y:S01]  /*23b50*/  LOP3.LUT P0, R23, R23, 0x3f, RZ, 0xc0, !PT ;  /* 0x0000003f17177812 */ /* 0x000fe2000780c0ff */
[----:B------:R-:W-:-:S04]  /*23b60*/  IMAD.IADD R0, R0, 0x1, R4 ;  /* 0x0000000100007824 */ /* 0x000fc800078e0204 */
[----:B------:R-:W-:-:S05]  /*23b70*/  IMAD.U32 R27, R0, 0x8, R1 ;  /* 0x00000008001b7824 */ /* 0x000fca00078e0001 */
[----:B------:R0:W-:Y:S04]  /*23b80*/  STL.64 [R27+-0x78], R24 ;  /* 0xffff88181b007387 */ /* 0x0001e80000100a00 */
[----:B------:R-:W2:Y:S04]  /*23b90*/  @P0 LDL.64 R6, [R1+0x8] ;  /* 0x0000080001060983 */ /* 0x000ea80000100a00 */
[----:B------:R-:W3:Y:S04]  /*23ba0*/  LDL.64 R2, [R1+0x10] ;  /* 0x0000100001027983 */ /* 0x000ee80000100a00 */
[----:B------:R-:W4:Y:S01]  /*23bb0*/  LDL.64 R4, [R1+0x18] ;  /* 0x0000180001047983 */ /* 0x000f220000100a00 */
[----:B------:R-:W-:-:S02]  /*23bc0*/  @P0 LOP3.LUT R0, R23, 0x3f, RZ, 0x3c, !PT ;  /* 0x0000003f17000812 */ /* 0x000fc400078e3cff */
[--C-:B--2---:R-:W-:Y:S02]  /*23bd0*/  @P0 SHF.R.U64 R11, R6, 0x1, R7.reuse ;  /* 0x00000001060b0819 */ /* 0x104fe40000001207 */
[----:B------:R-:W-:Y:S02]  /*23be0*/  @P0 SHF.R.U32.HI R13, RZ, 0x1, R7 ;  /* 0x00000001ff0d0819 */ /* 0x000fe40000011607 */
[--C-:B---3--:R-:W-:Y:S02]  /*23bf0*/  @P0 SHF.R.U32.HI R7, RZ, 0x1, R3.reuse ;  /* 0x00000001ff070819 */ /* 0x108fe40000011603 */
[C---:B------:R-:W-:Y:S02]  /*23c00*/  @P0 SHF.R.U64 R6, R2.reuse, 0x1, R3 ;  /* 0x0000000102060819 */ /* 0x040fe40000001203 */
[----:B------:R-:W-:Y:S02]  /*23c10*/  @P0 SHF.L.U32 R9, R2, R23, RZ ;  /* 0x0000001702090219 */ /* 0x000fe400000006ff */
[----:B------:R-:W-:-:S02]  /*23c20*/  @P0 SHF.R.U64 R10, R11, R0, R13 ;  /* 0x000000000b0a0219 */ /* 0x000fc4000000120d */
[-C--:B------:R-:W-:Y:S02]  /*23c30*/  @P0 SHF.L.U64.HI R8, R2, R23.reuse, R3 ;  /* 0x0000001702080219 */ /* 0x080fe40000010203 */
[-C--:B------:R-:W-:Y:S02]  /*23c40*/  @P0 SHF.R.U32.HI R13, RZ, R0.reuse, R13 ;  /* 0x00000000ff0d0219 */ /* 0x080fe4000001160d */
[----:B----4-:R-:W-:Y:S02]  /*23c50*/  @P0 SHF.L.U32 R11, R4, R23, RZ ;  /* 0x00000017040b0219 */ /* 0x010fe400000006ff */
[----:B------:R-:W-:Y:S02]  /*23c60*/  @P0 SHF.R.U64 R6, R6, R0, R7 ;  /* 0x0000000006060219 */ /* 0x000fe40000001207 */
[----:B------:R-:W-:Y:S02]  /*23c70*/  @P0 LOP3.LUT R2, R9, R10, RZ, 0xfc, !PT ;  /* 0x0000000a09020212 */ /* 0x000fe400078efcff */
[----:B------:R-:W-:-:S02]  /*23c80*/  @P0 LOP3.LUT R3, R8, R13, RZ, 0xfc, !PT ;  /* 0x0000000d08030212 */ /* 0x000fc400078efcff */
[----:B------:R-:W-:Y:S02]  /*23c90*/  @P0 SHF.L.U64.HI R23, R4, R23, R5 ;  /* 0x0000001704170219 */ /* 0x000fe40000010205 */
[----:B------:R-:W-:Y:S01]  /*23ca0*/  @P0 LOP3.LUT R4, R11, R6, RZ, 0xfc, !PT ;  /* 0x000000060b040212 */ /* 0x000fe200078efcff */
[C---:B------:R-:W-:Y:S01]  /*23cb0*/  IMAD.SHL.U32 R6, R2.reuse, 0x4, RZ ;  /* 0x0000000402067824 */ /* 0x040fe200078e00ff */
[----:B------:R-:W-:Y:S02]  /*23cc0*/  @P0 SHF.R.U32.HI R0, RZ, R0, R7 ;  /* 0x00000000ff000219 */ /* 0x000fe40000011607 */
[----:B------:R-:W-:Y:S02]  /*23cd0*/  SHF.L.U64.HI R2, R2, 0x2, R3 ;  /* 0x0000000202027819 */ /* 0x000fe40000010203 */
[----:B------:R-:W-:Y:S02]  /*23ce0*/  @P0 LOP3.LUT R5, R23, R0, RZ, 0xfc, !PT ;  /* 0x0000000017050212 */ /* 0x000fe400078efcff */
[----:B------:R-:W-:-:S02]  /*23cf0*/  SHF.L.W.U32.HI R3, R3, 0x2, R4 ;  /* 0x0000000203037819 */ /* 0x000fc40000010e04 */
[----:B------:R-:W-:Y:S02]  /*23d00*/  IADD3 RZ, P0, PT, RZ, -R6, RZ ;  /* 0x80000006ffff7210 */ /* 0x000fe40007f1e0ff */
[----:B------:R-:W-:Y:S02]  /*23d10*/  LOP3.LUT R7, RZ, R2, RZ, 0x33, !PT ;  /* 0x00000002ff077212 */ /* 0x000fe400078e33ff */
[----:B------:R-:W-:Y:S02]  /*23d20*/  SHF.L.W.U32.HI R8, R4, 0x2, R5 ;  /* 0x0000000204087819 */ /* 0x000fe40000010e05 */
[----:B------:R-:W-:Y:S02]  /*23d30*/  LOP3.LUT R0, RZ, R3, RZ, 0x33, !PT ;  /* 0x00000003ff007212 */ /* 0x000fe400078e33ff */
[----:B------:R-:W-:Y:S02]  /*23d40*/  IADD3.X R7, P0, PT, RZ, R7, RZ, P0, !PT ;  /* 0x00000007ff077210 */ /* 0x000fe4000071e4ff */
[----:B------:R-:W-:-:S02]  /*23d50*/  LOP3.LUT R9, RZ, R8, RZ, 0x33, !PT ;  /* 0x00000008ff097212 */ /* 0x000fc400078e33ff */
[----:B------:R-:W-:Y:S02]  /*23d60*/  IADD3.X R4, P1, PT, RZ, R0, RZ, P0, !PT ;  /* 0x00000000ff047210 */ /* 0x000fe4000073e4ff */
[----:B------:R-:W-:-:S03]  /*23d70*/  ISETP.GT.U32.AND P2, PT, R3, -0x1, PT ;  /* 0xffffffff0300780c */ /* 0x000fc60003f44070 */
[----:B------:R-:W-:Y:S01]  /*23d80*/  IMAD.X R9, RZ, RZ, R9, P1 ;  /* 0x000000ffff097224 */ /* 0x000fe200008e0609 */
[----:B------:R-:W-:-:S04]  /*23d90*/  ISETP.GT.AND.EX P0, PT, R8, -0x1, PT, P2 ;  /* 0xffffffff0800780c */ /* 0x000fc80003f04320 */
[----:B------:R-:W-:Y:S02]  /*23da0*/  SEL R0, R8, R9, P0 ;  /* 0x0000000908007207 */ /* 0x000fe40000000000 */
[----:B------:R-:W-:Y:S02]  /*23db0*/  SEL R9, R3, R4, P0 ;  /* 0x0000000403097207 */ /* 0x000fe40000000000 */
[----:B------:R-:W-:Y:S02]  /*23dc0*/  ISETP.NE.U32.AND P1, PT, R0, RZ, PT ;  /* 0x000000ff0000720c */ /* 0x000fe40003f25070 */
[----:B------:R-:W-:Y:S02]  /*23dd0*/  SEL R7, R2, R7, P0 ;  /* 0x0000000702077207 */ /* 0x000fe40000000000 */
[----:B------:R-:W-:Y:S01]  /*23de0*/  SEL R3, R9, R0, !P1 ;  /* 0x0000000009037207 */ /* 0x000fe20004800000 */
[----:B------:R-:W-:-:S05]  /*23df0*/  @!P0 IMAD.MOV R6, RZ, RZ, -R6 ;  /* 0x000000ffff068224 */ /* 0x000fca00078e0a06 */
[----:B------:R-:W1:Y:S02]  /*23e00*/  FLO.U32 R3, R3 ;  /* 0x0000000300037300 */ /* 0x000e6400000e0000 */
[C---:B-1----:R-:W-:Y:S02]  /*23e10*/  IADD3 R10, PT, PT, -R3.reuse, 0x1f, RZ ;  /* 0x0000001f030a7810 */ /* 0x042fe40007ffe1ff */
[----:B------:R-:W-:-:S03]  /*23e20*/  IADD3 R4, PT, PT, -R3, 0x3f, RZ ;  /* 0x0000003f03047810 */ /* 0x000fc60007ffe1ff */
[----:B------:R-:W-:-:S05]  /*23e30*/  @P1 IMAD.MOV R4, RZ, RZ, R10 ;  /* 0x000000ffff041224 */ /* 0x000fca00078e020a */
[----:B------:R-:W-:-:S13]  /*23e40*/  ISETP.NE.AND P1, PT, R4, RZ, PT ;  /* 0x000000ff0400720c */ /* 0x000fda0003f25270 */
[----:B0-----:R-:W-:Y:S05]  /*23e50*/  @!P1 BRA `(.L_x_215) ;  /* 0x0000000000289947 */ /* 0x001fea0003800000 */
[--C-:B------:R-:W-:Y:S02]  /*23e60*/  SHF.R.U64 R6, R6, 0x1, R7.reuse ;  /* 0x0000000106067819 */ /* 0x100fe40000001207 */
[C---:B------:R-:W-:Y:S02]  /*23e70*/  LOP3.LUT R10, R4.reuse, 0x3f, RZ, 0xc0, !PT ;  /* 0x0000003f040a7812 */ /* 0x040fe400078ec0ff */
[----:B------:R-:W-:Y:S02]  /*23e80*/  SHF.R.U32.HI R3, RZ, 0x1, R7 ;  /* 0x00000001ff037819 */ /* 0x000fe40000011607 */
[----:B------:R-:W-:Y:S02]  /*23e90*/  LOP3.LUT R2, R4, 0x3f, RZ, 0xc, !PT ;  /* 0x0000003f04027812 */ /* 0x000fe400078e0cff */
[----:B------:R-:W-:Y:S02]  /*23ea0*/  SHF.L.U64.HI R0, R9, R10, R0 ;  /* 0x0000000a09007219 */ /* 0x000fe40000010200 */
[----:B------:R-:W-:-:S02]  /*23eb0*/  SHF.R.U64 R6, R6, R2, R3 ;  /* 0x0000000206067219 */ /* 0x000fc40000001203 */
[----:B------:R-:W-:Y:S02]  /*23ec0*/  SHF.L.U32 R9, R9, R10, RZ ;  /* 0x0000000a09097219 */ /* 0x000fe400000006ff */
[----:B------:R-:W-:Y:S02]  /*23ed0*/  SHF.R.U32.HI R3, RZ, R2, R3 ;  /* 0x00000002ff037219 */ /* 0x000fe40000011603 */
[----:B------:R-:W-:Y:S02]  /*23ee0*/  LOP3.LUT R9, R9, R6, RZ, 0xfc, !PT ;  /* 0x0000000609097212 */ /* 0x000fe400078efcff */
[----:B------:R-:W-:-:S07]  /*23ef0*/  LOP3.LUT R0, R0, R3, RZ, 0xfc, !PT ;  /* 0x0000000300007212 */ /* 0x000fce00078efcff */
.L_x_215:
[----:B------:R-:W-:Y:S01]  /*23f00*/  IMAD.WIDE.U32 R2, R9, 0x2168c235, RZ ;  /* 0x2168c23509027825 */ /* 0x000fe200078e00ff */
[----:B------:R-:W-:-:S03]  /*23f10*/  SHF.R.U32.HI R5, RZ, 0x1e, R5 ;  /* 0x0000001eff057819 */ /* 0x000fc60000011605 */
[----:B------:R-:W-:Y:S01]  /*23f20*/  IMAD.MOV.U32 R6, RZ, RZ, R3 ;  /* 0x000000ffff067224 */ /* 0x000fe200078e0003 */
[----:B------:R-:W-:Y:S01]  /*23f30*/  IADD3 RZ, P1, PT, R2, R2, RZ ;  /* 0x0000000202ff7210 */ /* 0x000fe20007f3e0ff */
[----:B------:R-:W-:Y:S01]  /*23f40*/  IMAD.MOV.U32 R7, RZ, RZ, RZ ;  /* 0x000000ffff077224 */ /* 0x000fe200078e00ff */
[----:B------:R-:W-:Y:S01]  /*23f50*/  LEA.HI R8, R8, R5, RZ, 0x1 ;  /* 0x0000000508087211 */ /* 0x000fe200078f08ff */
[----:B------:R-:W-:-:S04]  /*23f60*/  IMAD.HI.U32 R3, R0, -0x36f0255e, RZ ;  /* 0xc90fdaa200037827 */ /* 0x000fc800078e00ff */
[----:B------:R-:W-:-:S04]  /*23f70*/  IMAD.WIDE.U32 R6, R9, -0x36f0255e, R6 ;  /* 0xc90fdaa209067825 */ /* 0x000fc800078e0006 */
[C---:B------:R-:W-:Y:S02]  /*23f80*/  IMAD R9, R0.reuse, -0x36f0255e, RZ ;  /* 0xc90fdaa200097824 */ /* 0x040fe400078e02ff */
[----:B------:R-:W-:-:S04]  /*23f90*/  IMAD.WIDE.U32 R6, P2, R0, 0x2168c235, R6 ;  /* 0x2168c23500067825 */ /* 0x000fc80007840006 */
[----:B------:R-:W-:Y:S01]  /*23fa0*/  IMAD.X R3, RZ, RZ, R3, P2 ;  /* 0x000000ffff037224 */ /* 0x000fe200010e0603 */
[----:B------:R-:W-:Y:S02]  /*23fb0*/  IADD3 R0, P2, PT, R9, R7, RZ ;  /* 0x0000000709007210 */ /* 0x000fe40007f5e0ff */
[----:B------:R-:W-:Y:S02]  /*23fc0*/  IADD3.X RZ, P1, PT, R6, R6, RZ, P1, !PT ;  /* 0x0000000606ff7210 */ /* 0x000fe40000f3e4ff */
[C---:B------:R-:W-:Y:S01]  /*23fd0*/  ISETP.GT.U32.AND P3, PT, R0.reuse, RZ, PT ;  /* 0x000000ff0000720c */ /* 0x040fe20003f64070 */
[----:B------:R-:W-:Y:S01]  /*23fe0*/  IMAD.X R3, RZ, RZ, R3, P2 ;  /* 0x000000ffff037224 */ /* 0x000fe200010e0603 */
[----:B------:R-:W-:-:S04]  /*23ff0*/  IADD3.X R7, P2, PT, R0, R0, RZ, P1, !PT ;  /* 0x0000000000077210 */ /* 0x000fc80000f5e4ff */
[C---:B------:R-:W-:Y:S01]  /*24000*/  ISETP.GT.AND.EX P1, PT, R3.reuse, RZ, PT, P3 ;  /* 0x000000ff0300720c */ /* 0x040fe20003f24330 */
[----:B------:R-:W-:-:S03]  /*24010*/  IMAD.X R2, R3, 0x1, R3, P2 ;  /* 0x0000000103027824 */ /* 0x000fc600010e0603 */
[----:B------:R-:W-:Y:S02]  /*24020*/  SEL R7, R7, R0, P1 ;  /* 0x0000000007077207 */ /* 0x000fe40000800000 */
[----:B------:R-:W-:Y:S02]  /*24030*/  SEL R3, R2, R3, P1 ;  /* 0x0000000302037207 */ /* 0x000fe40000800000 */
[----:B------:R-:W-:Y:S02]  /*24040*/  IADD3 R2, P2, PT, R7, 0x1, RZ ;  /* 0x0000000107027810 */ /* 0x000fe40007f5e0ff */
[----:B------:R-:W-:Y:S02]  /*24050*/  SEL R7, RZ, 0xffffffff, !P1 ;  /* 0xffffffffff077807 */ /* 0x000fe40004800000 */
[----:B------:R-:W-:Y:S01]  /*24060*/  LOP3.LUT P1, R21, R21, 0x80000000, RZ, 0xc0, !PT ;  /* 0x8000000015157812 */ /* 0x000fe2000782c0ff */
[----:B------:R-:W-:Y:S02]  /*24070*/  IMAD.X R3, RZ, RZ, R3, P2 ;  /* 0x000000ffff037224 */ /* 0x000fe400010e0603 */
[----:B------:R-:W-:Y:S01]  /*24080*/  IMAD.IADD R0, R7, 0x1, -R4 ;  /* 0x0000000107007824 */ /* 0x000fe200078e0a04 */
[----:B------:R-:W-:-:S02]  /*24090*/  @!P0 LOP3.LUT R21, R21, 0x80000000, RZ, 0x3c, !PT ;  /* 0x8000000015158812 */ /* 0x000fc400078e3cff */
[----:B------:R-:W-:Y:S01]  /*240a0*/  SHF.R.U64 R2, R2, 0xa, R3 ;  /* 0x0000000a02027819 */ /* 0x000fe20000001203 */
[----:B------:R-:W-:-:S03]  /*240b0*/  IMAD.SHL.U32 R0, R0, 0x100000, RZ ;  /* 0x0010000000007824 */ /* 0x000fc600078e00ff */
[----:B------:R-:W-:-:S03]  /*240c0*/  IADD3 R2, P2, PT, R2, 0x1, RZ ;  /* 0x0000000102027810 */ /* 0x000fc60007f5e0ff */
[----:B------:R-:W-:Y:S01]  /*240d0*/  @P1 IMAD.MOV R8, RZ, RZ, -R8 ;  /* 0x000000ffff081224 */ /* 0x000fe200078e0a08 */
[----:B------:R-:W-:-:S04]  /*240e0*/  LEA.HI.X R3, R3, RZ, RZ, 0x16, P2 ;  /* 0x000000ff03037211 */ /* 0x000fc800010fb4ff */
[--C-:B------:R-:W-:Y:S02]  /*240f0*/  SHF.R.U64 R2, R2, 0x1, R3.reuse ;  /* 0x0000000102027819 */ /* 0x100fe40000001203 */
[----:B------:R-:W-:Y:S02]  /*24100*/  SHF.R.U32.HI R3, RZ, 0x1, R3 ;  /* 0x00000001ff037819 */ /* 0x000fe40000011603 */
[----:B------:R-:W-:-:S04]  /*24110*/  IADD3 R2, P2, P3, RZ, RZ, R2 ;  /* 0x000000ffff027210 */ /* 0x000fc80007b5e002 */
[----:B------:R-:W-:-:S04]  /*24120*/  IADD3.X R0, PT, PT, R0, 0x3fe00000, R3, P2, P3 ;  /* 0x3fe0000000007810 */ /* 0x000fc800017e6403 */
[----:B------:R-:W-:-:S07]  /*24130*/  LOP3.LUT R21, R0, R21, RZ, 0xfc, !PT ;  /* 0x0000001500157212 */ /* 0x000fce00078efcff */
.L_x_212:
[----:B------:R-:W-:Y:S02]  /*24140*/  IMAD.MOV.U32 R13, RZ, RZ, 0x0 ;  /* 0x00000000ff0d7424 */ /* 0x000fe400078e00ff */
[----:B------:R-:W-:Y:S02]  /*24150*/  IMAD.MOV.U32 R0, RZ, RZ, R8 ;  /* 0x000000ffff007224 */ /* 0x000fe400078e0008 */
[----:B------:R-:W-:Y:S01]  /*24160*/  IMAD.MOV.U32 R3, RZ, RZ, R21 ;  /* 0x000000ffff037224 */ /* 0x000fe200078e0015 */
[----:B------:R-:W-:Y:S06]  /*24170*/  RET.REL.NODEC R12 `(_Z10kernel_funddPdi) ;  /* 0xfffffdbc0ca07950 */ /* 0x000fec0003c3ffff */
.L_x_216:
[----:B------:R-:W-:-:S00]  /*24180*/  BRA `(.L_x_216) ;  /* 0xfffffffc00fc7947 */ /* 0x000fc0000383ffff */
[----:B------:R-:W-:-:S00]  /*24190*/  NOP ;  /* 0x0000000000007918 */ /* 0x000fc00000000000 */
        /* <DEDUP_REMOVED lines=14> */
.L_x_334:


//--------------------- .nv.global.init           --------------------------
	.section	.nv.global.init,"aw",@progbits
	.align	16
.nv.global.init:
	.type		__cudart_sin_cos_coeffs,@object
	.size		__cudart_sin_cos_coeffs,(__cudart_i2opi_d - __cudart_sin_cos_coeffs)
__cudart_sin_cos_coeffs:
        /* <DEDUP_REMOVED lines=8> */
	.type		__cudart_i2opi_d,@object
	.size		__cudart_i2opi_d,(.L_0 - __cudart_i2opi_d)
__cudart_i2opi_d:
        /* <DEDUP_REMOVED lines=9> */
.L_0:


//--------------------- .nv.shared.reserved.0     --------------------------
	.section	.nv.shared.reserved.0,"aw",@nobits
	.weak		__nv_reservedSMEM_offset_0_alias
	.size		__nv_reservedSMEM_offset_0_alias, 0, 64
	.other		__nv_reservedSMEM_offset_0_alias,@"STO_CUDA_RESERVED_SHARED STV_DEFAULT"
__nv_reservedSMEM_offset_0_alias:
	.zero		0
	.zero		64


//--------------------- .nv.constant0._Z10kernel_funddPdi --------------------------
	.section	.nv.constant0._Z10kernel_funddPdi,"a",@progbits
	.sectionflags	@""
	.align	4
.nv.constant0._Z10kernel_funddPdi:
	.zero		924


//--------------------- SYMBOLS --------------------------

	.type		.nv.reservedSmem.offset0,@object
	.size		.nv.reservedSmem.offset0,0x4
